	.target	sm_89

	.elftype	@"ET_EXEC"


//--------------------- .note.nv.tkinfo           --------------------------
	.section	.note.nv.tkinfo,"",@"SHT_NOTE"
	.sectionflags	@"SHF_NOTE_NV_TKINFO"
	.tkinfo
        /*0018*/ 	.word	0x00000002
        /*0030*/ 	.string	"in-memory-ELF-image"
        /*0030*/ 	.string	"nvJIT API"
        /*0030*/ 	.string	"Cuda compilation tools, release 13.0, V13.0.97"
        /*0030*/ 	.string	"Build system must define TOOLS_VERSION_EXTENDED"
        /*0030*/ 	.string	"JIT API Command Line Options"

	.tkinfo
        /*00e4*/ 	.word	0x00000002
        /*00fc*/ 	.string	""
        /*00fc*/ 	.string	"ptxas"
        /*00fc*/ 	.string	"Cuda compilation tools, release 13.0, V13.0.97"
        /*00fc*/ 	.string	"Build system must define TOOLS_VERSION_EXTENDED"
        /*00fc*/ 	.string	"-arch sm_89 -c  "

	.tkinfo
        /*018c*/ 	.word	0x00000002
        /*01a4*/ 	.string	""
        /*01a4*/ 	.string	"ptxas"
        /*01a4*/ 	.string	"Cuda compilation tools, release 13.0, V13.0.97"
        /*01a4*/ 	.string	"Build system must define TOOLS_VERSION_EXTENDED"
        /*01a4*/ 	.string	"-arch sm_89 -c  "



//--------------------- .note.nv.cuinfo           --------------------------
	.section	.note.nv.cuinfo,"",@"SHT_NOTE"
	.sectionflags	@"SHF_NOTE_NV_CUINFO"
        /*0018*/ 	.short	0x0002
        /*001a*/ 	.short	0x0059
        /*001c*/ 	.short	0x0082
	.zero		2


//--------------------- .nv.info                  --------------------------
	.section	.nv.info,"",@"SHT_CUDA_INFO"
	.align	4


	//----- nvinfo : EIATTR_MERCURY_ISA_VERSION
	.align		4
        /*0000*/ 	.byte	0x03, 0x5f
        /*0002*/ 	.short	0x0000


	//----- nvinfo : EIATTR_FRAME_SIZE
	.align		4
        /*0004*/ 	.byte	0x04, 0x11
        /*0006*/ 	.short	(.L_2 - .L_1)
	.align		4
.L_1:
        /*0008*/ 	.word	index@(__cuda_sm3x_div_rn_noftz_f32_slowpath)
        /*000c*/ 	.word	0x00000000


	//----- nvinfo : EIATTR_REGCOUNT
	.align		4
.L_2:
        /*0010*/ 	.byte	0x04, 0x2f
        /*0012*/ 	.short	(.L_4 - .L_3)
	.align		4
.L_3:
        /*0014*/ 	.word	index@(__cuda_sm3x_div_rn_noftz_f32_slowpath)
        /*0018*/ 	.word	0x00000018


	//----- nvinfo : EIATTR_FRAME_SIZE
	.align		4
.L_4:
        /*001c*/ 	.byte	0x04, 0x11
        /*001e*/ 	.short	(.L_6 - .L_5)
	.align		4
.L_5:
        /*0020*/ 	.word	index@(__cuda_sm20_sqrt_rn_f32_slowpath)
        /*0024*/ 	.word	0x00000000


	//----- nvinfo : EIATTR_REGCOUNT
	.align		4
.L_6:
        /*0028*/ 	.byte	0x04, 0x2f
        /*002a*/ 	.short	(.L_8 - .L_7)
	.align		4
.L_7:
        /*002c*/ 	.word	index@(__cuda_sm20_sqrt_rn_f32_slowpath)
        /*0030*/ 	.word	0x00000018


	//----- nvinfo : EIATTR_FRAME_SIZE
	.align		4
.L_8:
        /*0034*/ 	.byte	0x04, 0x11
        /*0036*/ 	.short	(.L_10 - .L_9)
	.align		4
.L_9:
        /*0038*/ 	.word	index@(__cuda_sm20_rcp_rn_f32_slowpath)
        /*003c*/ 	.word	0x00000000


	//----- nvinfo : EIATTR_REGCOUNT
	.align		4
.L_10:
        /*0040*/ 	.byte	0x04, 0x2f
        /*0042*/ 	.short	(.L_12 - .L_11)
	.align		4
.L_11:
        /*0044*/ 	.word	index@(__cuda_sm20_rcp_rn_f32_slowpath)
        /*0048*/ 	.word	0x00000018


	//----- nvinfo : EIATTR_FRAME_SIZE
	.align		4
.L_12:
        /*004c*/ 	.byte	0x04, 0x11
        /*004e*/ 	.short	(.L_14 - .L_13)
	.align		4
.L_13:
        /*0050*/ 	.word	index@(apply_op)
        /*0054*/ 	.word	0x00000020


	//----- nvinfo : EIATTR_REGCOUNT
	.align		4
.L_14:
        /*0058*/ 	.byte	0x04, 0x2f
        /*005a*/ 	.short	(.L_16 - .L_15)
	.align		4
.L_15:
        /*005c*/ 	.word	index@(apply_op)
        /*0060*/ 	.word	0x00000026


	//----- nvinfo : EIATTR_FRAME_SIZE
	.align		4
.L_16:
        /*0064*/ 	.byte	0x04, 0x11
        /*0066*/ 	.short	(.L_18 - .L_17)
	.align		4
.L_17:
        /*0068*/ 	.word	index@(eval_multi_expr_kernel)
        /*006c*/ 	.word	0x00000000


	//----- nvinfo : EIATTR_REGCOUNT
	.align		4
.L_18:
        /*0070*/ 	.byte	0x04, 0x2f
        /*0072*/ 	.short	(.L_20 - .L_19)
	.align		4
.L_19:
        /*0074*/ 	.word	index@(eval_multi_expr_kernel)
        /*0078*/ 	.word	0x00000026


	//----- nvinfo : EIATTR_MIN_STACK_SIZE
	.align		4
.L_20:
        /*007c*/ 	.byte	0x04, 0x12
        /*007e*/ 	.short	(.L_22 - .L_21)
	.align		4
.L_21:
        /*0080*/ 	.word	index@(eval_multi_expr_kernel)
        /*0084*/ 	.word	0x00000020
.L_22:


//--------------------- .nv.info.eval_multi_expr_kernel --------------------------
	.section	.nv.info.eval_multi_expr_kernel,"",@"SHT_CUDA_INFO"
	.sectionflags	@""
	.align	4


	//----- nvinfo : EIATTR_CRS_STACK_SIZE
	.align		4
        /*0000*/ 	.byte	0x04, 0x1e
        /*0002*/ 	.short	(.L_24 - .L_23)
.L_23:
        /*0004*/ 	.word	0x00000000


	//----- nvinfo : EIATTR_EXIT_INSTR_OFFSETS
	.align		4
.L_24:
        /*0008*/ 	.byte	0x04, 0x1c
        /*000a*/ 	.short	(.L_26 - .L_25)


	//   ....[0]....
.L_25:
        /*000c*/ 	.word	0x00000050


	//   ....[1]....
        /*0010*/ 	.word	0x00038d50


	//----- nvinfo : EIATTR_MERCURY_ISA_VERSION
	.align		4
.L_26:
        /*0014*/ 	.byte	0x03, 0x5f
        /*0016*/ 	.short	0x0000


	//----- nvinfo : EIATTR_MAXREG_COUNT
	.align		4
        /*0018*/ 	.byte	0x03, 0x1b
        /*001a*/ 	.short	0x00ff


	//----- nvinfo : EIATTR_KPARAM_INFO
	.align		4
        /*001c*/ 	.byte	0x04, 0x17
        /*001e*/ 	.short	(.L_28 - .L_27)
.L_27:
        /*0020*/ 	.word	0x00000000
        /*0024*/ 	.short	0x0000
        /*0026*/ 	.short	0x0000
        /*0028*/ 	.byte	0x00, 0xf0, 0x21, 0x00


	//----- nvinfo : EIATTR_KPARAM_INFO
	.align		4
.L_28:
        /*002c*/ 	.byte	0x04, 0x17
        /*002e*/ 	.short	(.L_30 - .L_29)
.L_29:
        /*0030*/ 	.word	0x00000000
        /*0034*/ 	.short	0x0001
        /*0036*/ 	.short	0x0008
        /*0038*/ 	.byte	0x00, 0xf0, 0x11, 0x00


	//----- nvinfo : EIATTR_KPARAM_INFO
	.align		4
.L_30:
        /*003c*/ 	.byte	0x04, 0x17
        /*003e*/ 	.short	(.L_32 - .L_31)
.L_31:
        /*0040*/ 	.word	0x00000000
        /*0044*/ 	.short	0x0002
        /*0046*/ 	.short	0x000c
        /*0048*/ 	.byte	0x00, 0xf0, 0x11, 0x00


	//----- nvinfo : EIATTR_KPARAM_INFO
	.align		4
.L_32:
        /*004c*/ 	.byte	0x04, 0x17
        /*004e*/ 	.short	(.L_34 - .L_33)
.L_33:
        /*0050*/ 	.word	0x00000000
        /*0054*/ 	.short	0x0003
        /*0056*/ 	.short	0x0010
        /*0058*/ 	.byte	0x00, 0xf0, 0x11, 0x00


	//----- nvinfo : EIATTR_KPARAM_INFO
	.align		4
.L_34:
        /*005c*/ 	.byte	0x04, 0x17
        /*005e*/ 	.short	(.L_36 - .L_35)
.L_35:
        /*0060*/ 	.word	0x00000000
        /*0064*/ 	.short	0x0004
        /*0066*/ 	.short	0x0018
        /*0068*/ 	.byte	0x00, 0xf0, 0x21, 0x00


	//----- nvinfo : EIATTR_CBANK_PARAM_SIZE
	.align		4
.L_36:
        /*006c*/ 	.byte	0x03, 0x19
        /*006e*/ 	.short	0x0020


	//----- nvinfo : EIATTR_PARAM_CBANK
	.align		4
        /*0070*/ 	.byte	0x04, 0x0a
        /*0072*/ 	.short	(.L_38 - .L_37)
	.align		4
.L_37:
        /*0074*/ 	.word	index@(.nv.constant0.eval_multi_expr_kernel)
        /*0078*/ 	.short	0x0160
        /*007a*/ 	.short	0x0020


	//----- nvinfo : EIATTR_CUDA_API_VERSION
	.align		4
.L_38:
        /*007c*/ 	.byte	0x04, 0x37
        /*007e*/ 	.short	(.L_40 - .L_39)
.L_39:
        /*0080*/ 	.word	0x00000082
.L_40:


//--------------------- .nv.info.__cuda_sm3x_div_rn_noftz_f32_slowpath --------------------------
	.section	.nv.info.__cuda_sm3x_div_rn_noftz_f32_slowpath,"",@"SHT_CUDA_INFO"
	.sectionflags	@""
	.align	4


	//----- nvinfo : EIATTR_CRS_STACK_SIZE
	.align		4
        /*0000*/ 	.byte	0x04, 0x1e
        /*0002*/ 	.short	(.L_42 - .L_41)
.L_41:
        /*0004*/ 	.word	0x00000000


	//----- nvinfo : EIATTR_MERCURY_ISA_VERSION
	.align		4
.L_42:
        /*0008*/ 	.byte	0x03, 0x5f
        /*000a*/ 	.short	0x0000


	//----- nvinfo : EIATTR_CUDA_API_VERSION
	.align		4
        /*000c*/ 	.byte	0x04, 0x37
        /*000e*/ 	.short	(.L_44 - .L_43)
.L_43:
        /*0010*/ 	.word	0x00000082
.L_44:


//--------------------- .nv.info.__cuda_sm20_sqrt_rn_f32_slowpath --------------------------
	.section	.nv.info.__cuda_sm20_sqrt_rn_f32_slowpath,"",@"SHT_CUDA_INFO"
	.sectionflags	@""
	.align	4


	//----- nvinfo : EIATTR_CRS_STACK_SIZE
	.align		4
        /*0000*/ 	.byte	0x04, 0x1e
        /*0002*/ 	.short	(.L_46 - .L_45)
.L_45:
        /*0004*/ 	.word	0x00000000


	//----- nvinfo : EIATTR_MERCURY_ISA_VERSION
	.align		4
.L_46:
        /*0008*/ 	.byte	0x03, 0x5f
        /*000a*/ 	.short	0x0000


	//----- nvinfo : EIATTR_CUDA_API_VERSION
	.align		4
        /*000c*/ 	.byte	0x04, 0x37
        /*000e*/ 	.short	(.L_48 - .L_47)
.L_47:
        /*0010*/ 	.word	0x00000082
.L_48:


//--------------------- .nv.info.__cuda_sm20_rcp_rn_f32_slowpath --------------------------
	.section	.nv.info.__cuda_sm20_rcp_rn_f32_slowpath,"",@"SHT_CUDA_INFO"
	.sectionflags	@""
	.align	4


	//----- nvinfo : EIATTR_CRS_STACK_SIZE
	.align		4
        /*0000*/ 	.byte	0x04, 0x1e
        /*0002*/ 	.short	(.L_50 - .L_49)
.L_49:
        /*0004*/ 	.word	0x00000000


	//----- nvinfo : EIATTR_MERCURY_ISA_VERSION
	.align		4
.L_50:
        /*0008*/ 	.byte	0x03, 0x5f
        /*000a*/ 	.short	0x0000


	//----- nvinfo : EIATTR_CUDA_API_VERSION
	.align		4
        /*000c*/ 	.byte	0x04, 0x37
        /*000e*/ 	.short	(.L_52 - .L_51)
.L_51:
        /*0010*/ 	.word	0x00000082
.L_52:


//--------------------- .nv.info.apply_op         --------------------------
	.section	.nv.info.apply_op,"",@"SHT_CUDA_INFO"
	.sectionflags	@""
	.align	4


	//----- nvinfo : EIATTR_CRS_STACK_SIZE
	.align		4
        /*0000*/ 	.byte	0x04, 0x1e
        /*0002*/ 	.short	(.L_54 - .L_53)
.L_53:
        /*0004*/ 	.word	0x00000000


	//----- nvinfo : EIATTR_INDIRECT_BRANCH_TARGETS
	.align		4
.L_54:
        /*0008*/ 	.byte	0x04, 0x34
        /*000a*/ 	.short	(.L_56 - .L_55)


	//   ....[0]....
.L_55:
        /*000c*/ 	.word	.L_x_2279@srel
        /*0010*/ 	.short	0x0
        /*0012*/ 	.short	0x0
        /*0014*/ 	.word	0x4
        /*0018*/ 	.word	.L_x_2280@srel
        /*001c*/ 	.word	.L_x_2281@srel
        /*0020*/ 	.word	.L_x_2282@srel
        /*0024*/ 	.word	.L_x_2238@srel


	//   ....[1]....
        /* <DEDUP_REMOVED lines=8> */


	//   ....[2]....
        /* <DEDUP_REMOVED lines=8> */


	//   ....[3]....
        /*0060*/ 	.word	.L_x_2294@srel
        /*0064*/ 	.short	0x0
        /*0066*/ 	.short	0x0
        /*0068*/ 	.word	0x3
        /*006c*/ 	.word	.L_x_2295@srel
        /*0070*/ 	.word	.L_x_2296@srel
        /*0074*/ 	.word	.L_x_2238@srel


	//   ....[4]....
        /*0078*/ 	.word	.L_x_2298@srel
        /*007c*/ 	.short	0x0
        /*007e*/ 	.short	0x0
        /*0080*/ 	.word	0x3
        /*0084*/ 	.word	.L_x_2299@srel
        /*0088*/ 	.word	.L_x_2300@srel
        /*008c*/ 	.word	.L_x_2238@srel


	//   ....[5]....
        /* <DEDUP_REMOVED lines=8> */


	//   ....[6]....
        /*00ac*/ 	.word	.L_x_2307@srel
        /*00b0*/ 	.short	0x0
        /*00b2*/ 	.short	0x0
        /*00b4*/ 	.word	0x3
        /*00b8*/ 	.word	.L_x_2308@srel
        /*00bc*/ 	.word	.L_x_2309@srel
        /*00c0*/ 	.word	.L_x_2238@srel


	//   ....[7]....
        /*00c4*/ 	.word	.L_x_2311@srel
        /*00c8*/ 	.short	0x0
        /*00ca*/ 	.short	0x0
        /*00cc*/ 	.word	0x3
        /*00d0*/ 	.word	.L_x_2312@srel
        /*00d4*/ 	.word	.L_x_2313@srel
        /*00d8*/ 	.word	.L_x_2238@srel


	//   ....[8]....
        /* <DEDUP_REMOVED lines=8> */


	//   ....[9]....
        /*00f8*/ 	.word	.L_x_2320@srel
        /*00fc*/ 	.short	0x0
        /*00fe*/ 	.short	0x0
        /*0100*/ 	.word	0x3
        /*0104*/ 	.word	.L_x_2321@srel
        /*0108*/ 	.word	.L_x_2322@srel
        /*010c*/ 	.word	.L_x_2238@srel


	//----- nvinfo : EIATTR_MERCURY_ISA_VERSION
	.align		4
.L_56:
        /*0110*/ 	.byte	0x03, 0x5f
        /*0112*/ 	.short	0x0000


	//----- nvinfo : EIATTR_CUDA_API_VERSION
	.align		4
        /*0114*/ 	.byte	0x04, 0x37
        /*0116*/ 	.short	(.L_58 - .L_57)
.L_57:
        /*0118*/ 	.word	0x00000082
.L_58:


//--------------------- .nv.callgraph             --------------------------
	.section	.nv.callgraph,"",@"SHT_CUDA_CALLGRAPH"
	.align	4
	.sectionentsize	8
	.align		4
        /*0000*/ 	.word	0x00000000
	.align		4
        /*0004*/ 	.word	0xffffffff
	.align		4
        /*0008*/ 	.word	index@(eval_multi_expr_kernel)
	.align		4
        /*000c*/ 	.word	index@(apply_op)
	.align		4
        /*0010*/ 	.word	index@(apply_op)
	.align		4
        /*0014*/ 	.word	index@(__cuda_sm3x_div_rn_noftz_f32_slowpath)
	.align		4
        /*0018*/ 	.word	index@(apply_op)
	.align		4
        /*001c*/ 	.word	index@(__cuda_sm20_sqrt_rn_f32_slowpath)
	.align		4
        /*0020*/ 	.word	index@(apply_op)
	.align		4
        /*0024*/ 	.word	index@(__cuda_sm20_rcp_rn_f32_slowpath)
	.align		4
        /*0028*/ 	.word	0x00000000
	.align		4
        /*002c*/ 	.word	0xfffffffe
	.align		4
        /*0030*/ 	.word	0x00000000
	.align		4
        /*0034*/ 	.word	0xfffffffd
	.align		4
        /*0038*/ 	.word	0x00000000
	.align		4
        /*003c*/ 	.word	0xfffffffc


//--------------------- .nv.prototype             --------------------------
	.section	.nv.prototype,"",@"SHT_CUDA_PROTOTYPE"
	.align	4
	.sectionentsize	8
	.align		4
        /*0000*/ 	.word	index@(apply_op)
	.align		4
        /*0004*/ 	.word	str_index@("#iiii")


//--------------------- .nv.rel.action            --------------------------
	.section	.nv.rel.action,"",@"SHT_CUDA_RELOCINFO"
	.align	8
	.sectionentsize	8
        /*0000*/ 	.byte	0x73, 0x00, 0x00, 0x00, 0x00, 0x00, 0x00, 0x00, 0x00, 0x00, 0x00, 0x11, 0x25, 0x00, 0x05, 0x36


//--------------------- .nv.constant0.eval_multi_expr_kernel --------------------------
	.section	.nv.constant0.eval_multi_expr_kernel,"a",@progbits
	.sectionflags	@""
	.align	4
.nv.constant0.eval_multi_expr_kernel:
	.zero		384


//--------------------- .nv.constant2.eval_multi_expr_kernel --------------------------
	.section	.nv.constant2.eval_multi_expr_kernel,"a",@progbits
	.sectionflags	@""
	.align	8
.nv.constant2.eval_multi_expr_kernel:
        /* <DEDUP_REMOVED lines=9> */
        /*0090*/ 	.byte	0x19, 0x2d, 0x44, 0x54, 0xfb, 0x21, 0xf9, 0x3b


//--------------------- .text.eval_multi_expr_kernel --------------------------
	.section	.text.eval_multi_expr_kernel,"ax",@progbits
	.sectioninfo	@"SHI_REGISTERS=30"
	.align	128
        .global         eval_multi_expr_kernel
        .type           eval_multi_expr_kernel,@function
        .size           eval_multi_expr_kernel,(.L_x_2327 - eval_multi_expr_kernel)
        .other          eval_multi_expr_kernel,@"STO_CUDA_ENTRY STV_DEFAULT"
eval_multi_expr_kernel:
.text.eval_multi_expr_kernel:
[----:B------:R-:W-:Y:S02]  /*0000*/  MOV R1, c[0x0][0x28] ;  /* 0x00000a0000017a02 */ /* 0x000fe40000000f00 */
[----:B------:R-:W0:Y:S04]  /*0010*/  S2R R24, SR_TID.X ;  /* 0x0000000000187919 */ /* 0x000e280000002100 */
[----:B------:R-:W0:Y:S02]  /*0020*/  S2R R3, SR_CTAID.X ;  /* 0x0000000000037919 */ /* 0x000e240000002500 */
[----:B0-----:R-:W-:-:S05]  /*0030*/  IMAD R24, R3, c[0x0][0x0], R24 ;  /* 0x0000000003187a24 */ /* 0x001fca00078e0218 */
[----:B------:R-:W-:-:S13]  /*0040*/  ISETP.GE.U32.AND P0, PT, R24, c[0x0][0x16c], PT ;  /* 0x00005b0018007a0c */ /* 0x000fda0003f06070 */
[----:B------:R-:W-:Y:S05]  /*0050*/  @P0 EXIT ;  /* 0x000000000000094d */ /* 0x000fea0003800000 */
[----:B------:R-:W-:Y:S01]  /*0060*/  MOV R27, 0x4 ;  /* 0x00000004001b7802 */ /* 0x000fe20000000f00 */
[----:B------:R-:W-:Y:S01]  /*0070*/  IMAD R26, R24, c[0x0][0x168], RZ ;  /* 0x00005a00181a7a24 */ /* 0x000fe200078e02ff */
[----:B------:R-:W-:-:S03]  /*0080*/  ULDC.64 UR36, c[0x0][0x118] ;  /* 0x0000460000247ab9 */ /* 0x000fc60000000a00 */
[----:B------:R-:W-:-:S05]  /*0090*/  IMAD.WIDE.U32 R26, R26, R27, c[0x0][0x160] ;  /* 0x000058001a1a7625 */ /* 0x000fca00078e001b */
[----:B------:R0:W5:Y:S01]  /*00a0*/  LDG.E R5, [R26.64] ;  /* 0x000000241a057981 */ /* 0x000162000c1e1900 */
[----:B------:R-:W-:Y:S02]  /*00b0*/  MOV R4, 0x5 ;  /* 0x0000000500047802 */ /* 0x000fe40000000f00 */
[----:B------:R-:W-:Y:S02]  /*00c0*/  MOV R6, 0xbf800000 ;  /* 0xbf80000000067802 */ /* 0x000fe40000000f00 */
[----:B------:R-:W-:Y:S02]  /*00d0*/  MOV R20, 32@lo((eval_multi_expr_kernel + .L_x_0@srel)) ;  /* 0x0000000000147802 */ /* 0x000fe40000000f00 */
[----:B------:R-:W-:-:S04]  /*00e0*/  MOV R21, 32@hi((eval_multi_expr_kernel + .L_x_0@srel)) ;  /* 0x0000000000157802 */ /* 0x000fc80000000f00 */
[----:B0----5:R-:W-:Y:S05]  /*00f0*/  CALL.ABS.NOINC `(apply_op) ;  /* 0x0000000000007943 */ /* 0x021fea0003c00000 */
.L_x_0:
[----:B------:R0:W5:Y:S01]  /*0100*/  LDG.E R5, [R26.64+0x4] ;  /* 0x000004241a057981 */ /* 0x000162000c1e1900 */
[----:B------:R-:W-:Y:S02]  /*0110*/  MOV R6, R4 ;  /* 0x0000000400067202 */ /* 0x000fe40000000f00 */
[----:B------:R-:W-:Y:S02]  /*0120*/  MOV R4, 0x3 ;  /* 0x0000000300047802 */ /* 0x000fe40000000f00 */
[----:B------:R-:W-:Y:S02]  /*0130*/  MOV R20, 32@lo((eval_multi_expr_kernel + .L_x_1@srel)) ;  /* 0x0000000000147802 */ /* 0x000fe40000000f00 */
[----:B------:R-:W-:-:S04]  /*0140*/  MOV R21, 32@hi((eval_multi_expr_kernel + .L_x_1@srel)) ;  /* 0x0000000000157802 */ /* 0x000fc80000000f00 */
[----:B0----5:R-:W-:Y:S05]  /*0150*/  CALL.ABS.NOINC `(apply_op) ;  /* 0x0000000000007943 */ /* 0x021fea0003c00000 */
.L_x_1:
[----:B------:R0:W5:Y:S01]  /*0160*/  LDG.E R5, [R26.64+0x4] ;  /* 0x000004241a057981 */ /* 0x000162000c1e1900 */
[----:B------:R-:W-:-:S02]  /*0170*/  MOV R16, R4 ;  /* 0x0000000400107202 */ /* 0x000fc40000000f00 */
[----:B------:R-:W-:Y:S02]  /*0180*/  MOV R6, 0xbf800000 ;  /* 0xbf80000000067802 */ /* 0x000fe40000000f00 */
[----:B------:R-:W-:Y:S02]  /*0190*/  MOV R4, 0x5 ;  /* 0x0000000500047802 */ /* 0x000fe40000000f00 */
[----:B------:R-:W-:Y:S02]  /*01a0*/  MOV R20, 32@lo((eval_multi_expr_kernel + .L_x_2@srel)) ;  /* 0x0000000000147802 */ /* 0x000fe40000000f00 */
[----:B------:R-:W-:-:S04]  /*01b0*/  MOV R21, 32@hi((eval_multi_expr_kernel + .L_x_2@srel)) ;  /* 0x0000000000157802 */ /* 0x000fc80000000f00 */
[----:B0----5:R-:W-:Y:S05]  /*01c0*/  CALL.ABS.NOINC `(apply_op) ;  /* 0x0000000000007943 */ /* 0x021fea0003c00000 */
.L_x_2:
[----:B------:R0:W5:Y:S01]  /*01d0*/  LDG.E R5, [R26.64] ;  /* 0x000000241a057981 */ /* 0x000162000c1e1900 */
[----:B------:R-:W-:Y:S02]  /*01e0*/  MOV R6, R4 ;  /* 0x0000000400067202 */ /* 0x000fe40000000f00 */
[----:B------:R-:W-:Y:S02]  /*01f0*/  MOV R4, 0x3 ;  /* 0x0000000300047802 */ /* 0x000fe40000000f00 */
[----:B------:R-:W-:Y:S02]  /*0200*/  MOV R20, 32@lo((eval_multi_expr_kernel + .L_x_3@srel)) ;  /* 0x0000000000147802 */ /* 0x000fe40000000f00 */
[----:B------:R-:W-:-:S04]  /*0210*/  MOV R21, 32@hi((eval_multi_expr_kernel + .L_x_3@srel)) ;  /* 0x0000000000157802 */ /* 0x000fc80000000f00 */
[----:B0----5:R-:W-:Y:S05]  /*0220*/  CALL.ABS.NOINC `(apply_op) ;  /* 0x0000000000007943 */ /* 0x021fea0003c00000 */
.L_x_3:
[----:B------:R0:W5:Y:S01]  /*0230*/  LDG.E R5, [R26.64+0x18] ;  /* 0x000018241a057981 */ /* 0x000162000c1e1900 */
[----:B------:R-:W-:-:S02]  /*0240*/  MOV R2, R4 ;  /* 0x0000000400027202 */ /* 0x000fc40000000f00 */
[----:B------:R-:W-:Y:S02]  /*0250*/  MOV R6, RZ ;  /* 0x000000ff00067202 */ /* 0x000fe40000000f00 */
[----:B------:R-:W-:Y:S02]  /*0260*/  MOV R4, 0xa ;  /* 0x0000000a00047802 */ /* 0x000fe40000000f00 */
[----:B------:R-:W-:Y:S02]  /*0270*/  MOV R20, 32@lo((eval_multi_expr_kernel + .L_x_4@srel)) ;  /* 0x0000000000147802 */ /* 0x000fe40000000f00 */
[----:B------:R-:W-:-:S04]  /*0280*/  MOV R21, 32@hi((eval_multi_expr_kernel + .L_x_4@srel)) ;  /* 0x0000000000157802 */ /* 0x000fc80000000f00 */
[----:B0----5:R-:W-:Y:S05]  /*0290*/  CALL.ABS.NOINC `(apply_op) ;  /* 0x0000000000007943 */ /* 0x021fea0003c00000 */
.L_x_4:
[----:B------:R-:W-:Y:S02]  /*02a0*/  MOV R5, R4 ;  /* 0x0000000400057202 */ /* 0x000fe40000000f00 */
[----:B------:R-:W-:Y:S02]  /*02b0*/  MOV R6, 0x40000000 ;  /* 0x4000000000067802 */ /* 0x000fe40000000f00 */
[----:B------:R-:W-:Y:S02]  /*02c0*/  MOV R4, 0x5 ;  /* 0x0000000500047802 */ /* 0x000fe40000000f00 */
[----:B------:R-:W-:Y:S02]  /*02d0*/  MOV R20, 32@lo((eval_multi_expr_kernel + .L_x_5@srel)) ;  /* 0x0000000000147802 */ /* 0x000fe40000000f00 */
[----:B------:R-:W-:-:S04]  /*02e0*/  MOV R21, 32@hi((eval_multi_expr_kernel + .L_x_5@srel)) ;  /* 0x0000000000157802 */ /* 0x000fc80000000f00 */
[----:B------:R-:W-:Y:S05]  /*02f0*/  CALL.ABS.NOINC `(apply_op) ;  /* 0x0000000000007943 */ /* 0x000fea0003c00000 */
.L_x_5:
[----:B------:R-:W-:Y:S02]  /*0300*/  MOV R6, R4 ;  /* 0x0000000400067202 */ /* 0x000fe40000000f00 */
[----:B------:R-:W-:-:S02]  /*0310*/  MOV R5, 0xbf800000 ;  /* 0xbf80000000057802 */ /* 0x000fc40000000f00 */
[----:B------:R-:W-:Y:S02]  /*0320*/  MOV R4, 0x3 ;  /* 0x0000000300047802 */ /* 0x000fe40000000f00 */
[----:B------:R-:W-:Y:S02]  /*0330*/  MOV R20, 32@lo((eval_multi_expr_kernel + .L_x_6@srel)) ;  /* 0x0000000000147802 */ /* 0x000fe40000000f00 */
[----:B------:R-:W-:-:S04]  /*0340*/  MOV R21, 32@hi((eval_multi_expr_kernel + .L_x_6@srel)) ;  /* 0x0000000000157802 */ /* 0x000fc80000000f00 */
[----:B------:R-:W-:Y:S05]  /*0350*/  CALL.ABS.NOINC `(apply_op) ;  /* 0x0000000000007943 */ /* 0x000fea0003c00000 */
.L_x_6:
[----:B------:R-:W-:Y:S02]  /*0360*/  MOV R5, R4 ;  /* 0x0000000400057202 */ /* 0x000fe40000000f00 */
[----:B------:R-:W-:Y:S02]  /*0370*/  MOV R6, R2 ;  /* 0x0000000200067202 */ /* 0x000fe40000000f00 */
[----:B------:R-:W-:Y:S02]  /*0380*/  MOV R4, 0x1 ;  /* 0x0000000100047802 */ /* 0x000fe40000000f00 */
[----:B------:R-:W-:Y:S02]  /*0390*/  MOV R20, 32@lo((eval_multi_expr_kernel + .L_x_7@srel)) ;  /* 0x0000000000147802 */ /* 0x000fe40000000f00 */
[----:B------:R-:W-:-:S04]  /*03a0*/  MOV R21, 32@hi((eval_multi_expr_kernel + .L_x_7@srel)) ;  /* 0x0000000000157802 */ /* 0x000fc80000000f00 */
[----:B------:R-:W-:Y:S05]  /*03b0*/  CALL.ABS.NOINC `(apply_op) ;  /* 0x0000000000007943 */ /* 0x000fea0003c00000 */
.L_x_7:
[----:B------:R-:W-:Y:S02]  /*03c0*/  MOV R5, R4 ;  /* 0x0000000400057202 */ /* 0x000fe40000000f00 */
[----:B------:R-:W-:-:S02]  /*03d0*/  MOV R6, R16 ;  /* 0x0000001000067202 */ /* 0x000fc40000000f00 */
[----:B------:R-:W-:Y:S02]  /*03e0*/  MOV R4, 0x1 ;  /* 0x0000000100047802 */ /* 0x000fe40000000f00 */
[----:B------:R-:W-:Y:S02]  /*03f0*/  MOV R20, 32@lo((eval_multi_expr_kernel + .L_x_8@srel)) ;  /* 0x0000000000147802 */ /* 0x000fe40000000f00 */
[----:B------:R-:W-:-:S04]  /*0400*/  MOV R21, 32@hi((eval_multi_expr_kernel + .L_x_8@srel)) ;  /* 0x0000000000157802 */ /* 0x000fc80000000f00 */
[----:B------:R-:W-:Y:S05]  /*0410*/  CALL.ABS.NOINC `(apply_op) ;  /* 0x0000000000007943 */ /* 0x000fea0003c00000 */
.L_x_8:
[----:B------:R0:W5:Y:S01]  /*0420*/  LDG.E R5, [R26.64+0x4] ;  /* 0x000004241a057981 */ /* 0x000162000c1e1900 */
[----:B------:R-:W-:Y:S02]  /*0430*/  MOV R22, R4 ;  /* 0x0000000400167202 */ /* 0x000fe40000000f00 */
[----:B------:R-:W-:Y:S02]  /*0440*/  MOV R6, 0x40000000 ;  /* 0x4000000000067802 */ /* 0x000fe40000000f00 */
[----:B------:R-:W-:Y:S02]  /*0450*/  MOV R4, 0x5 ;  /* 0x0000000500047802 */ /* 0x000fe40000000f00 */
[----:B------:R-:W-:Y:S02]  /*0460*/  MOV R20, 32@lo((eval_multi_expr_kernel + .L_x_9@srel)) ;  /* 0x0000000000147802 */ /* 0x000fe40000000f00 */
[----:B------:R-:W-:-:S04]  /*0470*/  MOV R21, 32@hi((eval_multi_expr_kernel + .L_x_9@srel)) ;  /* 0x0000000000157802 */ /* 0x000fc80000000f00 */
[----:B0----5:R-:W-:Y:S05]  /*0480*/  CALL.ABS.NOINC `(apply_op) ;  /* 0x0000000000007943 */ /* 0x021fea0003c00000 */
.L_x_9:
[----:B------:R0:W5:Y:S01]  /*0490*/  LDG.E R5, [R26.64] ;  /* 0x000000241a057981 */ /* 0x000162000c1e1900 */
[----:B------:R-:W-:-:S02]  /*04a0*/  MOV R19, R4 ;  /* 0x0000000400137202 */ /* 0x000fc40000000f00 */
[----:B------:R-:W-:Y:S02]  /*04b0*/  MOV R6, 0xc0000000 ;  /* 0xc000000000067802 */ /* 0x000fe40000000f00 */
[----:B------:R-:W-:Y:S02]  /*04c0*/  MOV R4, 0x5 ;  /* 0x0000000500047802 */ /* 0x000fe40000000f00 */
[----:B------:R-:W-:Y:S02]  /*04d0*/  MOV R20, 32@lo((eval_multi_expr_kernel + .L_x_10@srel)) ;  /* 0x0000000000147802 */ /* 0x000fe40000000f00 */
[----:B------:R-:W-:-:S04]  /*04e0*/  MOV R21, 32@hi((eval_multi_expr_kernel + .L_x_10@srel)) ;  /* 0x0000000000157802 */ /* 0x000fc80000000f00 */
[----:B0----5:R-:W-:Y:S05]  /*04f0*/  CALL.ABS.NOINC `(apply_op) ;  /* 0x0000000000007943 */ /* 0x021fea0003c00000 */
.L_x_10:
[----:B------:R0:W5:Y:S01]  /*0500*/  LDG.E R5, [R26.64+0x10] ;  /* 0x000010241a057981 */ /* 0x000162000c1e1900 */
[----:B------:R-:W-:Y:S02]  /*0510*/  MOV R18, R4 ;  /* 0x0000000400127202 */ /* 0x000fe40000000f00 */
[----:B------:R-:W-:Y:S02]  /*0520*/  MOV R6, 0xc0000000 ;  /* 0xc000000000067802 */ /* 0x000fe40000000f00 */
[----:B------:R-:W-:Y:S02]  /*0530*/  MOV R4, 0x5 ;  /* 0x0000000500047802 */ /* 0x000fe40000000f00 */
[----:B------:R-:W-:Y:S02]  /*0540*/  MOV R20, 32@lo((eval_multi_expr_kernel + .L_x_11@srel)) ;  /* 0x0000000000147802 */ /* 0x000fe40000000f00 */
[----:B------:R-:W-:-:S04]  /*0550*/  MOV R21, 32@hi((eval_multi_expr_kernel + .L_x_11@srel)) ;  /* 0x0000000000157802 */ /* 0x000fc80000000f00 */
[----:B0----5:R-:W-:Y:S05]  /*0560*/  CALL.ABS.NOINC `(apply_op) ;  /* 0x0000000000007943 */ /* 0x021fea0003c00000 */
.L_x_11:
[----:B------:R0:W5:Y:S01]  /*0570*/  LDG.E R5, [R26.64+0xc] ;  /* 0x00000c241a057981 */ /* 0x000162000c1e1900 */
[----:B------:R-:W-:-:S02]  /*0580*/  MOV R17, R4 ;  /* 0x0000000400117202 */ /* 0x000fc40000000f00 */
[----:B------:R-:W-:Y:S02]  /*0590*/  MOV R6, 0x40000000 ;  /* 0x4000000000067802 */ /* 0x000fe40000000f00 */
[----:B------:R-:W-:Y:S02]  /*05a0*/  MOV R4, 0x5 ;  /* 0x0000000500047802 */ /* 0x000fe40000000f00 */
[----:B------:R-:W-:Y:S02]  /*05b0*/  MOV R20, 32@lo((eval_multi_expr_kernel + .L_x_12@srel)) ;  /* 0x0000000000147802 */ /* 0x000fe40000000f00 */
[----:B------:R-:W-:-:S04]  /*05c0*/  MOV R21, 32@hi((eval_multi_expr_kernel + .L_x_12@srel)) ;  /* 0x0000000000157802 */ /* 0x000fc80000000f00 */
[----:B0----5:R-:W-:Y:S05]  /*05d0*/  CALL.ABS.NOINC `(apply_op) ;  /* 0x0000000000007943 */ /* 0x021fea0003c00000 */
.L_x_12:
[----:B------:R0:W5:Y:S01]  /*05e0*/  LDG.E R5, [R26.64+0x14] ;  /* 0x000014241a057981 */ /* 0x000162000c1e1900 */
[----:B------:R-:W-:Y:S02]  /*05f0*/  MOV R16, R4 ;  /* 0x0000000400107202 */ /* 0x000fe40000000f00 */
[----:B------:R-:W-:Y:S02]  /*0600*/  MOV R6, 0xc0000000 ;  /* 0xc000000000067802 */ /* 0x000fe40000000f00 */
[----:B------:R-:W-:Y:S02]  /*0610*/  MOV R4, 0x5 ;  /* 0x0000000500047802 */ /* 0x000fe40000000f00 */
[----:B------:R-:W-:Y:S02]  /*0620*/  MOV R20, 32@lo((eval_multi_expr_kernel + .L_x_13@srel)) ;  /* 0x0000000000147802 */ /* 0x000fe40000000f00 */
[----:B------:R-:W-:-:S04]  /*0630*/  MOV R21, 32@hi((eval_multi_expr_kernel + .L_x_13@srel)) ;  /* 0x0000000000157802 */ /* 0x000fc80000000f00 */
[----:B0----5:R-:W-:Y:S05]  /*0640*/  CALL.ABS.NOINC `(apply_op) ;  /* 0x0000000000007943 */ /* 0x021fea0003c00000 */
.L_x_13:
[----:B------:R0:W5:Y:S01]  /*0650*/  LDG.E R5, [R26.64+0x8] ;  /* 0x000008241a057981 */ /* 0x000162000c1e1900 */
[----:B------:R-:W-:-:S02]  /*0660*/  MOV R2, R4 ;  /* 0x0000000400027202 */ /* 0x000fc40000000f00 */
[----:B------:R-:W-:Y:S02]  /*0670*/  MOV R6, 0x40000000 ;  /* 0x4000000000067802 */ /* 0x000fe40000000f00 */
[----:B------:R-:W-:Y:S02]  /*0680*/  MOV R4, 0x5 ;  /* 0x0000000500047802 */ /* 0x000fe40000000f00 */
[----:B------:R-:W-:Y:S02]  /*0690*/  MOV R20, 32@lo((eval_multi_expr_kernel + .L_x_14@srel)) ;  /* 0x0000000000147802 */ /* 0x000fe40000000f00 */
[----:B------:R-:W-:-:S04]  /*06a0*/  MOV R21, 32@hi((eval_multi_expr_kernel + .L_x_14@srel)) ;  /* 0x0000000000157802 */ /* 0x000fc80000000f00 */
[----:B0----5:R-:W-:Y:S05]  /*06b0*/  CALL.ABS.NOINC `(apply_op) ;  /* 0x0000000000007943 */ /* 0x021fea0003c00000 */
.L_x_14:
[----:B------:R-:W-:Y:S02]  /*06c0*/  MOV R6, R4 ;  /* 0x0000000400067202 */ /* 0x000fe40000000f00 */
[----:B------:R-:W-:Y:S02]  /*06d0*/  MOV R5, 0x3da2f983 ;  /* 0x3da2f98300057802 */ /* 0x000fe40000000f00 */
[----:B------:R-:W-:Y:S02]  /*06e0*/  MOV R4, 0x3 ;  /* 0x0000000300047802 */ /* 0x000fe40000000f00 */
[----:B------:R-:W-:Y:S02]  /*06f0*/  MOV R20, 32@lo((eval_multi_expr_kernel + .L_x_15@srel)) ;  /* 0x0000000000147802 */ /* 0x000fe40000000f00 */
[----:B------:R-:W-:-:S04]  /*0700*/  MOV R21, 32@hi((eval_multi_expr_kernel + .L_x_15@srel)) ;  /* 0x0000000000157802 */ /* 0x000fc80000000f00 */
[----:B------:R-:W-:Y:S05]  /*0710*/  CALL.ABS.NOINC `(apply_op) ;  /* 0x0000000000007943 */ /* 0x000fea0003c00000 */
.L_x_15:
[----:B------:R-:W-:Y:S02]  /*0720*/  MOV R5, R4 ;  /* 0x0000000400057202 */ /* 0x000fe40000000f00 */
[----:B------:R-:W-:-:S02]  /*0730*/  MOV R6, R2 ;  /* 0x0000000200067202 */ /* 0x000fc40000000f00 */
[----:B------:R-:W-:Y:S02]  /*0740*/  MOV R4, 0x3 ;  /* 0x0000000300047802 */ /* 0x000fe40000000f00 */
[----:B------:R-:W-:Y:S02]  /*0750*/  MOV R20, 32@lo((eval_multi_expr_kernel + .L_x_16@srel)) ;  /* 0x0000000000147802 */ /* 0x000fe40000000f00 */
[----:B------:R-:W-:-:S04]  /*0760*/  MOV R21, 32@hi((eval_multi_expr_kernel + .L_x_16@srel)) ;  /* 0x0000000000157802 */ /* 0x000fc80000000f00 */
[----:B------:R-:W-:Y:S05]  /*0770*/  CALL.ABS.NOINC `(apply_op) ;  /* 0x0000000000007943 */ /* 0x000fea0003c00000 */
.L_x_16:
[----:B------:R-:W-:Y:S02]  /*0780*/  MOV R5, R4 ;  /* 0x0000000400057202 */ /* 0x000fe40000000f00 */
[----:B------:R-:W-:Y:S02]  /*0790*/  MOV R6, R16 ;  /* 0x0000001000067202 */ /* 0x000fe40000000f00 */
[----:B------:R-:W-:Y:S02]  /*07a0*/  MOV R4, 0x3 ;  /* 0x0000000300047802 */ /* 0x000fe40000000f00 */
[----:B------:R-:W-:Y:S02]  /*07b0*/  MOV R20, 32@lo((eval_multi_expr_kernel + .L_x_17@srel)) ;  /* 0x0000000000147802 */ /* 0x000fe40000000f00 */
[----:B------:R-:W-:-:S04]  /*07c0*/  MOV R21, 32@hi((eval_multi_expr_kernel + .L_x_17@srel)) ;  /* 0x0000000000157802 */ /* 0x000fc80000000f00 */
[----:B------:R-:W-:Y:S05]  /*07d0*/  CALL.ABS.NOINC `(apply_op) ;  /* 0x0000000000007943 */ /* 0x000fea0003c00000 */
.L_x_17:
[----:B------:R-:W-:Y:S02]  /*07e0*/  MOV R5, R4 ;  /* 0x0000000400057202 */ /* 0x000fe40000000f00 */
[----:B------:R-:W-:-:S02]  /*07f0*/  MOV R6, R17 ;  /* 0x0000001100067202 */ /* 0x000fc40000000f00 */
[----:B------:R-:W-:Y:S02]  /*0800*/  MOV R4, 0x3 ;  /* 0x0000000300047802 */ /* 0x000fe40000000f00 */
[----:B------:R-:W-:Y:S02]  /*0810*/  MOV R20, 32@lo((eval_multi_expr_kernel + .L_x_18@srel)) ;  /* 0x0000000000147802 */ /* 0x000fe40000000f00 */
[----:B------:R-:W-:-:S04]  /*0820*/  MOV R21, 32@hi((eval_multi_expr_kernel + .L_x_18@srel)) ;  /* 0x0000000000157802 */ /* 0x000fc80000000f00 */
[----:B------:R-:W-:Y:S05]  /*0830*/  CALL.ABS.NOINC `(apply_op) ;  /* 0x0000000000007943 */ /* 0x000fea0003c00000 */
.L_x_18:
[----:B------:R-:W-:Y:S02]  /*0840*/  MOV R5, R4 ;  /* 0x0000000400057202 */ /* 0x000fe40000000f00 */
[----:B------:R-:W-:Y:S02]  /*0850*/  MOV R6, R18 ;  /* 0x0000001200067202 */ /* 0x000fe40000000f00 */
[----:B------:R-:W-:Y:S02]  /*0860*/  MOV R4, 0x3 ;  /* 0x0000000300047802 */ /* 0x000fe40000000f00 */
[----:B------:R-:W-:Y:S02]  /*0870*/  MOV R20, 32@lo((eval_multi_expr_kernel + .L_x_19@srel)) ;  /* 0x0000000000147802 */ /* 0x000fe40000000f00 */
[----:B------:R-:W-:-:S04]  /*0880*/  MOV R21, 32@hi((eval_multi_expr_kernel + .L_x_19@srel)) ;  /* 0x0000000000157802 */ /* 0x000fc80000000f00 */
[----:B------:R-:W-:Y:S05]  /*0890*/  CALL.ABS.NOINC `(apply_op) ;  /* 0x0000000000007943 */ /* 0x000fea0003c00000 */
.L_x_19:
[----:B------:R-:W-:Y:S02]  /*08a0*/  MOV R5, R4 ;  /* 0x0000000400057202 */ /* 0x000fe40000000f00 */
[----:B------:R-:W-:-:S02]  /*08b0*/  MOV R6, R19 ;  /* 0x0000001300067202 */ /* 0x000fc40000000f00 */
[----:B------:R-:W-:Y:S02]  /*08c0*/  MOV R4, 0x3 ;  /* 0x0000000300047802 */ /* 0x000fe40000000f00 */
[----:B------:R-:W-:Y:S02]  /*08d0*/  MOV R20, 32@lo((eval_multi_expr_kernel + .L_x_20@srel)) ;  /* 0x0000000000147802 */ /* 0x000fe40000000f00 */
[----:B------:R-:W-:-:S04]  /*08e0*/  MOV R21, 32@hi((eval_multi_expr_kernel + .L_x_20@srel)) ;  /* 0x0000000000157802 */ /* 0x000fc80000000f00 */
[----:B------:R-:W-:Y:S05]  /*08f0*/  CALL.ABS.NOINC `(apply_op) ;  /* 0x0000000000007943 */ /* 0x000fea0003c00000 */
.L_x_20:
[----:B------:R-:W-:Y:S02]  /*0900*/  MOV R17, 0x4 ;  /* 0x0000000400117802 */ /* 0x000fe40000000f00 */
[----:B------:R-:W-:Y:S02]  /*0910*/  MOV R5, R4 ;  /* 0x0000000400057202 */ /* 0x000fe40000000f00 */
[----:B------:R-:W-:Y:S01]  /*0920*/  MOV R6, R22 ;  /* 0x0000001600067202 */ /* 0x000fe20000000f00 */
[----:B------:R-:W-:Y:S01]  /*0930*/  IMAD.WIDE.U32 R16, R24, R17, c[0x0][0x178] ;  /* 0x00005e0018107625 */ /* 0x000fe200078e0011 */
[----:B------:R-:W-:-:S03]  /*0940*/  MOV R4, 0x3 ;  /* 0x0000000300047802 */ /* 0x000fc60000000f00 */
[----:B------:R-:W-:Y:S02]  /*0950*/  MOV R20, 32@lo((eval_multi_expr_kernel + .L_x_21@srel)) ;  /* 0x0000000000147802 */ /* 0x000fe40000000f00 */
[----:B------:R-:W-:-:S04]  /*0960*/  MOV R21, 32@hi((eval_multi_expr_kernel + .L_x_21@srel)) ;  /* 0x0000000000157802 */ /* 0x000fc80000000f00 */
[----:B------:R-:W-:Y:S05]  /*0970*/  CALL.ABS.NOINC `(apply_op) ;  /* 0x0000000000007943 */ /* 0x000fea0003c00000 */
.L_x_21:
[----:B------:R0:W-:Y:S04]  /*0980*/  STG.E [R16.64], R4 ;  /* 0x0000000410007986 */ /* 0x0001e8000c101924 */
[----:B------:R1:W5:Y:S01]  /*0990*/  LDG.E R5, [R26.64] ;  /* 0x000000241a057981 */ /* 0x000362000c1e1900 */
[----:B------:R-:W-:-:S02]  /*09a0*/  MOV R6, 0xbf420e3e ;  /* 0xbf420e3e00067802 */ /* 0x000fc40000000f00 */
[----:B0-----:R-:W-:Y:S02]  /*09b0*/  MOV R4, 0x5 ;  /* 0x0000000500047802 */ /* 0x001fe40000000f00 */
[----:B------:R-:W-:Y:S02]  /*09c0*/  MOV R20, 32@lo((eval_multi_expr_kernel + .L_x_22@srel)) ;  /* 0x0000000000147802 */ /* 0x000fe40000000f00 */
[----:B------:R-:W-:-:S04]  /*09d0*/  MOV R21, 32@hi((eval_multi_expr_kernel + .L_x_22@srel)) ;  /* 0x0000000000157802 */ /* 0x000fc80000000f00 */
[----:B-1---5:R-:W-:Y:S05]  /*09e0*/  CALL.ABS.NOINC `(apply_op) ;  /* 0x0000000000007943 */ /* 0x022fea0003c00000 */
.L_x_22:
[----:B------:R0:W5:Y:S01]  /*09f0*/  LDG.E R5, [R26.64+0x4] ;  /* 0x000004241a057981 */ /* 0x000162000c1e1900 */
[----:B------:R-:W-:Y:S02]  /*0a00*/  MOV R6, R4 ;  /* 0x0000000400067202 */ /* 0x000fe40000000f00 */
[----:B------:R-:W-:Y:S02]  /*0a10*/  MOV R4, 0x3 ;  /* 0x0000000300047802 */ /* 0x000fe40000000f00 */
[----:B------:R-:W-:Y:S02]  /*0a20*/  MOV R20, 32@lo((eval_multi_expr_kernel + .L_x_23@srel)) ;  /* 0x0000000000147802 */ /* 0x000fe40000000f00 */
[----:B------:R-:W-:-:S04]  /*0a30*/  MOV R21, 32@hi((eval_multi_expr_kernel + .L_x_23@srel)) ;  /* 0x0000000000157802 */ /* 0x000fc80000000f00 */
[----:B0----5:R-:W-:Y:S05]  /*0a40*/  CALL.ABS.NOINC `(apply_op) ;  /* 0x0000000000007943 */ /* 0x021fea0003c00000 */
.L_x_23:
[----:B------:R0:W5:Y:S01]  /*0a50*/  LDG.E R5, [R26.64+0x4] ;  /* 0x000004241a057981 */ /* 0x000162000c1e1900 */
[----:B------:R-:W-:Y:S02]  /*0a60*/  MOV R16, R4 ;  /* 0x0000000400107202 */ /* 0x000fe40000000f00 */
[----:B------:R-:W-:-:S02]  /*0a70*/  MOV R6, 0xbf800000 ;  /* 0xbf80000000067802 */ /* 0x000fc40000000f00 */
[----:B------:R-:W-:Y:S02]  /*0a80*/  MOV R4, 0x5 ;  /* 0x0000000500047802 */ /* 0x000fe40000000f00 */
[----:B------:R-:W-:Y:S02]  /*0a90*/  MOV R20, 32@lo((eval_multi_expr_kernel + .L_x_24@srel)) ;  /* 0x0000000000147802 */ /* 0x000fe40000000f00 */
[----:B------:R-:W-:-:S04]  /*0aa0*/  MOV R21, 32@hi((eval_multi_expr_kernel + .L_x_24@srel)) ;  /* 0x0000000000157802 */ /* 0x000fc80000000f00 */
[----:B0----5:R-:W-:Y:S05]  /*0ab0*/  CALL.ABS.NOINC `(apply_op) ;  /* 0x0000000000007943 */ /* 0x021fea0003c00000 */
.L_x_24:
[----:B------:R0:W5:Y:S01]  /*0ac0*/  LDG.E R5, [R26.64] ;  /* 0x000000241a057981 */ /* 0x000162000c1e1900 */
[----:B------:R-:W-:Y:S02]  /*0ad0*/  MOV R6, R4 ;  /* 0x0000000400067202 */ /* 0x000fe40000000f00 */
[----:B------:R-:W-:Y:S02]  /*0ae0*/  MOV R4, 0x3 ;  /* 0x0000000300047802 */ /* 0x000fe40000000f00 */
[----:B------:R-:W-:Y:S02]  /*0af0*/  MOV R20, 32@lo((eval_multi_expr_kernel + .L_x_25@srel)) ;  /* 0x0000000000147802 */ /* 0x000fe40000000f00 */
[----:B------:R-:W-:-:S04]  /*0b00*/  MOV R21, 32@hi((eval_multi_expr_kernel + .L_x_25@srel)) ;  /* 0x0000000000157802 */ /* 0x000fc80000000f00 */
[----:B0----5:R-:W-:Y:S05]  /*0b10*/  CALL.ABS.NOINC `(apply_op) ;  /* 0x0000000000007943 */ /* 0x021fea0003c00000 */
.L_x_25:
[----:B------:R0:W5:Y:S01]  /*0b20*/  LDG.E R5, [R26.64+0x18] ;  /* 0x000018241a057981 */ /* 0x000162000c1e1900 */
[----:B------:R-:W-:Y:S02]  /*0b30*/  MOV R2, R4 ;  /* 0x0000000400027202 */ /* 0x000fe40000000f00 */
[----:B------:R-:W-:-:S02]  /*0b40*/  MOV R6, RZ ;  /* 0x000000ff00067202 */ /* 0x000fc40000000f00 */
[----:B------:R-:W-:Y:S02]  /*0b50*/  MOV R4, 0xa ;  /* 0x0000000a00047802 */ /* 0x000fe40000000f00 */
[----:B------:R-:W-:Y:S02]  /*0b60*/  MOV R20, 32@lo((eval_multi_expr_kernel + .L_x_26@srel)) ;  /* 0x0000000000147802 */ /* 0x000fe40000000f00 */
[----:B------:R-:W-:-:S04]  /*0b70*/  MOV R21, 32@hi((eval_multi_expr_kernel + .L_x_26@srel)) ;  /* 0x0000000000157802 */ /* 0x000fc80000000f00 */
[----:B0----5:R-:W-:Y:S05]  /*0b80*/  CALL.ABS.NOINC `(apply_op) ;  /* 0x0000000000007943 */ /* 0x021fea0003c00000 */
.L_x_26:
[----:B------:R-:W-:Y:S02]  /*0b90*/  MOV R5, R4 ;  /* 0x0000000400057202 */ /* 0x000fe40000000f00 */
[----:B------:R-:W-:Y:S02]  /*0ba0*/  MOV R6, 0x40000000 ;  /* 0x4000000000067802 */ /* 0x000fe40000000f00 */
[----:B------:R-:W-:Y:S02]  /*0bb0*/  MOV R4, 0x5 ;  /* 0x0000000500047802 */ /* 0x000fe40000000f00 */
[----:B------:R-:W-:Y:S02]  /*0bc0*/  MOV R20, 32@lo((eval_multi_expr_kernel + .L_x_27@srel)) ;  /* 0x0000000000147802 */ /* 0x000fe40000000f00 */
[----:B------:R-:W-:-:S04]  /*0bd0*/  MOV R21, 32@hi((eval_multi_expr_kernel + .L_x_27@srel)) ;  /* 0x0000000000157802 */ /* 0x000fc80000000f00 */
[----:B------:R-:W-:Y:S05]  /*0be0*/  CALL.ABS.NOINC `(apply_op) ;  /* 0x0000000000007943 */ /* 0x000fea0003c00000 */
.L_x_27:
[----:B------:R-:W-:Y:S02]  /*0bf0*/  MOV R6, R4 ;  /* 0x0000000400067202 */ /* 0x000fe40000000f00 */
[----:B------:R-:W-:-:S02]  /*0c00*/  MOV R5, 0xbf800000 ;  /* 0xbf80000000057802 */ /* 0x000fc40000000f00 */
[----:B------:R-:W-:Y:S02]  /*0c10*/  MOV R4, 0x1 ;  /* 0x0000000100047802 */ /* 0x000fe40000000f00 */
[----:B------:R-:W-:Y:S02]  /*0c20*/  MOV R20, 32@lo((eval_multi_expr_kernel + .L_x_28@srel)) ;  /* 0x0000000000147802 */ /* 0x000fe40000000f00 */
[----:B------:R-:W-:-:S04]  /*0c30*/  MOV R21, 32@hi((eval_multi_expr_kernel + .L_x_28@srel)) ;  /* 0x0000000000157802 */ /* 0x000fc80000000f00 */
[----:B------:R-:W-:Y:S05]  /*0c40*/  CALL.ABS.NOINC `(apply_op) ;  /* 0x0000000000007943 */ /* 0x000fea0003c00000 */
.L_x_28:
[----:B------:R-:W-:Y:S02]  /*0c50*/  MOV R5, R4 ;  /* 0x0000000400057202 */ /* 0x000fe40000000f00 */
[----:B------:R-:W-:Y:S02]  /*0c60*/  MOV R6, R2 ;  /* 0x0000000200067202 */ /* 0x000fe40000000f00 */
[----:B------:R-:W-:Y:S02]  /*0c70*/  MOV R4, 0x1 ;  /* 0x0000000100047802 */ /* 0x000fe40000000f00 */
[----:B------:R-:W-:Y:S02]  /*0c80*/  MOV R20, 32@lo((eval_multi_expr_kernel + .L_x_29@srel)) ;  /* 0x0000000000147802 */ /* 0x000fe40000000f00 */
[----:B------:R-:W-:-:S04]  /*0c90*/  MOV R21, 32@hi((eval_multi_expr_kernel + .L_x_29@srel)) ;  /* 0x0000000000157802 */ /* 0x000fc80000000f00 */
[----:B------:R-:W-:Y:S05]  /*0ca0*/  CALL.ABS.NOINC `(apply_op) ;  /* 0x0000000000007943 */ /* 0x000fea0003c00000 */
.L_x_29:
[----:B------:R-:W-:Y:S02]  /*0cb0*/  MOV R5, R4 ;  /* 0x0000000400057202 */ /* 0x000fe40000000f00 */
[----:B------:R-:W-:-:S02]  /*0cc0*/  MOV R6, R16 ;  /* 0x0000001000067202 */ /* 0x000fc40000000f00 */
[----:B------:R-:W-:Y:S02]  /*0cd0*/  MOV R4, 0x1 ;  /* 0x0000000100047802 */ /* 0x000fe40000000f00 */
[----:B------:R-:W-:Y:S02]  /*0ce0*/  MOV R20, 32@lo((eval_multi_expr_kernel + .L_x_30@srel)) ;  /* 0x0000000000147802 */ /* 0x000fe40000000f00 */
[----:B------:R-:W-:-:S04]  /*0cf0*/  MOV R21, 32@hi((eval_multi_expr_kernel + .L_x_30@srel)) ;  /* 0x0000000000157802 */ /* 0x000fc80000000f00 */
[----:B------:R-:W-:Y:S05]  /*0d00*/  CALL.ABS.NOINC `(apply_op) ;  /* 0x0000000000007943 */ /* 0x000fea0003c00000 */
.L_x_30:
[----:B------:R0:W5:Y:S01]  /*0d10*/  LDG.E R5, [R26.64+0x4] ;  /* 0x000004241a057981 */ /* 0x000162000c1e1900 */
[----:B------:R-:W-:Y:S02]  /*0d20*/  MOV R22, R4 ;  /* 0x0000000400167202 */ /* 0x000fe40000000f00 */
[----:B------:R-:W-:Y:S02]  /*0d30*/  MOV R6, 0x40000000 ;  /* 0x4000000000067802 */ /* 0x000fe40000000f00 */
[----:B------:R-:W-:Y:S02]  /*0d40*/  MOV R4, 0x5 ;  /* 0x0000000500047802 */ /* 0x000fe40000000f00 */
[----:B------:R-:W-:Y:S02]  /*0d50*/  MOV R20, 32@lo((eval_multi_expr_kernel + .L_x_31@srel)) ;  /* 0x0000000000147802 */ /* 0x000fe40000000f00 */
[----:B------:R-:W-:-:S04]  /*0d60*/  MOV R21, 32@hi((eval_multi_expr_kernel + .L_x_31@srel)) ;  /* 0x0000000000157802 */ /* 0x000fc80000000f00 */
[----:B0----5:R-:W-:Y:S05]  /*0d70*/  CALL.ABS.NOINC `(apply_op) ;  /* 0x0000000000007943 */ /* 0x021fea0003c00000 */
.L_x_31:
[----:B------:R0:W5:Y:S01]  /*0d80*/  LDG.E R5, [R26.64] ;  /* 0x000000241a057981 */ /* 0x000162000c1e1900 */
[----:B------:R-:W-:-:S02]  /*0d90*/  MOV R19, R4 ;  /* 0x0000000400137202 */ /* 0x000fc40000000f00 */
[----:B------:R-:W-:Y:S02]  /*0da0*/  MOV R6, 0xc0000000 ;  /* 0xc000000000067802 */ /* 0x000fe40000000f00 */
[----:B------:R-:W-:Y:S02]  /*0db0*/  MOV R4, 0x5 ;  /* 0x0000000500047802 */ /* 0x000fe40000000f00 */
[----:B------:R-:W-:Y:S02]  /*0dc0*/  MOV R20, 32@lo((eval_multi_expr_kernel + .L_x_32@srel)) ;  /* 0x0000000000147802 */ /* 0x000fe40000000f00 */
[----:B------:R-:W-:-:S04]  /*0dd0*/  MOV R21, 32@hi((eval_multi_expr_kernel + .L_x_32@srel)) ;  /* 0x0000000000157802 */ /* 0x000fc80000000f00 */
[----:B0----5:R-:W-:Y:S05]  /*0de0*/  CALL.ABS.NOINC `(apply_op) ;  /* 0x0000000000007943 */ /* 0x021fea0003c00000 */
.L_x_32:
[----:B------:R0:W5:Y:S01]  /*0df0*/  LDG.E R5, [R26.64+0x10] ;  /* 0x000010241a057981 */ /* 0x000162000c1e1900 */
[----:B------:R-:W-:Y:S02]  /*0e00*/  MOV R18, R4 ;  /* 0x0000000400127202 */ /* 0x000fe40000000f00 */
[----:B------:R-:W-:Y:S02]  /*0e10*/  MOV R6, 0xc0000000 ;  /* 0xc000000000067802 */ /* 0x000fe40000000f00 */
[----:B------:R-:W-:Y:S02]  /*0e20*/  MOV R4, 0x5 ;  /* 0x0000000500047802 */ /* 0x000fe40000000f00 */
[----:B------:R-:W-:Y:S02]  /*0e30*/  MOV R20, 32@lo((eval_multi_expr_kernel + .L_x_33@srel)) ;  /* 0x0000000000147802 */ /* 0x000fe40000000f00 */
[----:B------:R-:W-:-:S04]  /*0e40*/  MOV R21, 32@hi((eval_multi_expr_kernel + .L_x_33@srel)) ;  /* 0x0000000000157802 */ /* 0x000fc80000000f00 */
[----:B0----5:R-:W-:Y:S05]  /*0e50*/  CALL.ABS.NOINC `(apply_op) ;  /* 0x0000000000007943 */ /* 0x021fea0003c00000 */
.L_x_33:
[----:B------:R0:W5:Y:S01]  /*0e60*/  LDG.E R5, [R26.64+0xc] ;  /* 0x00000c241a057981 */ /* 0x000162000c1e1900 */
[----:B------:R-:W-:-:S02]  /*0e70*/  MOV R17, R4 ;  /* 0x0000000400117202 */ /* 0x000fc40000000f00 */
[----:B------:R-:W-:Y:S02]  /*0e80*/  MOV R6, 0x3fd1bdd1 ;  /* 0x3fd1bdd100067802 */ /* 0x000fe40000000f00 */
[----:B------:R-:W-:Y:S02]  /*0e90*/  MOV R4, 0x5 ;  /* 0x0000000500047802 */ /* 0x000fe40000000f00 */
[----:B------:R-:W-:Y:S02]  /*0ea0*/  MOV R20, 32@lo((eval_multi_expr_kernel + .L_x_34@srel)) ;  /* 0x0000000000147802 */ /* 0x000fe40000000f00 */
[----:B------:R-:W-:-:S04]  /*0eb0*/  MOV R21, 32@hi((eval_multi_expr_kernel + .L_x_34@srel)) ;  /* 0x0000000000157802 */ /* 0x000fc80000000f00 */
[----:B0----5:R-:W-:Y:S05]  /*0ec0*/  CALL.ABS.NOINC `(apply_op) ;  /* 0x0000000000007943 */ /* 0x021fea0003c00000 */
.L_x_34:
[----:B------:R0:W5:Y:S01]  /*0ed0*/  LDG.E R5, [R26.64+0x14] ;  /* 0x000014241a057981 */ /* 0x000162000c1e1900 */
[----:B------:R-:W-:Y:S02]  /*0ee0*/  MOV R16, R4 ;  /* 0x0000000400107202 */ /* 0x000fe40000000f00 */
[----:B------:R-:W-:Y:S02]  /*0ef0*/  MOV R6, 0xc0000000 ;  /* 0xc000000000067802 */ /* 0x000fe40000000f00 */
[----:B------:R-:W-:Y:S02]  /*0f00*/  MOV R4, 0x5 ;  /* 0x0000000500047802 */ /* 0x000fe40000000f00 */
[----:B------:R-:W-:Y:S02]  /*0f10*/  MOV R20, 32@lo((eval_multi_expr_kernel + .L_x_35@srel)) ;  /* 0x0000000000147802 */ /* 0x000fe40000000f00 */
[----:B------:R-:W-:-:S04]  /*0f20*/  MOV R21, 32@hi((eval_multi_expr_kernel + .L_x_35@srel)) ;  /* 0x0000000000157802 */ /* 0x000fc80000000f00 */
[----:B0----5:R-:W-:Y:S05]  /*0f30*/  CALL.ABS.NOINC `(apply_op) ;  /* 0x0000000000007943 */ /* 0x021fea0003c00000 */
.L_x_35:
[----:B------:R0:W5:Y:S01]  /*0f40*/  LDG.E R5, [R26.64+0x8] ;  /* 0x000008241a057981 */ /* 0x000162000c1e1900 */
[----:B------:R-:W-:-:S02]  /*0f50*/  MOV R2, R4 ;  /* 0x0000000400027202 */ /* 0x000fc40000000f00 */
[----:B------:R-:W-:Y:S02]  /*0f60*/  MOV R6, 0x3fd4c865 ;  /* 0x3fd4c86500067802 */ /* 0x000fe40000000f00 */
[----:B------:R-:W-:Y:S02]  /*0f70*/  MOV R4, 0x5 ;  /* 0x0000000500047802 */ /* 0x000fe40000000f00 */
[----:B------:R-:W-:Y:S02]  /*0f80*/  MOV R20, 32@lo((eval_multi_expr_kernel + .L_x_36@srel)) ;  /* 0x0000000000147802 */ /* 0x000fe40000000f00 */
[----:B------:R-:W-:-:S04]  /*0f90*/  MOV R21, 32@hi((eval_multi_expr_kernel + .L_x_36@srel)) ;  /* 0x0000000000157802 */ /* 0x000fc80000000f00 */
[----:B0----5:R-:W-:Y:S05]  /*0fa0*/  CALL.ABS.NOINC `(apply_op) ;  /* 0x0000000000007943 */ /* 0x021fea0003c00000 */
.L_x_36:
[----:B------:R-:W-:Y:S02]  /*0fb0*/  MOV R6, R4 ;  /* 0x0000000400067202 */ /* 0x000fe40000000f00 */
[----:B------:R-:W-:Y:S02]  /*0fc0*/  MOV R5, 0x3d9b56fd ;  /* 0x3d9b56fd00057802 */ /* 0x000fe40000000f00 */
[----:B------:R-:W-:Y:S02]  /*0fd0*/  MOV R4, 0x1 ;  /* 0x0000000100047802 */ /* 0x000fe40000000f00 */
[----:B------:R-:W-:Y:S02]  /*0fe0*/  MOV R20, 32@lo((eval_multi_expr_kernel + .L_x_37@srel)) ;  /* 0x0000000000147802 */ /* 0x000fe40000000f00 */
[----:B------:R-:W-:-:S04]  /*0ff0*/  MOV R21, 32@hi((eval_multi_expr_kernel + .L_x_37@srel)) ;  /* 0x0000000000157802 */ /* 0x000fc80000000f00 */
[----:B------:R-:W-:Y:S05]  /*1000*/  CALL.ABS.NOINC `(apply_op) ;  /* 0x0000000000007943 */ /* 0x000fea0003c00000 */
.L_x_37:
[----:B------:R-:W-:Y:S02]  /*1010*/  MOV R5, R4 ;  /* 0x0000000400057202 */ /* 0x000fe40000000f00 */
[----:B------:R-:W-:-:S02]  /*1020*/  MOV R6, R2 ;  /* 0x0000000200067202 */ /* 0x000fc40000000f00 */
[----:B------:R-:W-:Y:S02]  /*1030*/  MOV R4, 0x3 ;  /* 0x0000000300047802 */ /* 0x000fe40000000f00 */
[----:B------:R-:W-:Y:S02]  /*1040*/  MOV R20, 32@lo((eval_multi_expr_kernel + .L_x_38@srel)) ;  /* 0x0000000000147802 */ /* 0x000fe40000000f00 */
[----:B------:R-:W-:-:S04]  /*1050*/  MOV R21, 32@hi((eval_multi_expr_kernel + .L_x_38@srel)) ;  /* 0x0000000000157802 */ /* 0x000fc80000000f00 */
[----:B------:R-:W-:Y:S05]  /*1060*/  CALL.ABS.NOINC `(apply_op) ;  /* 0x0000000000007943 */ /* 0x000fea0003c00000 */
.L_x_38:
[----:B------:R-:W-:Y:S02]  /*1070*/  MOV R5, R4 ;  /* 0x0000000400057202 */ /* 0x000fe40000000f00 */
[----:B------:R-:W-:Y:S02]  /*1080*/  MOV R6, R16 ;  /* 0x0000001000067202 */ /* 0x000fe40000000f00 */
[----:B------:R-:W-:Y:S02]  /*1090*/  MOV R4, 0x3 ;  /* 0x0000000300047802 */ /* 0x000fe40000000f00 */
[----:B------:R-:W-:Y:S02]  /*10a0*/  MOV R20, 32@lo((eval_multi_expr_kernel + .L_x_39@srel)) ;  /* 0x0000000000147802 */ /* 0x000fe40000000f00 */
[----:B------:R-:W-:-:S04]  /*10b0*/  MOV R21, 32@hi((eval_multi_expr_kernel + .L_x_39@srel)) ;  /* 0x0000000000157802 */ /* 0x000fc80000000f00 */
[----:B------:R-:W-:Y:S05]  /*10c0*/  CALL.ABS.NOINC `(apply_op) ;  /* 0x0000000000007943 */ /* 0x000fea0003c00000 */
.L_x_39:
[----:B------:R-:W-:Y:S02]  /*10d0*/  MOV R5, R4 ;  /* 0x0000000400057202 */ /* 0x000fe40000000f00 */
[----:B------:R-:W-:-:S02]  /*10e0*/  MOV R6, R17 ;  /* 0x0000001100067202 */ /* 0x000fc40000000f00 */
[----:B------:R-:W-:Y:S02]  /*10f0*/  MOV R4, 0x3 ;  /* 0x0000000300047802 */ /* 0x000fe40000000f00 */
[----:B------:R-:W-:Y:S02]  /*1100*/  MOV R20, 32@lo((eval_multi_expr_kernel + .L_x_40@srel)) ;  /* 0x0000000000147802 */ /* 0x000fe40000000f00 */
[----:B------:R-:W-:-:S04]  /*1110*/  MOV R21, 32@hi((eval_multi_expr_kernel + .L_x_40@srel)) ;  /* 0x0000000000157802 */ /* 0x000fc80000000f00 */
[----:B------:R-:W-:Y:S05]  /*1120*/  CALL.ABS.NOINC `(apply_op) ;  /* 0x0000000000007943 */ /* 0x000fea0003c00000 */
.L_x_40:
[----:B------:R-:W-:Y:S02]  /*1130*/  MOV R5, R4 ;  /* 0x0000000400057202 */ /* 0x000fe40000000f00 */
[----:B------:R-:W-:Y:S02]  /*1140*/  MOV R6, R18 ;  /* 0x0000001200067202 */ /* 0x000fe40000000f00 */
[----:B------:R-:W-:Y:S02]  /*1150*/  MOV R4, 0x3 ;  /* 0x0000000300047802 */ /* 0x000fe40000000f00 */
[----:B------:R-:W-:Y:S02]  /*1160*/  MOV R20, 32@lo((eval_multi_expr_kernel + .L_x_41@srel)) ;  /* 0x0000000000147802 */ /* 0x000fe40000000f00 */
[----:B------:R-:W-:-:S04]  /*1170*/  MOV R21, 32@hi((eval_multi_expr_kernel + .L_x_41@srel)) ;  /* 0x0000000000157802 */ /* 0x000fc80000000f00 */
[----:B------:R-:W-:Y:S05]  /*1180*/  CALL.ABS.NOINC `(apply_op) ;  /* 0x0000000000007943 */ /* 0x000fea0003c00000 */
.L_x_41:
[----:B------:R-:W-:Y:S02]  /*1190*/  MOV R5, R4 ;  /* 0x0000000400057202 */ /* 0x000fe40000000f00 */
[----:B------:R-:W-:-:S02]  /*11a0*/  MOV R6, R19 ;  /* 0x0000001300067202 */ /* 0x000fc40000000f00 */
[----:B------:R-:W-:Y:S02]  /*11b0*/  MOV R4, 0x3 ;  /* 0x0000000300047802 */ /* 0x000fe40000000f00 */
[----:B------:R-:W-:Y:S02]  /*11c0*/  MOV R20, 32@lo((eval_multi_expr_kernel + .L_x_42@srel)) ;  /* 0x0000000000147802 */ /* 0x000fe40000000f00 */
[----:B------:R-:W-:-:S04]  /*11d0*/  MOV R21, 32@hi((eval_multi_expr_kernel + .L_x_42@srel)) ;  /* 0x0000000000157802 */ /* 0x000fc80000000f00 */
[----:B------:R-:W-:Y:S05]  /*11e0*/  CALL.ABS.NOINC `(apply_op) ;  /* 0x0000000000007943 */ /* 0x000fea0003c00000 */
.L_x_42:
[----:B------:R-:W-:Y:S01]  /*11f0*/  IADD3 R16, R24, c[0x0][0x16c], RZ ;  /* 0x00005b0018107a10 */ /* 0x000fe20007ffe0ff */
[----:B------:R-:W-:Y:S01]  /*1200*/  IMAD.MOV.U32 R17, RZ, RZ, 0x4 ;  /* 0x00000004ff117424 */ /* 0x000fe200078e00ff */
[----:B------:R-:W-:Y:S01]  /*1210*/  MOV R6, R22 ;  /* 0x0000001600067202 */ /* 0x000fe20000000f00 */
[----:B------:R-:W-:Y:S01]  /*1220*/  IMAD.MOV.U32 R5, RZ, RZ, R4 ;  /* 0x000000ffff057224 */ /* 0x000fe200078e0004 */
[----:B------:R-:W-:Y:S01]  /*1230*/  MOV R4, 0x1 ;  /* 0x0000000100047802 */ /* 0x000fe20000000f00 */
[----:B------:R-:W-:-:S04]  /*1240*/  IMAD.WIDE.U32 R16, R16, R17, c[0x0][0x178] ;  /* 0x00005e0010107625 */ /* 0x000fc800078e0011 */
[----:B------:R-:W-:Y:S02]  /*1250*/  MOV R20, 32@lo((eval_multi_expr_kernel + .L_x_43@srel)) ;  /* 0x0000000000147802 */ /* 0x000fe40000000f00 */
[----:B------:R-:W-:-:S04]  /*1260*/  MOV R21, 32@hi((eval_multi_expr_kernel + .L_x_43@srel)) ;  /* 0x0000000000157802 */ /* 0x000fc80000000f00 */
[----:B------:R-:W-:Y:S05]  /*1270*/  CALL.ABS.NOINC `(apply_op) ;  /* 0x0000000000007943 */ /* 0x000fea0003c00000 */
.L_x_43:
[----:B------:R0:W-:Y:S04]  /*1280*/  STG.E [R16.64], R4 ;  /* 0x0000000410007986 */ /* 0x0001e8000c101924 */
[----:B------:R1:W5:Y:S01]  /*1290*/  LDG.E R5, [R26.64] ;  /* 0x000000241a057981 */ /* 0x000362000c1e1900 */
[----:B------:R-:W-:-:S02]  /*12a0*/  IMAD.MOV.U32 R23, RZ, RZ, c[0x0][0x16c] ;  /* 0x00005b00ff177624 */ /* 0x000fc400078e00ff */
[----:B------:R-:W-:-:S03]  /*12b0*/  IMAD.MOV.U32 R6, RZ, RZ, -0x40800000 ;  /* 0xbf800000ff067424 */ /* 0x000fc600078e00ff */
[----:B------:R-:W-:Y:S02]  /*12c0*/  LEA R23, R23, R24, 0x1 ;  /* 0x0000001817177211 */ /* 0x000fe400078e08ff */
[----:B0-----:R-:W-:Y:S02]  /*12d0*/  MOV R4, 0x5 ;  /* 0x0000000500047802 */ /* 0x001fe40000000f00 */
[----:B------:R-:W-:Y:S02]  /*12e0*/  MOV R20, 32@lo((eval_multi_expr_kernel + .L_x_44@srel)) ;  /* 0x0000000000147802 */ /* 0x000fe40000000f00 */
[----:B------:R-:W-:-:S04]  /*12f0*/  MOV R21, 32@hi((eval_multi_expr_kernel + .L_x_44@srel)) ;  /* 0x0000000000157802 */ /* 0x000fc80000000f00 */
[----:B-1---5:R-:W-:Y:S05]  /*1300*/  CALL.ABS.NOINC `(apply_op) ;  /* 0x0000000000007943 */ /* 0x022fea0003c00000 */
.L_x_44:
[----:B------:R0:W5:Y:S01]  /*1310*/  LDG.E R5, [R26.64+0x4] ;  /* 0x000004241a057981 */ /* 0x000162000c1e1900 */
[----:B------:R-:W-:Y:S02]  /*1320*/  MOV R6, R4 ;  /* 0x0000000400067202 */ /* 0x000fe40000000f00 */
[----:B------:R-:W-:Y:S02]  /*1330*/  MOV R4, 0x3 ;  /* 0x0000000300047802 */ /* 0x000fe40000000f00 */
[----:B------:R-:W-:Y:S02]  /*1340*/  MOV R20, 32@lo((eval_multi_expr_kernel + .L_x_45@srel)) ;  /* 0x0000000000147802 */ /* 0x000fe40000000f00 */
[----:B------:R-:W-:-:S04]  /*1350*/  MOV R21, 32@hi((eval_multi_expr_kernel + .L_x_45@srel)) ;  /* 0x0000000000157802 */ /* 0x000fc80000000f00 */
[----:B0----5:R-:W-:Y:S05]  /*1360*/  CALL.ABS.NOINC `(apply_op) ;  /* 0x0000000000007943 */ /* 0x021fea0003c00000 */
.L_x_45:
[----:B------:R0:W5:Y:S01]  /*1370*/  LDG.E R5, [R26.64+0x4] ;  /* 0x000004241a057981 */ /* 0x000162000c1e1900 */
[----:B------:R-:W-:-:S02]  /*1380*/  MOV R16, R4 ;  /* 0x0000000400107202 */ /* 0x000fc40000000f00 */
[----:B------:R-:W-:Y:S02]  /*1390*/  MOV R6, 0xbf800000 ;  /* 0xbf80000000067802 */ /* 0x000fe40000000f00 */
[----:B------:R-:W-:Y:S02]  /*13a0*/  MOV R4, 0x5 ;  /* 0x0000000500047802 */ /* 0x000fe40000000f00 */
[----:B------:R-:W-:Y:S02]  /*13b0*/  MOV R20, 32@lo((eval_multi_expr_kernel + .L_x_46@srel)) ;  /* 0x0000000000147802 */ /* 0x000fe40000000f00 */
[----:B------:R-:W-:-:S04]  /*13c0*/  MOV R21, 32@hi((eval_multi_expr_kernel + .L_x_46@srel)) ;  /* 0x0000000000157802 */ /* 0x000fc80000000f00 */
[----:B0----5:R-:W-:Y:S05]  /*13d0*/  CALL.ABS.NOINC `(apply_op) ;  /* 0x0000000000007943 */ /* 0x021fea0003c00000 */
.L_x_46:
[----:B------:R0:W5:Y:S01]  /*13e0*/  LDG.E R5, [R26.64] ;  /* 0x000000241a057981 */ /* 0x000162000c1e1900 */
[----:B------:R-:W-:Y:S02]  /*13f0*/  MOV R6, R4 ;  /* 0x0000000400067202 */ /* 0x000fe40000000f00 */
[----:B------:R-:W-:Y:S02]  /*1400*/  MOV R4, 0x1 ;  /* 0x0000000100047802 */ /* 0x000fe40000000f00 */
[----:B------:R-:W-:Y:S02]  /*1410*/  MOV R20, 32@lo((eval_multi_expr_kernel + .L_x_47@srel)) ;  /* 0x0000000000147802 */ /* 0x000fe40000000f00 */
[----:B------:R-:W-:-:S04]  /*1420*/  MOV R21, 32@hi((eval_multi_expr_kernel + .L_x_47@srel)) ;  /* 0x0000000000157802 */ /* 0x000fc80000000f00 */
[----:B0----5:R-:W-:Y:S05]  /*1430*/  CALL.ABS.NOINC `(apply_op) ;  /* 0x0000000000007943 */ /* 0x021fea0003c00000 */
.L_x_47:
[----:B------:R0:W5:Y:S01]  /*1440*/  LDG.E R5, [R26.64+0x18] ;  /* 0x000018241a057981 */ /* 0x000162000c1e1900 */
[----:B------:R-:W-:-:S02]  /*1450*/  MOV R2, R4 ;  /* 0x0000000400027202 */ /* 0x000fc40000000f00 */
[----:B------:R-:W-:Y:S02]  /*1460*/  MOV R6, RZ ;  /* 0x000000ff00067202 */ /* 0x000fe40000000f00 */
[----:B------:R-:W-:Y:S02]  /*1470*/  MOV R4, 0xa ;  /* 0x0000000a00047802 */ /* 0x000fe40000000f00 */
[----:B------:R-:W-:Y:S02]  /*1480*/  MOV R20, 32@lo((eval_multi_expr_kernel + .L_x_48@srel)) ;  /* 0x0000000000147802 */ /* 0x000fe40000000f00 */
[----:B------:R-:W-:-:S04]  /*1490*/  MOV R21, 32@hi((eval_multi_expr_kernel + .L_x_48@srel)) ;  /* 0x0000000000157802 */ /* 0x000fc80000000f00 */
[----:B0----5:R-:W-:Y:S05]  /*14a0*/  CALL.ABS.NOINC `(apply_op) ;  /* 0x0000000000007943 */ /* 0x021fea0003c00000 */
.L_x_48:
[----:B------:R-:W-:Y:S02]  /*14b0*/  MOV R5, R4 ;  /* 0x0000000400057202 */ /* 0x000fe40000000f00 */
[----:B------:R-:W-:Y:S02]  /*14c0*/  MOV R6, 0x40000000 ;  /* 0x4000000000067802 */ /* 0x000fe40000000f00 */
[----:B------:R-:W-:Y:S02]  /*14d0*/  MOV R4, 0x5 ;  /* 0x0000000500047802 */ /* 0x000fe40000000f00 */
[----:B------:R-:W-:Y:S02]  /*14e0*/  MOV R20, 32@lo((eval_multi_expr_kernel + .L_x_49@srel)) ;  /* 0x0000000000147802 */ /* 0x000fe40000000f00 */
[----:B------:R-:W-:-:S04]  /*14f0*/  MOV R21, 32@hi((eval_multi_expr_kernel + .L_x_49@srel)) ;  /* 0x0000000000157802 */ /* 0x000fc80000000f00 */
[----:B------:R-:W-:Y:S05]  /*1500*/  CALL.ABS.NOINC `(apply_op) ;  /* 0x0000000000007943 */ /* 0x000fea0003c00000 */
.L_x_49:
[----:B------:R-:W-:Y:S02]  /*1510*/  MOV R6, R4 ;  /* 0x0000000400067202 */ /* 0x000fe40000000f00 */
[----:B------:R-:W-:-:S02]  /*1520*/  MOV R5, 0xbf800000 ;  /* 0xbf80000000057802 */ /* 0x000fc40000000f00 */
[----:B------:R-:W-:Y:S02]  /*1530*/  MOV R4, 0x3 ;  /* 0x0000000300047802 */ /* 0x000fe40000000f00 */
[----:B------:R-:W-:Y:S02]  /*1540*/  MOV R20, 32@lo((eval_multi_expr_kernel + .L_x_50@srel)) ;  /* 0x0000000000147802 */ /* 0x000fe40000000f00 */
[----:B------:R-:W-:-:S04]  /*1550*/  MOV R21, 32@hi((eval_multi_expr_kernel + .L_x_50@srel)) ;  /* 0x0000000000157802 */ /* 0x000fc80000000f00 */
[----:B------:R-:W-:Y:S05]  /*1560*/  CALL.ABS.NOINC `(apply_op) ;  /* 0x0000000000007943 */ /* 0x000fea0003c00000 */
.L_x_50:
[----:B------:R-:W-:Y:S02]  /*1570*/  MOV R5, R4 ;  /* 0x0000000400057202 */ /* 0x000fe40000000f00 */
[----:B------:R-:W-:Y:S02]  /*1580*/  MOV R6, R2 ;  /* 0x0000000200067202 */ /* 0x000fe40000000f00 */
[----:B------:R-:W-:Y:S02]  /*1590*/  MOV R4, 0x3 ;  /* 0x0000000300047802 */ /* 0x000fe40000000f00 */
[----:B------:R-:W-:Y:S02]  /*15a0*/  MOV R20, 32@lo((eval_multi_expr_kernel + .L_x_51@srel)) ;  /* 0x0000000000147802 */ /* 0x000fe40000000f00 */
[----:B------:R-:W-:-:S04]  /*15b0*/  MOV R21, 32@hi((eval_multi_expr_kernel + .L_x_51@srel)) ;  /* 0x0000000000157802 */ /* 0x000fc80000000f00 */
[----:B------:R-:W-:Y:S05]  /*15c0*/  CALL.ABS.NOINC `(apply_op) ;  /* 0x0000000000007943 */ /* 0x000fea0003c00000 */
.L_x_51:
[----:B------:R-:W-:Y:S02]  /*15d0*/  MOV R5, R4 ;  /* 0x0000000400057202 */ /* 0x000fe40000000f00 */
[----:B------:R-:W-:-:S02]  /*15e0*/  MOV R6, R16 ;  /* 0x0000001000067202 */ /* 0x000fc40000000f00 */
[----:B------:R-:W-:Y:S02]  /*15f0*/  MOV R4, 0x3 ;  /* 0x0000000300047802 */ /* 0x000fe40000000f00 */
[----:B------:R-:W-:Y:S02]  /*1600*/  MOV R20, 32@lo((eval_multi_expr_kernel + .L_x_52@srel)) ;  /* 0x0000000000147802 */ /* 0x000fe40000000f00 */
[----:B------:R-:W-:-:S04]  /*1610*/  MOV R21, 32@hi((eval_multi_expr_kernel + .L_x_52@srel)) ;  /* 0x0000000000157802 */ /* 0x000fc80000000f00 */
[----:B------:R-:W-:Y:S05]  /*1620*/  CALL.ABS.NOINC `(apply_op) ;  /* 0x0000000000007943 */ /* 0x000fea0003c00000 */
.L_x_52:
[----:B------:R0:W5:Y:S01]  /*1630*/  LDG.E R5, [R26.64+0x4] ;  /* 0x000004241a057981 */ /* 0x000162000c1e1900 */
[----:B------:R-:W-:Y:S02]  /*1640*/  MOV R22, R4 ;  /* 0x0000000400167202 */ /* 0x000fe40000000f00 */
[----:B------:R-:W-:Y:S02]  /*1650*/  MOV R6, 0x40000000 ;  /* 0x4000000000067802 */ /* 0x000fe40000000f00 */
[----:B------:R-:W-:Y:S02]  /*1660*/  MOV R4, 0x5 ;  /* 0x0000000500047802 */ /* 0x000fe40000000f00 */
[----:B------:R-:W-:Y:S02]  /*1670*/  MOV R20, 32@lo((eval_multi_expr_kernel + .L_x_53@srel)) ;  /* 0x0000000000147802 */ /* 0x000fe40000000f00 */
[----:B------:R-:W-:-:S04]  /*1680*/  MOV R21, 32@hi((eval_multi_expr_kernel + .L_x_53@srel)) ;  /* 0x0000000000157802 */ /* 0x000fc80000000f00 */
[----:B0----5:R-:W-:Y:S05]  /*1690*/  CALL.ABS.NOINC `(apply_op) ;  /* 0x0000000000007943 */ /* 0x021fea0003c00000 */
.L_x_53:
[----:B------:R0:W5:Y:S01]  /*16a0*/  LDG.E R5, [R26.64] ;  /* 0x000000241a057981 */ /* 0x000162000c1e1900 */
[----:B------:R-:W-:-:S02]  /*16b0*/  MOV R19, R4 ;  /* 0x0000000400137202 */ /* 0x000fc40000000f00 */
[----:B------:R-:W-:Y:S02]  /*16c0*/  MOV R6, 0xbfbf74c0 ;  /* 0xbfbf74c000067802 */ /* 0x000fe40000000f00 */
[----:B------:R-:W-:Y:S02]  /*16d0*/  MOV R4, 0x5 ;  /* 0x0000000500047802 */ /* 0x000fe40000000f00 */
[----:B------:R-:W-:Y:S02]  /*16e0*/  MOV R20, 32@lo((eval_multi_expr_kernel + .L_x_54@srel)) ;  /* 0x0000000000147802 */ /* 0x000fe40000000f00 */
[----:B------:R-:W-:-:S04]  /*16f0*/  MOV R21, 32@hi((eval_multi_expr_kernel + .L_x_54@srel)) ;  /* 0x0000000000157802 */ /* 0x000fc80000000f00 */
[----:B0----5:R-:W-:Y:S05]  /*1700*/  CALL.ABS.NOINC `(apply_op) ;  /* 0x0000000000007943 */ /* 0x021fea0003c00000 */
.L_x_54:
[----:B------:R0:W5:Y:S01]  /*1710*/  LDG.E R5, [R26.64+0x10] ;  /* 0x000010241a057981 */ /* 0x000162000c1e1900 */
[----:B------:R-:W-:Y:S02]  /*1720*/  MOV R18, R4 ;  /* 0x0000000400127202 */ /* 0x000fe40000000f00 */
[----:B------:R-:W-:Y:S02]  /*1730*/  MOV R6, 0xc0000000 ;  /* 0xc000000000067802 */ /* 0x000fe40000000f00 */
[----:B------:R-:W-:Y:S02]  /*1740*/  MOV R4, 0x5 ;  /* 0x0000000500047802 */ /* 0x000fe40000000f00 */
[----:B------:R-:W-:Y:S02]  /*1750*/  MOV R20, 32@lo((eval_multi_expr_kernel + .L_x_55@srel)) ;  /* 0x0000000000147802 */ /* 0x000fe40000000f00 */
[----:B------:R-:W-:-:S04]  /*1760*/  MOV R21, 32@hi((eval_multi_expr_kernel + .L_x_55@srel)) ;  /* 0x0000000000157802 */ /* 0x000fc80000000f00 */
[----:B0----5:R-:W-:Y:S05]  /*1770*/  CALL.ABS.NOINC `(apply_op) ;  /* 0x0000000000007943 */ /* 0x021fea0003c00000 */
.L_x_55:
[----:B------:R0:W5:Y:S01]  /*1780*/  LDG.E R5, [R26.64+0xc] ;  /* 0x00000c241a057981 */ /* 0x000162000c1e1900 */
[----:B------:R-:W-:-:S02]  /*1790*/  MOV R17, R4 ;  /* 0x0000000400117202 */ /* 0x000fc40000000f00 */
[----:B------:R-:W-:Y:S02]  /*17a0*/  MOV R6, 0x40000000 ;  /* 0x4000000000067802 */ /* 0x000fe40000000f00 */
[----:B------:R-:W-:Y:S02]  /*17b0*/  MOV R4, 0x5 ;  /* 0x0000000500047802 */ /* 0x000fe40000000f00 */
[----:B------:R-:W-:Y:S02]  /*17c0*/  MOV R20, 32@lo((eval_multi_expr_kernel + .L_x_56@srel)) ;  /* 0x0000000000147802 */ /* 0x000fe40000000f00 */
[----:B------:R-:W-:-:S04]  /*17d0*/  MOV R21, 32@hi((eval_multi_expr_kernel + .L_x_56@srel)) ;  /* 0x0000000000157802 */ /* 0x000fc80000000f00 */
[----:B0----5:R-:W-:Y:S05]  /*17e0*/  CALL.ABS.NOINC `(apply_op) ;  /* 0x0000000000007943 */ /* 0x021fea0003c00000 */
.L_x_56:
[----:B------:R0:W5:Y:S01]  /*17f0*/  LDG.E R5, [R26.64+0x14] ;  /* 0x000014241a057981 */ /* 0x000162000c1e1900 */
[----:B------:R-:W-:Y:S02]  /*1800*/  MOV R16, R4 ;  /* 0x0000000400107202 */ /* 0x000fe40000000f00 */
[----:B------:R-:W-:Y:S02]  /*1810*/  MOV R6, 0xc0000000 ;  /* 0xc000000000067802 */ /* 0x000fe40000000f00 */
[----:B------:R-:W-:Y:S02]  /*1820*/  MOV R4, 0x5 ;  /* 0x0000000500047802 */ /* 0x000fe40000000f00 */
[----:B------:R-:W-:Y:S02]  /*1830*/  MOV R20, 32@lo((eval_multi_expr_kernel + .L_x_57@srel)) ;  /* 0x0000000000147802 */ /* 0x000fe40000000f00 */
[----:B------:R-:W-:-:S04]  /*1840*/  MOV R21, 32@hi((eval_multi_expr_kernel + .L_x_57@srel)) ;  /* 0x0000000000157802 */ /* 0x000fc80000000f00 */
[----:B0----5:R-:W-:Y:S05]  /*1850*/  CALL.ABS.NOINC `(apply_op) ;  /* 0x0000000000007943 */ /* 0x021fea0003c00000 */
.L_x_57:
[----:B------:R0:W5:Y:S01]  /*1860*/  LDG.E R5, [R26.64+0x8] ;  /* 0x000008241a057981 */ /* 0x000162000c1e1900 */
[----:B------:R-:W-:-:S02]  /*1870*/  MOV R2, R4 ;  /* 0x0000000400027202 */ /* 0x000fc40000000f00 */
[----:B------:R-:W-:Y:S02]  /*1880*/  MOV R6, 0x40000000 ;  /* 0x4000000000067802 */ /* 0x000fe40000000f00 */
[----:B------:R-:W-:Y:S02]  /*1890*/  MOV R4, 0x5 ;  /* 0x0000000500047802 */ /* 0x000fe40000000f00 */
[----:B------:R-:W-:Y:S02]  /*18a0*/  MOV R20, 32@lo((eval_multi_expr_kernel + .L_x_58@srel)) ;  /* 0x0000000000147802 */ /* 0x000fe40000000f00 */
[----:B------:R-:W-:-:S04]  /*18b0*/  MOV R21, 32@hi((eval_multi_expr_kernel + .L_x_58@srel)) ;  /* 0x0000000000157802 */ /* 0x000fc80000000f00 */
[----:B0----5:R-:W-:Y:S05]  /*18c0*/  CALL.ABS.NOINC `(apply_op) ;  /* 0x0000000000007943 */ /* 0x021fea0003c00000 */
.L_x_58:
[----:B------:R-:W-:Y:S02]  /*18d0*/  MOV R6, R4 ;  /* 0x0000000400067202 */ /* 0x000fe40000000f00 */
[----:B------:R-:W-:Y:S02]  /*18e0*/  MOV R5, 0x3dd8a8c6 ;  /* 0x3dd8a8c600057802 */ /* 0x000fe40000000f00 */
[----:B------:R-:W-:Y:S02]  /*18f0*/  MOV R4, 0x3 ;  /* 0x0000000300047802 */ /* 0x000fe40000000f00 */
[----:B------:R-:W-:Y:S02]  /*1900*/  MOV R20, 32@lo((eval_multi_expr_kernel + .L_x_59@srel)) ;  /* 0x0000000000147802 */ /* 0x000fe40000000f00 */
[----:B------:R-:W-:-:S04]  /*1910*/  MOV R21, 32@hi((eval_multi_expr_kernel + .L_x_59@srel)) ;  /* 0x0000000000157802 */ /* 0x000fc80000000f00 */
[----:B------:R-:W-:Y:S05]  /*1920*/  CALL.ABS.NOINC `(apply_op) ;  /* 0x0000000000007943 */ /* 0x000fea0003c00000 */
.L_x_59:
[----:B------:R-:W-:Y:S02]  /*1930*/  MOV R5, R4 ;  /* 0x0000000400057202 */ /* 0x000fe40000000f00 */
[----:B------:R-:W-:-:S02]  /*1940*/  MOV R6, R2 ;  /* 0x0000000200067202 */ /* 0x000fc40000000f00 */
[----:B------:R-:W-:Y:S02]  /*1950*/  MOV R4, 0x3 ;  /* 0x0000000300047802 */ /* 0x000fe40000000f00 */
[----:B------:R-:W-:Y:S02]  /*1960*/  MOV R20, 32@lo((eval_multi_expr_kernel + .L_x_60@srel)) ;  /* 0x0000000000147802 */ /* 0x000fe40000000f00 */
[----:B------:R-:W-:-:S04]  /*1970*/  MOV R21, 32@hi((eval_multi_expr_kernel + .L_x_60@srel)) ;  /* 0x0000000000157802 */ /* 0x000fc80000000f00 */
[----:B------:R-:W-:Y:S05]  /*1980*/  CALL.ABS.NOINC `(apply_op) ;  /* 0x0000000000007943 */ /* 0x000fea0003c00000 */
.L_x_60:
[----:B------:R-:W-:Y:S02]  /*1990*/  MOV R5, R4 ;  /* 0x0000000400057202 */ /* 0x000fe40000000f00 */
[----:B------:R-:W-:Y:S02]  /*19a0*/  MOV R6, R16 ;  /* 0x0000001000067202 */ /* 0x000fe40000000f00 */
[----:B------:R-:W-:Y:S02]  /*19b0*/  MOV R4, 0x3 ;  /* 0x0000000300047802 */ /* 0x000fe40000000f00 */
[----:B------:R-:W-:Y:S02]  /*19c0*/  MOV R20, 32@lo((eval_multi_expr_kernel + .L_x_61@srel)) ;  /* 0x0000000000147802 */ /* 0x000fe40000000f00 */
[----:B------:R-:W-:-:S04]  /*19d0*/  MOV R21, 32@hi((eval_multi_expr_kernel + .L_x_61@srel)) ;  /* 0x0000000000157802 */ /* 0x000fc80000000f00 */
[----:B------:R-:W-:Y:S05]  /*19e0*/  CALL.ABS.NOINC `(apply_op) ;  /* 0x0000000000007943 */ /* 0x000fea0003c00000 */
.L_x_61:
[----:B------:R-:W-:Y:S02]  /*19f0*/  MOV R5, R4 ;  /* 0x0000000400057202 */ /* 0x000fe40000000f00 */
[----:B------:R-:W-:-:S02]  /*1a00*/  MOV R6, R17 ;  /* 0x0000001100067202 */ /* 0x000fc40000000f00 */
[----:B------:R-:W-:Y:S02]  /*1a10*/  MOV R4, 0x3 ;  /* 0x0000000300047802 */ /* 0x000fe40000000f00 */
[----:B------:R-:W-:Y:S02]  /*1a20*/  MOV R20, 32@lo((eval_multi_expr_kernel + .L_x_62@srel)) ;  /* 0x0000000000147802 */ /* 0x000fe40000000f00 */
[----:B------:R-:W-:-:S04]  /*1a30*/  MOV R21, 32@hi((eval_multi_expr_kernel + .L_x_62@srel)) ;  /* 0x0000000000157802 */ /* 0x000fc80000000f00 */
[----:B------:R-:W-:Y:S05]  /*1a40*/  CALL.ABS.NOINC `(apply_op) ;  /* 0x0000000000007943 */ /* 0x000fea0003c00000 */
.L_x_62:
[----:B------:R-:W-:Y:S02]  /*1a50*/  MOV R5, R4 ;  /* 0x0000000400057202 */ /* 0x000fe40000000f00 */
[----:B------:R-:W-:Y:S02]  /*1a60*/  MOV R6, R18 ;  /* 0x0000001200067202 */ /* 0x000fe40000000f00 */
[----:B------:R-:W-:Y:S02]  /*1a70*/  MOV R4, 0x3 ;  /* 0x0000000300047802 */ /* 0x000fe40000000f00 */
[----:B------:R-:W-:Y:S02]  /*1a80*/  MOV R20, 32@lo((eval_multi_expr_kernel + .L_x_63@srel)) ;  /* 0x0000000000147802 */ /* 0x000fe40000000f00 */
[----:B------:R-:W-:-:S04]  /*1a90*/  MOV R21, 32@hi((eval_multi_expr_kernel + .L_x_63@srel)) ;  /* 0x0000000000157802 */ /* 0x000fc80000000f00 */
[----:B------:R-:W-:Y:S05]  /*1aa0*/  CALL.ABS.NOINC `(apply_op) ;  /* 0x0000000000007943 */ /* 0x000fea0003c00000 */
.L_x_63:
[----:B------:R-:W-:Y:S02]  /*1ab0*/  MOV R5, R4 ;  /* 0x0000000400057202 */ /* 0x000fe40000000f00 */
[----:B------:R-:W-:-:S02]  /*1ac0*/  MOV R6, R19 ;  /* 0x0000001300067202 */ /* 0x000fc40000000f00 */
[----:B------:R-:W-:Y:S02]  /*1ad0*/  MOV R4, 0x3 ;  /* 0x0000000300047802 */ /* 0x000fe40000000f00 */
[----:B------:R-:W-:Y:S02]  /*1ae0*/  MOV R20, 32@lo((eval_multi_expr_kernel + .L_x_64@srel)) ;  /* 0x0000000000147802 */ /* 0x000fe40000000f00 */
[----:B------:R-:W-:-:S04]  /*1af0*/  MOV R21, 32@hi((eval_multi_expr_kernel + .L_x_64@srel)) ;  /* 0x0000000000157802 */ /* 0x000fc80000000f00 */
[----:B------:R-:W-:Y:S05]  /*1b00*/  CALL.ABS.NOINC `(apply_op) ;  /* 0x0000000000007943 */ /* 0x000fea0003c00000 */
.L_x_64:
        /* <DEDUP_REMOVED lines=8> */
.L_x_65:
[----:B------:R0:W-:Y:S04]  /*1b90*/  STG.E [R16.64], R4 ;  /* 0x0000000410007986 */ /* 0x0001e8000c101924 */
[----:B------:R1:W5:Y:S01]  /*1ba0*/  LDG.E R5, [R26.64] ;  /* 0x000000241a057981 */ /* 0x000362000c1e1900 */
[----:B------:R-:W-:-:S02]  /*1bb0*/  MOV R23, 0x3 ;  /* 0x0000000300177802 */ /* 0x000fc40000000f00 */
[----:B------:R-:W-:-:S03]  /*1bc0*/  MOV R6, 0xbf768d1b ;  /* 0xbf768d1b00067802 */ /* 0x000fc60000000f00 */
[----:B------:R-:W-:Y:S01]  /*1bd0*/  IMAD R23, R23, c[0x0][0x16c], R24 ;  /* 0x00005b0017177a24 */ /* 0x000fe200078e0218 */
[----:B0-----:R-:W-:Y:S02]  /*1be0*/  MOV R4, 0x5 ;  /* 0x0000000500047802 */ /* 0x001fe40000000f00 */
[----:B------:R-:W-:Y:S02]  /*1bf0*/  MOV R20, 32@lo((eval_multi_expr_kernel + .L_x_66@srel)) ;  /* 0x0000000000147802 */ /* 0x000fe40000000f00 */
[----:B------:R-:W-:-:S04]  /*1c00*/  MOV R21, 32@hi((eval_multi_expr_kernel + .L_x_66@srel)) ;  /* 0x0000000000157802 */ /* 0x000fc80000000f00 */
[----:B-1---5:R-:W-:Y:S05]  /*1c10*/  CALL.ABS.NOINC `(apply_op) ;  /* 0x0000000000007943 */ /* 0x022fea0003c00000 */
.L_x_66:
[----:B------:R0:W5:Y:S01]  /*1c20*/  LDG.E R5, [R26.64+0x4] ;  /* 0x000004241a057981 */ /* 0x000162000c1e1900 */
[----:B------:R-:W-:Y:S02]  /*1c30*/  MOV R6, R4 ;  /* 0x0000000400067202 */ /* 0x000fe40000000f00 */
[----:B------:R-:W-:Y:S02]  /*1c40*/  MOV R4, 0x3 ;  /* 0x0000000300047802 */ /* 0x000fe40000000f00 */
[----:B------:R-:W-:Y:S02]  /*1c50*/  MOV R20, 32@lo((eval_multi_expr_kernel + .L_x_67@srel)) ;  /* 0x0000000000147802 */ /* 0x000fe40000000f00 */
[----:B------:R-:W-:-:S04]  /*1c60*/  MOV R21, 32@hi((eval_multi_expr_kernel + .L_x_67@srel)) ;  /* 0x0000000000157802 */ /* 0x000fc80000000f00 */
[----:B0----5:R-:W-:Y:S05]  /*1c70*/  CALL.ABS.NOINC `(apply_op) ;  /* 0x0000000000007943 */ /* 0x021fea0003c00000 */
.L_x_67:
[----:B------:R0:W5:Y:S01]  /*1c80*/  LDG.E R5, [R26.64+0x4] ;  /* 0x000004241a057981 */ /* 0x000162000c1e1900 */
[----:B------:R-:W-:Y:S02]  /*1c90*/  MOV R16, R4 ;  /* 0x0000000400107202 */ /* 0x000fe40000000f00 */
[----:B------:R-:W-:-:S02]  /*1ca0*/  MOV R6, 0xbf800000 ;  /* 0xbf80000000067802 */ /* 0x000fc40000000f00 */
[----:B------:R-:W-:Y:S02]  /*1cb0*/  MOV R4, 0x5 ;  /* 0x0000000500047802 */ /* 0x000fe40000000f00 */
[----:B------:R-:W-:Y:S02]  /*1cc0*/  MOV R20, 32@lo((eval_multi_expr_kernel + .L_x_68@srel)) ;  /* 0x0000000000147802 */ /* 0x000fe40000000f00 */
[----:B------:R-:W-:-:S04]  /*1cd0*/  MOV R21, 32@hi((eval_multi_expr_kernel + .L_x_68@srel)) ;  /* 0x0000000000157802 */ /* 0x000fc80000000f00 */
[----:B0----5:R-:W-:Y:S05]  /*1ce0*/  CALL.ABS.NOINC `(apply_op) ;  /* 0x0000000000007943 */ /* 0x021fea0003c00000 */
.L_x_68:
[----:B------:R0:W5:Y:S01]  /*1cf0*/  LDG.E R5, [R26.64] ;  /* 0x000000241a057981 */ /* 0x000162000c1e1900 */
[----:B------:R-:W-:Y:S02]  /*1d00*/  MOV R6, R4 ;  /* 0x0000000400067202 */ /* 0x000fe40000000f00 */
[----:B------:R-:W-:Y:S02]  /*1d10*/  MOV R4, 0x3 ;  /* 0x0000000300047802 */ /* 0x000fe40000000f00 */
[----:B------:R-:W-:Y:S02]  /*1d20*/  MOV R20, 32@lo((eval_multi_expr_kernel + .L_x_69@srel)) ;  /* 0x0000000000147802 */ /* 0x000fe40000000f00 */
[----:B------:R-:W-:-:S04]  /*1d30*/  MOV R21, 32@hi((eval_multi_expr_kernel + .L_x_69@srel)) ;  /* 0x0000000000157802 */ /* 0x000fc80000000f00 */
[----:B0----5:R-:W-:Y:S05]  /*1d40*/  CALL.ABS.NOINC `(apply_op) ;  /* 0x0000000000007943 */ /* 0x021fea0003c00000 */
.L_x_69:
[----:B------:R0:W5:Y:S01]  /*1d50*/  LDG.E R5, [R26.64+0x18] ;  /* 0x000018241a057981 */ /* 0x000162000c1e1900 */
[----:B------:R-:W-:Y:S02]  /*1d60*/  MOV R2, R4 ;  /* 0x0000000400027202 */ /* 0x000fe40000000f00 */
[----:B------:R-:W-:-:S02]  /*1d70*/  MOV R6, RZ ;  /* 0x000000ff00067202 */ /* 0x000fc40000000f00 */
[----:B------:R-:W-:Y:S02]  /*1d80*/  MOV R4, 0xa ;  /* 0x0000000a00047802 */ /* 0x000fe40000000f00 */
[----:B------:R-:W-:Y:S02]  /*1d90*/  MOV R20, 32@lo((eval_multi_expr_kernel + .L_x_70@srel)) ;  /* 0x0000000000147802 */ /* 0x000fe40000000f00 */
[----:B------:R-:W-:-:S04]  /*1da0*/  MOV R21, 32@hi((eval_multi_expr_kernel + .L_x_70@srel)) ;  /* 0x0000000000157802 */ /* 0x000fc80000000f00 */
[----:B0----5:R-:W-:Y:S05]  /*1db0*/  CALL.ABS.NOINC `(apply_op) ;  /* 0x0000000000007943 */ /* 0x021fea0003c00000 */
.L_x_70:
[----:B------:R-:W-:Y:S02]  /*1dc0*/  MOV R5, R4 ;  /* 0x0000000400057202 */ /* 0x000fe40000000f00 */
[----:B------:R-:W-:Y:S02]  /*1dd0*/  MOV R6, 0x40000000 ;  /* 0x4000000000067802 */ /* 0x000fe40000000f00 */
[----:B------:R-:W-:Y:S02]  /*1de0*/  MOV R4, 0x5 ;  /* 0x0000000500047802 */ /* 0x000fe40000000f00 */
[----:B------:R-:W-:Y:S02]  /*1df0*/  MOV R20, 32@lo((eval_multi_expr_kernel + .L_x_71@srel)) ;  /* 0x0000000000147802 */ /* 0x000fe40000000f00 */
[----:B------:R-:W-:-:S04]  /*1e00*/  MOV R21, 32@hi((eval_multi_expr_kernel + .L_x_71@srel)) ;  /* 0x0000000000157802 */ /* 0x000fc80000000f00 */
[----:B------:R-:W-:Y:S05]  /*1e10*/  CALL.ABS.NOINC `(apply_op) ;  /* 0x0000000000007943 */ /* 0x000fea0003c00000 */
.L_x_71:
[----:B------:R-:W-:Y:S02]  /*1e20*/  MOV R6, R4 ;  /* 0x0000000400067202 */ /* 0x000fe40000000f00 */
[----:B------:R-:W-:-:S02]  /*1e30*/  MOV R5, 0xbf800000 ;  /* 0xbf80000000057802 */ /* 0x000fc40000000f00 */
[----:B------:R-:W-:Y:S02]  /*1e40*/  MOV R4, 0x3 ;  /* 0x0000000300047802 */ /* 0x000fe40000000f00 */
[----:B------:R-:W-:Y:S02]  /*1e50*/  MOV R20, 32@lo((eval_multi_expr_kernel + .L_x_72@srel)) ;  /* 0x0000000000147802 */ /* 0x000fe40000000f00 */
[----:B------:R-:W-:-:S04]  /*1e60*/  MOV R21, 32@hi((eval_multi_expr_kernel + .L_x_72@srel)) ;  /* 0x0000000000157802 */ /* 0x000fc80000000f00 */
[----:B------:R-:W-:Y:S05]  /*1e70*/  CALL.ABS.NOINC `(apply_op) ;  /* 0x0000000000007943 */ /* 0x000fea0003c00000 */
.L_x_72:
[----:B------:R-:W-:Y:S02]  /*1e80*/  MOV R5, R4 ;  /* 0x0000000400057202 */ /* 0x000fe40000000f00 */
[----:B------:R-:W-:Y:S02]  /*1e90*/  MOV R6, R2 ;  /* 0x0000000200067202 */ /* 0x000fe40000000f00 */
[----:B------:R-:W-:Y:S02]  /*1ea0*/  MOV R4, 0x1 ;  /* 0x0000000100047802 */ /* 0x000fe40000000f00 */
[----:B------:R-:W-:Y:S02]  /*1eb0*/  MOV R20, 32@lo((eval_multi_expr_kernel + .L_x_73@srel)) ;  /* 0x0000000000147802 */ /* 0x000fe40000000f00 */
[----:B------:R-:W-:-:S04]  /*1ec0*/  MOV R21, 32@hi((eval_multi_expr_kernel + .L_x_73@srel)) ;  /* 0x0000000000157802 */ /* 0x000fc80000000f00 */
[----:B------:R-:W-:Y:S05]  /*1ed0*/  CALL.ABS.NOINC `(apply_op) ;  /* 0x0000000000007943 */ /* 0x000fea0003c00000 */
.L_x_73:
[----:B------:R-:W-:Y:S02]  /*1ee0*/  MOV R5, R4 ;  /* 0x0000000400057202 */ /* 0x000fe40000000f00 */
[----:B------:R-:W-:-:S02]  /*1ef0*/  MOV R6, R16 ;  /* 0x0000001000067202 */ /* 0x000fc40000000f00 */
[----:B------:R-:W-:Y:S02]  /*1f00*/  MOV R4, 0x1 ;  /* 0x0000000100047802 */ /* 0x000fe40000000f00 */
[----:B------:R-:W-:Y:S02]  /*1f10*/  MOV R20, 32@lo((eval_multi_expr_kernel + .L_x_74@srel)) ;  /* 0x0000000000147802 */ /* 0x000fe40000000f00 */
[----:B------:R-:W-:-:S04]  /*1f20*/  MOV R21, 32@hi((eval_multi_expr_kernel + .L_x_74@srel)) ;  /* 0x0000000000157802 */ /* 0x000fc80000000f00 */
[----:B------:R-:W-:Y:S05]  /*1f30*/  CALL.ABS.NOINC `(apply_op) ;  /* 0x0000000000007943 */ /* 0x000fea0003c00000 */
.L_x_74:
[----:B------:R0:W5:Y:S01]  /*1f40*/  LDG.E R5, [R26.64+0x4] ;  /* 0x000004241a057981 */ /* 0x000162000c1e1900 */
[----:B------:R-:W-:Y:S02]  /*1f50*/  MOV R22, R4 ;  /* 0x0000000400167202 */ /* 0x000fe40000000f00 */
[----:B------:R-:W-:Y:S02]  /*1f60*/  MOV R6, 0x40000000 ;  /* 0x4000000000067802 */ /* 0x000fe40000000f00 */
[----:B------:R-:W-:Y:S02]  /*1f70*/  MOV R4, 0x5 ;  /* 0x0000000500047802 */ /* 0x000fe40000000f00 */
[----:B------:R-:W-:Y:S02]  /*1f80*/  MOV R20, 32@lo((eval_multi_expr_kernel + .L_x_75@srel)) ;  /* 0x0000000000147802 */ /* 0x000fe40000000f00 */
[----:B------:R-:W-:-:S04]  /*1f90*/  MOV R21, 32@hi((eval_multi_expr_kernel + .L_x_75@srel)) ;  /* 0x0000000000157802 */ /* 0x000fc80000000f00 */
[----:B0----5:R-:W-:Y:S05]  /*1fa0*/  CALL.ABS.NOINC `(apply_op) ;  /* 0x0000000000007943 */ /* 0x021fea0003c00000 */
.L_x_75:
[----:B------:R0:W5:Y:S01]  /*1fb0*/  LDG.E R5, [R26.64] ;  /* 0x000000241a057981 */ /* 0x000162000c1e1900 */
[----:B------:R-:W-:-:S02]  /*1fc0*/  MOV R19, R4 ;  /* 0x0000000400137202 */ /* 0x000fc40000000f00 */
[----:B------:R-:W-:Y:S02]  /*1fd0*/  MOV R6, 0xc0000000 ;  /* 0xc000000000067802 */ /* 0x000fe40000000f00 */
[----:B------:R-:W-:Y:S02]  /*1fe0*/  MOV R4, 0x5 ;  /* 0x0000000500047802 */ /* 0x000fe40000000f00 */
[----:B------:R-:W-:Y:S02]  /*1ff0*/  MOV R20, 32@lo((eval_multi_expr_kernel + .L_x_76@srel)) ;  /* 0x0000000000147802 */ /* 0x000fe40000000f00 */
[----:B------:R-:W-:-:S04]  /*2000*/  MOV R21, 32@hi((eval_multi_expr_kernel + .L_x_76@srel)) ;  /* 0x0000000000157802 */ /* 0x000fc80000000f00 */
[----:B0----5:R-:W-:Y:S05]  /*2010*/  CALL.ABS.NOINC `(apply_op) ;  /* 0x0000000000007943 */ /* 0x021fea0003c00000 */
.L_x_76:
[----:B------:R0:W5:Y:S01]  /*2020*/  LDG.E R5, [R26.64+0x10] ;  /* 0x000010241a057981 */ /* 0x000162000c1e1900 */
[----:B------:R-:W-:Y:S02]  /*2030*/  MOV R18, R4 ;  /* 0x0000000400127202 */ /* 0x000fe40000000f00 */
[----:B------:R-:W-:Y:S02]  /*2040*/  MOV R6, 0xc0000000 ;  /* 0xc000000000067802 */ /* 0x000fe40000000f00 */
[----:B------:R-:W-:Y:S02]  /*2050*/  MOV R4, 0x5 ;  /* 0x0000000500047802 */ /* 0x000fe40000000f00 */
[----:B------:R-:W-:Y:S02]  /*2060*/  MOV R20, 32@lo((eval_multi_expr_kernel + .L_x_77@srel)) ;  /* 0x0000000000147802 */ /* 0x000fe40000000f00 */
[----:B------:R-:W-:-:S04]  /*2070*/  MOV R21, 32@hi((eval_multi_expr_kernel + .L_x_77@srel)) ;  /* 0x0000000000157802 */ /* 0x000fc80000000f00 */
[----:B0----5:R-:W-:Y:S05]  /*2080*/  CALL.ABS.NOINC `(apply_op) ;  /* 0x0000000000007943 */ /* 0x021fea0003c00000 */
.L_x_77:
[----:B------:R0:W5:Y:S01]  /*2090*/  LDG.E R5, [R26.64+0xc] ;  /* 0x00000c241a057981 */ /* 0x000162000c1e1900 */
[----:B------:R-:W-:-:S02]  /*20a0*/  MOV R17, R4 ;  /* 0x0000000400117202 */ /* 0x000fc40000000f00 */
[----:B------:R-:W-:Y:S02]  /*20b0*/  MOV R6, 0x40000000 ;  /* 0x4000000000067802 */ /* 0x000fe40000000f00 */
[----:B------:R-:W-:Y:S02]  /*20c0*/  MOV R4, 0x5 ;  /* 0x0000000500047802 */ /* 0x000fe40000000f00 */
[----:B------:R-:W-:Y:S02]  /*20d0*/  MOV R20, 32@lo((eval_multi_expr_kernel + .L_x_78@srel)) ;  /* 0x0000000000147802 */ /* 0x000fe40000000f00 */
[----:B------:R-:W-:-:S04]  /*20e0*/  MOV R21, 32@hi((eval_multi_expr_kernel + .L_x_78@srel)) ;  /* 0x0000000000157802 */ /* 0x000fc80000000f00 */
[----:B0----5:R-:W-:Y:S05]  /*20f0*/  CALL.ABS.NOINC `(apply_op) ;  /* 0x0000000000007943 */ /* 0x021fea0003c00000 */
.L_x_78:
[----:B------:R0:W5:Y:S01]  /*2100*/  LDG.E R5, [R26.64+0x14] ;  /* 0x000014241a057981 */ /* 0x000162000c1e1900 */
[----:B------:R-:W-:Y:S02]  /*2110*/  MOV R16, R4 ;  /* 0x0000000400107202 */ /* 0x000fe40000000f00 */
[----:B------:R-:W-:Y:S02]  /*2120*/  MOV R6, 0xc0000000 ;  /* 0xc000000000067802 */ /* 0x000fe40000000f00 */
[----:B------:R-:W-:Y:S02]  /*2130*/  MOV R4, 0x5 ;  /* 0x0000000500047802 */ /* 0x000fe40000000f00 */
[----:B------:R-:W-:Y:S02]  /*2140*/  MOV R20, 32@lo((eval_multi_expr_kernel + .L_x_79@srel)) ;  /* 0x0000000000147802 */ /* 0x000fe40000000f00 */
[----:B------:R-:W-:-:S04]  /*2150*/  MOV R21, 32@hi((eval_multi_expr_kernel + .L_x_79@srel)) ;  /* 0x0000000000157802 */ /* 0x000fc80000000f00 */
[----:B0----5:R-:W-:Y:S05]  /*2160*/  CALL.ABS.NOINC `(apply_op) ;  /* 0x0000000000007943 */ /* 0x021fea0003c00000 */
.L_x_79:
[----:B------:R0:W5:Y:S01]  /*2170*/  LDG.E R5, [R26.64+0x8] ;  /* 0x000008241a057981 */ /* 0x000162000c1e1900 */
[----:B------:R-:W-:-:S02]  /*2180*/  MOV R2, R4 ;  /* 0x0000000400027202 */ /* 0x000fc40000000f00 */
[----:B------:R-:W-:Y:S02]  /*2190*/  MOV R6, 0x40000000 ;  /* 0x4000000000067802 */ /* 0x000fe40000000f00 */
[----:B------:R-:W-:Y:S02]  /*21a0*/  MOV R4, 0x5 ;  /* 0x0000000500047802 */ /* 0x000fe40000000f00 */
[----:B------:R-:W-:Y:S02]  /*21b0*/  MOV R20, 32@lo((eval_multi_expr_kernel + .L_x_80@srel)) ;  /* 0x0000000000147802 */ /* 0x000fe40000000f00 */
[----:B------:R-:W-:-:S04]  /*21c0*/  MOV R21, 32@hi((eval_multi_expr_kernel + .L_x_80@srel)) ;  /* 0x0000000000157802 */ /* 0x000fc80000000f00 */
[----:B0----5:R-:W-:Y:S05]  /*21d0*/  CALL.ABS.NOINC `(apply_op) ;  /* 0x0000000000007943 */ /* 0x021fea0003c00000 */
.L_x_80:
[----:B------:R-:W-:Y:S02]  /*21e0*/  MOV R6, R4 ;  /* 0x0000000400067202 */ /* 0x000fe40000000f00 */
[----:B------:R-:W-:Y:S02]  /*21f0*/  MOV R5, 0x3daa716b ;  /* 0x3daa716b00057802 */ /* 0x000fe40000000f00 */
[----:B------:R-:W-:Y:S02]  /*2200*/  MOV R4, 0x3 ;  /* 0x0000000300047802 */ /* 0x000fe40000000f00 */
[----:B------:R-:W-:Y:S02]  /*2210*/  MOV R20, 32@lo((eval_multi_expr_kernel + .L_x_81@srel)) ;  /* 0x0000000000147802 */ /* 0x000fe40000000f00 */
[----:B------:R-:W-:-:S04]  /*2220*/  MOV R21, 32@hi((eval_multi_expr_kernel + .L_x_81@srel)) ;  /* 0x0000000000157802 */ /* 0x000fc80000000f00 */
[----:B------:R-:W-:Y:S05]  /*2230*/  CALL.ABS.NOINC `(apply_op) ;  /* 0x0000000000007943 */ /* 0x000fea0003c00000 */
.L_x_81:
[----:B------:R-:W-:Y:S02]  /*2240*/  MOV R5, R4 ;  /* 0x0000000400057202 */ /* 0x000fe40000000f00 */
[----:B------:R-:W-:-:S02]  /*2250*/  MOV R6, R2 ;  /* 0x0000000200067202 */ /* 0x000fc40000000f00 */
[----:B------:R-:W-:Y:S02]  /*2260*/  MOV R4, 0x3 ;  /* 0x0000000300047802 */ /* 0x000fe40000000f00 */
[----:B------:R-:W-:Y:S02]  /*2270*/  MOV R20, 32@lo((eval_multi_expr_kernel + .L_x_82@srel)) ;  /* 0x0000000000147802 */ /* 0x000fe40000000f00 */
[----:B------:R-:W-:-:S04]  /*2280*/  MOV R21, 32@hi((eval_multi_expr_kernel + .L_x_82@srel)) ;  /* 0x0000000000157802 */ /* 0x000fc80000000f00 */
[----:B------:R-:W-:Y:S05]  /*2290*/  CALL.ABS.NOINC `(apply_op) ;  /* 0x0000000000007943 */ /* 0x000fea0003c00000 */
.L_x_82:
[----:B------:R-:W-:Y:S02]  /*22a0*/  MOV R5, R4 ;  /* 0x0000000400057202 */ /* 0x000fe40000000f00 */
[----:B------:R-:W-:Y:S02]  /*22b0*/  MOV R6, R16 ;  /* 0x0000001000067202 */ /* 0x000fe40000000f00 */
[----:B------:R-:W-:Y:S02]  /*22c0*/  MOV R4, 0x3 ;  /* 0x0000000300047802 */ /* 0x000fe40000000f00 */
[----:B------:R-:W-:Y:S02]  /*22d0*/  MOV R20, 32@lo((eval_multi_expr_kernel + .L_x_83@srel)) ;  /* 0x0000000000147802 */ /* 0x000fe40000000f00 */
[----:B------:R-:W-:-:S04]  /*22e0*/  MOV R21, 32@hi((eval_multi_expr_kernel + .L_x_83@srel)) ;  /* 0x0000000000157802 */ /* 0x000fc80000000f00 */
[----:B------:R-:W-:Y:S05]  /*22f0*/  CALL.ABS.NOINC `(apply_op) ;  /* 0x0000000000007943 */ /* 0x000fea0003c00000 */
.L_x_83:
[----:B------:R-:W-:Y:S02]  /*2300*/  MOV R5, R4 ;  /* 0x0000000400057202 */ /* 0x000fe40000000f00 */
[----:B------:R-:W-:-:S02]  /*2310*/  MOV R6, R17 ;  /* 0x0000001100067202 */ /* 0x000fc40000000f00 */
[----:B------:R-:W-:Y:S02]  /*2320*/  MOV R4, 0x3 ;  /* 0x0000000300047802 */ /* 0x000fe40000000f00 */
[----:B------:R-:W-:Y:S02]  /*2330*/  MOV R20, 32@lo((eval_multi_expr_kernel + .L_x_84@srel)) ;  /* 0x0000000000147802 */ /* 0x000fe40000000f00 */
[----:B------:R-:W-:-:S04]  /*2340*/  MOV R21, 32@hi((eval_multi_expr_kernel + .L_x_84@srel)) ;  /* 0x0000000000157802 */ /* 0x000fc80000000f00 */
[----:B------:R-:W-:Y:S05]  /*2350*/  CALL.ABS.NOINC `(apply_op) ;  /* 0x0000000000007943 */ /* 0x000fea0003c00000 */
.L_x_84:
[----:B------:R-:W-:Y:S02]  /*2360*/  MOV R5, R4 ;  /* 0x0000000400057202 */ /* 0x000fe40000000f00 */
[----:B------:R-:W-:Y:S02]  /*2370*/  MOV R6, R18 ;  /* 0x0000001200067202 */ /* 0x000fe40000000f00 */
[----:B------:R-:W-:Y:S02]  /*2380*/  MOV R4, 0x3 ;  /* 0x0000000300047802 */ /* 0x000fe40000000f00 */
[----:B------:R-:W-:Y:S02]  /*2390*/  MOV R20, 32@lo((eval_multi_expr_kernel + .L_x_85@srel)) ;  /* 0x0000000000147802 */ /* 0x000fe40000000f00 */
[----:B------:R-:W-:-:S04]  /*23a0*/  MOV R21, 32@hi((eval_multi_expr_kernel + .L_x_85@srel)) ;  /* 0x0000000000157802 */ /* 0x000fc80000000f00 */
[----:B------:R-:W-:Y:S05]  /*23b0*/  CALL.ABS.NOINC `(apply_op) ;  /* 0x0000000000007943 */ /* 0x000fea0003c00000 */
.L_x_85:
[----:B------:R-:W-:Y:S02]  /*23c0*/  MOV R5, R4 ;  /* 0x0000000400057202 */ /* 0x000fe40000000f00 */
[----:B------:R-:W-:-:S02]  /*23d0*/  MOV R6, R19 ;  /* 0x0000001300067202 */ /* 0x000fc40000000f00 */
[----:B------:R-:W-:Y:S02]  /*23e0*/  MOV R4, 0x3 ;  /* 0x0000000300047802 */ /* 0x000fe40000000f00 */
[----:B------:R-:W-:Y:S02]  /*23f0*/  MOV R20, 32@lo((eval_multi_expr_kernel + .L_x_86@srel)) ;  /* 0x0000000000147802 */ /* 0x000fe40000000f00 */
[----:B------:R-:W-:-:S04]  /*2400*/  MOV R21, 32@hi((eval_multi_expr_kernel + .L_x_86@srel)) ;  /* 0x0000000000157802 */ /* 0x000fc80000000f00 */
[----:B------:R-:W-:Y:S05]  /*2410*/  CALL.ABS.NOINC `(apply_op) ;  /* 0x0000000000007943 */ /* 0x000fea0003c00000 */
.L_x_86:
        /* <DEDUP_REMOVED lines=8> */
.L_x_87:
        /* <DEDUP_REMOVED lines=9> */
.L_x_88:
[----:B------:R0:W5:Y:S01]  /*2530*/  LDG.E R5, [R26.64+0x4] ;  /* 0x000004241a057981 */ /* 0x000162000c1e1900 */
[----:B------:R-:W-:Y:S02]  /*2540*/  MOV R6, R4 ;  /* 0x0000000400067202 */ /* 0x000fe40000000f00 */
[----:B------:R-:W-:Y:S02]  /*2550*/  MOV R4, 0x3 ;  /* 0x0000000300047802 */ /* 0x000fe40000000f00 */
[----:B------:R-:W-:Y:S02]  /*2560*/  MOV R20, 32@lo((eval_multi_expr_kernel + .L_x_89@srel)) ;  /* 0x0000000000147802 */ /* 0x000fe40000000f00 */
[----:B------:R-:W-:-:S04]  /*2570*/  MOV R21, 32@hi((eval_multi_expr_kernel + .L_x_89@srel)) ;  /* 0x0000000000157802 */ /* 0x000fc80000000f00 */
[----:B0----5:R-:W-:Y:S05]  /*2580*/  CALL.ABS.NOINC `(apply_op) ;  /* 0x0000000000007943 */ /* 0x021fea0003c00000 */
.L_x_89:
[----:B------:R0:W5:Y:S01]  /*2590*/  LDG.E R5, [R26.64+0x4] ;  /* 0x000004241a057981 */ /* 0x000162000c1e1900 */
[----:B------:R-:W-:Y:S02]  /*25a0*/  MOV R16, R4 ;  /* 0x0000000400107202 */ /* 0x000fe40000000f00 */
[----:B------:R-:W-:-:S02]  /*25b0*/  MOV R6, 0xbf800000 ;  /* 0xbf80000000067802 */ /* 0x000fc40000000f00 */
[----:B------:R-:W-:Y:S02]  /*25c0*/  MOV R4, 0x5 ;  /* 0x0000000500047802 */ /* 0x000fe40000000f00 */
[----:B------:R-:W-:Y:S02]  /*25d0*/  MOV R20, 32@lo((eval_multi_expr_kernel + .L_x_90@srel)) ;  /* 0x0000000000147802 */ /* 0x000fe40000000f00 */
[----:B------:R-:W-:-:S04]  /*25e0*/  MOV R21, 32@hi((eval_multi_expr_kernel + .L_x_90@srel)) ;  /* 0x0000000000157802 */ /* 0x000fc80000000f00 */
[----:B0----5:R-:W-:Y:S05]  /*25f0*/  CALL.ABS.NOINC `(apply_op) ;  /* 0x0000000000007943 */ /* 0x021fea0003c00000 */
.L_x_90:
[----:B------:R0:W5:Y:S01]  /*2600*/  LDG.E R5, [R26.64] ;  /* 0x000000241a057981 */ /* 0x000162000c1e1900 */
[----:B------:R-:W-:Y:S02]  /*2610*/  MOV R6, R4 ;  /* 0x0000000400067202 */ /* 0x000fe40000000f00 */
[----:B------:R-:W-:Y:S02]  /*2620*/  MOV R4, 0x3 ;  /* 0x0000000300047802 */ /* 0x000fe40000000f00 */
[----:B------:R-:W-:Y:S02]  /*2630*/  MOV R20, 32@lo((eval_multi_expr_kernel + .L_x_91@srel)) ;  /* 0x0000000000147802 */ /* 0x000fe40000000f00 */
[----:B------:R-:W-:-:S04]  /*2640*/  MOV R21, 32@hi((eval_multi_expr_kernel + .L_x_91@srel)) ;  /* 0x0000000000157802 */ /* 0x000fc80000000f00 */
[----:B0----5:R-:W-:Y:S05]  /*2650*/  CALL.ABS.NOINC `(apply_op) ;  /* 0x0000000000007943 */ /* 0x021fea0003c00000 */
.L_x_91:
[----:B------:R0:W5:Y:S01]  /*2660*/  LDG.E R5, [R26.64+0x18] ;  /* 0x000018241a057981 */ /* 0x000162000c1e1900 */
[----:B------:R-:W-:Y:S02]  /*2670*/  MOV R2, R4 ;  /* 0x0000000400027202 */ /* 0x000fe40000000f00 */
[----:B------:R-:W-:-:S02]  /*2680*/  MOV R6, RZ ;  /* 0x000000ff00067202 */ /* 0x000fc40000000f00 */
[----:B------:R-:W-:Y:S02]  /*2690*/  MOV R4, 0xa ;  /* 0x0000000a00047802 */ /* 0x000fe40000000f00 */
[----:B------:R-:W-:Y:S02]  /*26a0*/  MOV R20, 32@lo((eval_multi_expr_kernel + .L_x_92@srel)) ;  /* 0x0000000000147802 */ /* 0x000fe40000000f00 */
[----:B------:R-:W-:-:S04]  /*26b0*/  MOV R21, 32@hi((eval_multi_expr_kernel + .L_x_92@srel)) ;  /* 0x0000000000157802 */ /* 0x000fc80000000f00 */
[----:B0----5:R-:W-:Y:S05]  /*26c0*/  CALL.ABS.NOINC `(apply_op) ;  /* 0x0000000000007943 */ /* 0x021fea0003c00000 */
.L_x_92:
[----:B------:R-:W-:Y:S02]  /*26d0*/  MOV R5, R4 ;  /* 0x0000000400057202 */ /* 0x000fe40000000f00 */
[----:B------:R-:W-:Y:S02]  /*26e0*/  MOV R6, 0x40000000 ;  /* 0x4000000000067802 */ /* 0x000fe40000000f00 */
[----:B------:R-:W-:Y:S02]  /*26f0*/  MOV R4, 0x5 ;  /* 0x0000000500047802 */ /* 0x000fe40000000f00 */
[----:B------:R-:W-:Y:S02]  /*2700*/  MOV R20, 32@lo((eval_multi_expr_kernel + .L_x_93@srel)) ;  /* 0x0000000000147802 */ /* 0x000fe40000000f00 */
[----:B------:R-:W-:-:S04]  /*2710*/  MOV R21, 32@hi((eval_multi_expr_kernel + .L_x_93@srel)) ;  /* 0x0000000000157802 */ /* 0x000fc80000000f00 */
[----:B------:R-:W-:Y:S05]  /*2720*/  CALL.ABS.NOINC `(apply_op) ;  /* 0x0000000000007943 */ /* 0x000fea0003c00000 */
.L_x_93:
[----:B------:R-:W-:Y:S02]  /*2730*/  MOV R6, R4 ;  /* 0x0000000400067202 */ /* 0x000fe40000000f00 */
[----:B------:R-:W-:-:S02]  /*2740*/  MOV R5, 0xbf800000 ;  /* 0xbf80000000057802 */ /* 0x000fc40000000f00 */
[----:B------:R-:W-:Y:S02]  /*2750*/  MOV R4, 0x3 ;  /* 0x0000000300047802 */ /* 0x000fe40000000f00 */
[----:B------:R-:W-:Y:S02]  /*2760*/  MOV R20, 32@lo((eval_multi_expr_kernel + .L_x_94@srel)) ;  /* 0x0000000000147802 */ /* 0x000fe40000000f00 */
[----:B------:R-:W-:-:S04]  /*2770*/  MOV R21, 32@hi((eval_multi_expr_kernel + .L_x_94@srel)) ;  /* 0x0000000000157802 */ /* 0x000fc80000000f00 */
[----:B------:R-:W-:Y:S05]  /*2780*/  CALL.ABS.NOINC `(apply_op) ;  /* 0x0000000000007943 */ /* 0x000fea0003c00000 */
.L_x_94:
[----:B------:R-:W-:Y:S02]  /*2790*/  MOV R5, R4 ;  /* 0x0000000400057202 */ /* 0x000fe40000000f00 */
[----:B------:R-:W-:Y:S02]  /*27a0*/  MOV R6, R2 ;  /* 0x0000000200067202 */ /* 0x000fe40000000f00 */
[----:B------:R-:W-:Y:S02]  /*27b0*/  MOV R4, 0x1 ;  /* 0x0000000100047802 */ /* 0x000fe40000000f00 */
[----:B------:R-:W-:Y:S02]  /*27c0*/  MOV R20, 32@lo((eval_multi_expr_kernel + .L_x_95@srel)) ;  /* 0x0000000000147802 */ /* 0x000fe40000000f00 */
[----:B------:R-:W-:-:S04]  /*27d0*/  MOV R21, 32@hi((eval_multi_expr_kernel + .L_x_95@srel)) ;  /* 0x0000000000157802 */ /* 0x000fc80000000f00 */
[----:B------:R-:W-:Y:S05]  /*27e0*/  CALL.ABS.NOINC `(apply_op) ;  /* 0x0000000000007943 */ /* 0x000fea0003c00000 */
.L_x_95:
[----:B------:R-:W-:Y:S02]  /*27f0*/  MOV R5, R4 ;  /* 0x0000000400057202 */ /* 0x000fe40000000f00 */
[----:B------:R-:W-:-:S02]  /*2800*/  MOV R6, R16 ;  /* 0x0000001000067202 */ /* 0x000fc40000000f00 */
[----:B------:R-:W-:Y:S02]  /*2810*/  MOV R4, 0x1 ;  /* 0x0000000100047802 */ /* 0x000fe40000000f00 */
[----:B------:R-:W-:Y:S02]  /*2820*/  MOV R20, 32@lo((eval_multi_expr_kernel + .L_x_96@srel)) ;  /* 0x0000000000147802 */ /* 0x000fe40000000f00 */
[----:B------:R-:W-:-:S04]  /*2830*/  MOV R21, 32@hi((eval_multi_expr_kernel + .L_x_96@srel)) ;  /* 0x0000000000157802 */ /* 0x000fc80000000f00 */
[----:B------:R-:W-:Y:S05]  /*2840*/  CALL.ABS.NOINC `(apply_op) ;  /* 0x0000000000007943 */ /* 0x000fea0003c00000 */
.L_x_96:
[----:B------:R0:W5:Y:S01]  /*2850*/  LDG.E R5, [R26.64+0x4] ;  /* 0x000004241a057981 */ /* 0x000162000c1e1900 */
[----:B------:R-:W-:Y:S02]  /*2860*/  MOV R22, R4 ;  /* 0x0000000400167202 */ /* 0x000fe40000000f00 */
[----:B------:R-:W-:Y:S02]  /*2870*/  MOV R6, 0x40000000 ;  /* 0x4000000000067802 */ /* 0x000fe40000000f00 */
[----:B------:R-:W-:Y:S02]  /*2880*/  MOV R4, 0x5 ;  /* 0x0000000500047802 */ /* 0x000fe40000000f00 */
[----:B------:R-:W-:Y:S02]  /*2890*/  MOV R20, 32@lo((eval_multi_expr_kernel + .L_x_97@srel)) ;  /* 0x0000000000147802 */ /* 0x000fe40000000f00 */
[----:B------:R-:W-:-:S04]  /*28a0*/  MOV R21, 32@hi((eval_multi_expr_kernel + .L_x_97@srel)) ;  /* 0x0000000000157802 */ /* 0x000fc80000000f00 */
[----:B0----5:R-:W-:Y:S05]  /*28b0*/  CALL.ABS.NOINC `(apply_op) ;  /* 0x0000000000007943 */ /* 0x021fea0003c00000 */
.L_x_97:
[----:B------:R0:W5:Y:S01]  /*28c0*/  LDG.E R5, [R26.64] ;  /* 0x000000241a057981 */ /* 0x000162000c1e1900 */
[----:B------:R-:W-:-:S02]  /*28d0*/  MOV R19, R4 ;  /* 0x0000000400137202 */ /* 0x000fc40000000f00 */
[----:B------:R-:W-:Y:S02]  /*28e0*/  MOV R6, 0xc0000000 ;  /* 0xc000000000067802 */ /* 0x000fe40000000f00 */
[----:B------:R-:W-:Y:S02]  /*28f0*/  MOV R4, 0x5 ;  /* 0x0000000500047802 */ /* 0x000fe40000000f00 */
[----:B------:R-:W-:Y:S02]  /*2900*/  MOV R20, 32@lo((eval_multi_expr_kernel + .L_x_98@srel)) ;  /* 0x0000000000147802 */ /* 0x000fe40000000f00 */
[----:B------:R-:W-:-:S04]  /*2910*/  MOV R21, 32@hi((eval_multi_expr_kernel + .L_x_98@srel)) ;  /* 0x0000000000157802 */ /* 0x000fc80000000f00 */
[----:B0----5:R-:W-:Y:S05]  /*2920*/  CALL.ABS.NOINC `(apply_op) ;  /* 0x0000000000007943 */ /* 0x021fea0003c00000 */
.L_x_98:
[----:B------:R0:W5:Y:S01]  /*2930*/  LDG.E R5, [R26.64+0x10] ;  /* 0x000010241a057981 */ /* 0x000162000c1e1900 */
[----:B------:R-:W-:Y:S02]  /*2940*/  MOV R18, R4 ;  /* 0x0000000400127202 */ /* 0x000fe40000000f00 */
[----:B------:R-:W-:Y:S02]  /*2950*/  MOV R6, 0xc0000000 ;  /* 0xc000000000067802 */ /* 0x000fe40000000f00 */
[----:B------:R-:W-:Y:S02]  /*2960*/  MOV R4, 0x5 ;  /* 0x0000000500047802 */ /* 0x000fe40000000f00 */
[----:B------:R-:W-:Y:S02]  /*2970*/  MOV R20, 32@lo((eval_multi_expr_kernel + .L_x_99@srel)) ;  /* 0x0000000000147802 */ /* 0x000fe40000000f00 */
[----:B------:R-:W-:-:S04]  /*2980*/  MOV R21, 32@hi((eval_multi_expr_kernel + .L_x_99@srel)) ;  /* 0x0000000000157802 */ /* 0x000fc80000000f00 */
[----:B0----5:R-:W-:Y:S05]  /*2990*/  CALL.ABS.NOINC `(apply_op) ;  /* 0x0000000000007943 */ /* 0x021fea0003c00000 */
.L_x_99:
[----:B------:R0:W5:Y:S01]  /*29a0*/  LDG.E R5, [R26.64+0xc] ;  /* 0x00000c241a057981 */ /* 0x000162000c1e1900 */
[----:B------:R-:W-:-:S02]  /*29b0*/  MOV R17, R4 ;  /* 0x0000000400117202 */ /* 0x000fc40000000f00 */
[----:B------:R-:W-:Y:S02]  /*29c0*/  MOV R6, 0x40000000 ;  /* 0x4000000000067802 */ /* 0x000fe40000000f00 */
[----:B------:R-:W-:Y:S02]  /*29d0*/  MOV R4, 0x5 ;  /* 0x0000000500047802 */ /* 0x000fe40000000f00 */
[----:B------:R-:W-:Y:S02]  /*29e0*/  MOV R20, 32@lo((eval_multi_expr_kernel + .L_x_100@srel)) ;  /* 0x0000000000147802 */ /* 0x000fe40000000f00 */
[----:B------:R-:W-:-:S04]  /*29f0*/  MOV R21, 32@hi((eval_multi_expr_kernel + .L_x_100@srel)) ;  /* 0x0000000000157802 */ /* 0x000fc80000000f00 */
[----:B0----5:R-:W-:Y:S05]  /*2a00*/  CALL.ABS.NOINC `(apply_op) ;  /* 0x0000000000007943 */ /* 0x021fea0003c00000 */
.L_x_100:
[----:B------:R0:W5:Y:S01]  /*2a10*/  LDG.E R5, [R26.64+0x14] ;  /* 0x000014241a057981 */ /* 0x000162000c1e1900 */
[----:B------:R-:W-:Y:S02]  /*2a20*/  MOV R16, R4 ;  /* 0x0000000400107202 */ /* 0x000fe40000000f00 */
[----:B------:R-:W-:Y:S02]  /*2a30*/  MOV R6, 0xc0000000 ;  /* 0xc000000000067802 */ /* 0x000fe40000000f00 */
[----:B------:R-:W-:Y:S02]  /*2a40*/  MOV R4, 0x5 ;  /* 0x0000000500047802 */ /* 0x000fe40000000f00 */
[----:B------:R-:W-:Y:S02]  /*2a50*/  MOV R20, 32@lo((eval_multi_expr_kernel + .L_x_101@srel)) ;  /* 0x0000000000147802 */ /* 0x000fe40000000f00 */
[----:B------:R-:W-:-:S04]  /*2a60*/  MOV R21, 32@hi((eval_multi_expr_kernel + .L_x_101@srel)) ;  /* 0x0000000000157802 */ /* 0x000fc80000000f00 */
[----:B0----5:R-:W-:Y:S05]  /*2a70*/  CALL.ABS.NOINC `(apply_op) ;  /* 0x0000000000007943 */ /* 0x021fea0003c00000 */
.L_x_101:
[----:B------:R0:W5:Y:S01]  /*2a80*/  LDG.E R5, [R26.64+0x8] ;  /* 0x000008241a057981 */ /* 0x000162000c1e1900 */
[----:B------:R-:W-:-:S02]  /*2a90*/  MOV R2, R4 ;  /* 0x0000000400027202 */ /* 0x000fc40000000f00 */
[----:B------:R-:W-:Y:S02]  /*2aa0*/  MOV R6, 0x40000000 ;  /* 0x4000000000067802 */ /* 0x000fe40000000f00 */
[----:B------:R-:W-:Y:S02]  /*2ab0*/  MOV R4, 0x5 ;  /* 0x0000000500047802 */ /* 0x000fe40000000f00 */
[----:B------:R-:W-:Y:S02]  /*2ac0*/  MOV R20, 32@lo((eval_multi_expr_kernel + .L_x_102@srel)) ;  /* 0x0000000000147802 */ /* 0x000fe40000000f00 */
[----:B------:R-:W-:-:S04]  /*2ad0*/  MOV R21, 32@hi((eval_multi_expr_kernel + .L_x_102@srel)) ;  /* 0x0000000000157802 */ /* 0x000fc80000000f00 */
[----:B0----5:R-:W-:Y:S05]  /*2ae0*/  CALL.ABS.NOINC `(apply_op) ;  /* 0x0000000000007943 */ /* 0x021fea0003c00000 */
.L_x_102:
[----:B------:R-:W-:Y:S02]  /*2af0*/  MOV R6, R4 ;  /* 0x0000000400067202 */ /* 0x000fe40000000f00 */
[----:B------:R-:W-:Y:S02]  /*2b00*/  MOV R5, 0x3d998dde ;  /* 0x3d998dde00057802 */ /* 0x000fe40000000f00 */
[----:B------:R-:W-:Y:S02]  /*2b10*/  MOV R4, 0x3 ;  /* 0x0000000300047802 */ /* 0x000fe40000000f00 */
[----:B------:R-:W-:Y:S02]  /*2b20*/  MOV R20, 32@lo((eval_multi_expr_kernel + .L_x_103@srel)) ;  /* 0x0000000000147802 */ /* 0x000fe40000000f00 */
[----:B------:R-:W-:-:S04]  /*2b30*/  MOV R21, 32@hi((eval_multi_expr_kernel + .L_x_103@srel)) ;  /* 0x0000000000157802 */ /* 0x000fc80000000f00 */
[----:B------:R-:W-:Y:S05]  /*2b40*/  CALL.ABS.NOINC `(apply_op) ;  /* 0x0000000000007943 */ /* 0x000fea0003c00000 */
.L_x_103:
[----:B------:R-:W-:Y:S02]  /*2b50*/  MOV R5, R4 ;  /* 0x0000000400057202 */ /* 0x000fe40000000f00 */
[----:B------:R-:W-:-:S02]  /*2b60*/  MOV R6, R2 ;  /* 0x0000000200067202 */ /* 0x000fc40000000f00 */
[----:B------:R-:W-:Y:S02]  /*2b70*/  MOV R4, 0x3 ;  /* 0x0000000300047802 */ /* 0x000fe40000000f00 */
[----:B------:R-:W-:Y:S02]  /*2b80*/  MOV R20, 32@lo((eval_multi_expr_kernel + .L_x_104@srel)) ;  /* 0x0000000000147802 */ /* 0x000fe40000000f00 */
[----:B------:R-:W-:-:S04]  /*2b90*/  MOV R21, 32@hi((eval_multi_expr_kernel + .L_x_104@srel)) ;  /* 0x0000000000157802 */ /* 0x000fc80000000f00 */
[----:B------:R-:W-:Y:S05]  /*2ba0*/  CALL.ABS.NOINC `(apply_op) ;  /* 0x0000000000007943 */ /* 0x000fea0003c00000 */
.L_x_104:
[----:B------:R-:W-:Y:S02]  /*2bb0*/  MOV R5, R4 ;  /* 0x0000000400057202 */ /* 0x000fe40000000f00 */
[----:B------:R-:W-:Y:S02]  /*2bc0*/  MOV R6, R16 ;  /* 0x0000001000067202 */ /* 0x000fe40000000f00 */
[----:B------:R-:W-:Y:S02]  /*2bd0*/  MOV R4, 0x3 ;  /* 0x0000000300047802 */ /* 0x000fe40000000f00 */
[----:B------:R-:W-:Y:S02]  /*2be0*/  MOV R20, 32@lo((eval_multi_expr_kernel + .L_x_105@srel)) ;  /* 0x0000000000147802 */ /* 0x000fe40000000f00 */
[----:B------:R-:W-:-:S04]  /*2bf0*/  MOV R21, 32@hi((eval_multi_expr_kernel + .L_x_105@srel)) ;  /* 0x0000000000157802 */ /* 0x000fc80000000f00 */
[----:B------:R-:W-:Y:S05]  /*2c00*/  CALL.ABS.NOINC `(apply_op) ;  /* 0x0000000000007943 */ /* 0x000fea0003c00000 */
.L_x_105:
[----:B------:R-:W-:Y:S02]  /*2c10*/  MOV R5, R4 ;  /* 0x0000000400057202 */ /* 0x000fe40000000f00 */
[----:B------:R-:W-:-:S02]  /*2c20*/  MOV R6, R17 ;  /* 0x0000001100067202 */ /* 0x000fc40000000f00 */
[----:B------:R-:W-:Y:S02]  /*2c30*/  MOV R4, 0x3 ;  /* 0x0000000300047802 */ /* 0x000fe40000000f00 */
[----:B------:R-:W-:Y:S02]  /*2c40*/  MOV R20, 32@lo((eval_multi_expr_kernel + .L_x_106@srel)) ;  /* 0x0000000000147802 */ /* 0x000fe40000000f00 */
[----:B------:R-:W-:-:S04]  /*2c50*/  MOV R21, 32@hi((eval_multi_expr_kernel + .L_x_106@srel)) ;  /* 0x0000000000157802 */ /* 0x000fc80000000f00 */
[----:B------:R-:W-:Y:S05]  /*2c60*/  CALL.ABS.NOINC `(apply_op) ;  /* 0x0000000000007943 */ /* 0x000fea0003c00000 */
.L_x_106:
[----:B------:R-:W-:Y:S02]  /*2c70*/  MOV R5, R4 ;  /* 0x0000000400057202 */ /* 0x000fe40000000f00 */
[----:B------:R-:W-:Y:S02]  /*2c80*/  MOV R6, R18 ;  /* 0x0000001200067202 */ /* 0x000fe40000000f00 */
[----:B------:R-:W-:Y:S02]  /*2c90*/  MOV R4, 0x3 ;  /* 0x0000000300047802 */ /* 0x000fe40000000f00 */
[----:B------:R-:W-:Y:S02]  /*2ca0*/  MOV R20, 32@lo((eval_multi_expr_kernel + .L_x_107@srel)) ;  /* 0x0000000000147802 */ /* 0x000fe40000000f00 */
[----:B------:R-:W-:-:S04]  /*2cb0*/  MOV R21, 32@hi((eval_multi_expr_kernel + .L_x_107@srel)) ;  /* 0x0000000000157802 */ /* 0x000fc80000000f00 */
[----:B------:R-:W-:Y:S05]  /*2cc0*/  CALL.ABS.NOINC `(apply_op) ;  /* 0x0000000000007943 */ /* 0x000fea0003c00000 */
.L_x_107:
[----:B------:R-:W-:Y:S02]  /*2cd0*/  MOV R5, R4 ;  /* 0x0000000400057202 */ /* 0x000fe40000000f00 */
[----:B------:R-:W-:-:S02]  /*2ce0*/  MOV R6, R19 ;  /* 0x0000001300067202 */ /* 0x000fc40000000f00 */
[----:B------:R-:W-:Y:S02]  /*2cf0*/  MOV R4, 0x3 ;  /* 0x0000000300047802 */ /* 0x000fe40000000f00 */
[----:B------:R-:W-:Y:S02]  /*2d00*/  MOV R20, 32@lo((eval_multi_expr_kernel + .L_x_108@srel)) ;  /* 0x0000000000147802 */ /* 0x000fe40000000f00 */
[----:B------:R-:W-:-:S04]  /*2d10*/  MOV R21, 32@hi((eval_multi_expr_kernel + .L_x_108@srel)) ;  /* 0x0000000000157802 */ /* 0x000fc80000000f00 */
[----:B------:R-:W-:Y:S05]  /*2d20*/  CALL.ABS.NOINC `(apply_op) ;  /* 0x0000000000007943 */ /* 0x000fea0003c00000 */
.L_x_108:
        /* <DEDUP_REMOVED lines=8> */
.L_x_109:
        /* <DEDUP_REMOVED lines=9> */
.L_x_110:
[----:B------:R0:W5:Y:S01]  /*2e40*/  LDG.E R5, [R26.64+0x4] ;  /* 0x000004241a057981 */ /* 0x000162000c1e1900 */
[----:B------:R-:W-:Y:S02]  /*2e50*/  MOV R6, R4 ;  /* 0x0000000400067202 */ /* 0x000fe40000000f00 */
[----:B------:R-:W-:Y:S02]  /*2e60*/  MOV R4, 0x3 ;  /* 0x0000000300047802 */ /* 0x000fe40000000f00 */
[----:B------:R-:W-:Y:S02]  /*2e70*/  MOV R20, 32@lo((eval_multi_expr_kernel + .L_x_111@srel)) ;  /* 0x0000000000147802 */ /* 0x000fe40000000f00 */
[----:B------:R-:W-:-:S04]  /*2e80*/  MOV R21, 32@hi((eval_multi_expr_kernel + .L_x_111@srel)) ;  /* 0x0000000000157802 */ /* 0x000fc80000000f00 */
[----:B0----5:R-:W-:Y:S05]  /*2e90*/  CALL.ABS.NOINC `(apply_op) ;  /* 0x0000000000007943 */ /* 0x021fea0003c00000 */
.L_x_111:
[----:B------:R0:W5:Y:S01]  /*2ea0*/  LDG.E R5, [R26.64+0x4] ;  /* 0x000004241a057981 */ /* 0x000162000c1e1900 */
[----:B------:R-:W-:Y:S02]  /*2eb0*/  MOV R16, R4 ;  /* 0x0000000400107202 */ /* 0x000fe40000000f00 */
[----:B------:R-:W-:-:S02]  /*2ec0*/  MOV R6, 0xbf800000 ;  /* 0xbf80000000067802 */ /* 0x000fc40000000f00 */
[----:B------:R-:W-:Y:S02]  /*2ed0*/  MOV R4, 0x5 ;  /* 0x0000000500047802 */ /* 0x000fe40000000f00 */
[----:B------:R-:W-:Y:S02]  /*2ee0*/  MOV R20, 32@lo((eval_multi_expr_kernel + .L_x_112@srel)) ;  /* 0x0000000000147802 */ /* 0x000fe40000000f00 */
[----:B------:R-:W-:-:S04]  /*2ef0*/  MOV R21, 32@hi((eval_multi_expr_kernel + .L_x_112@srel)) ;  /* 0x0000000000157802 */ /* 0x000fc80000000f00 */
[----:B0----5:R-:W-:Y:S05]  /*2f00*/  CALL.ABS.NOINC `(apply_op) ;  /* 0x0000000000007943 */ /* 0x021fea0003c00000 */
.L_x_112:
[----:B------:R0:W5:Y:S01]  /*2f10*/  LDG.E R5, [R26.64] ;  /* 0x000000241a057981 */ /* 0x000162000c1e1900 */
[----:B------:R-:W-:Y:S02]  /*2f20*/  MOV R6, R4 ;  /* 0x0000000400067202 */ /* 0x000fe40000000f00 */
[----:B------:R-:W-:Y:S02]  /*2f30*/  MOV R4, 0x3 ;  /* 0x0000000300047802 */ /* 0x000fe40000000f00 */
[----:B------:R-:W-:Y:S02]  /*2f40*/  MOV R20, 32@lo((eval_multi_expr_kernel + .L_x_113@srel)) ;  /* 0x0000000000147802 */ /* 0x000fe40000000f00 */
[----:B------:R-:W-:-:S04]  /*2f50*/  MOV R21, 32@hi((eval_multi_expr_kernel + .L_x_113@srel)) ;  /* 0x0000000000157802 */ /* 0x000fc80000000f00 */
[----:B0----5:R-:W-:Y:S05]  /*2f60*/  CALL.ABS.NOINC `(apply_op) ;  /* 0x0000000000007943 */ /* 0x021fea0003c00000 */
.L_x_113:
[----:B------:R0:W5:Y:S01]  /*2f70*/  LDG.E R5, [R26.64+0x18] ;  /* 0x000018241a057981 */ /* 0x000162000c1e1900 */
[----:B------:R-:W-:Y:S02]  /*2f80*/  MOV R2, R4 ;  /* 0x0000000400027202 */ /* 0x000fe40000000f00 */
[----:B------:R-:W-:-:S02]  /*2f90*/  MOV R6, RZ ;  /* 0x000000ff00067202 */ /* 0x000fc40000000f00 */
[----:B------:R-:W-:Y:S02]  /*2fa0*/  MOV R4, 0xa ;  /* 0x0000000a00047802 */ /* 0x000fe40000000f00 */
[----:B------:R-:W-:Y:S02]  /*2fb0*/  MOV R20, 32@lo((eval_multi_expr_kernel + .L_x_114@srel)) ;  /* 0x0000000000147802 */ /* 0x000fe40000000f00 */
[----:B------:R-:W-:-:S04]  /*2fc0*/  MOV R21, 32@hi((eval_multi_expr_kernel + .L_x_114@srel)) ;  /* 0x0000000000157802 */ /* 0x000fc80000000f00 */
[----:B0----5:R-:W-:Y:S05]  /*2fd0*/  CALL.ABS.NOINC `(apply_op) ;  /* 0x0000000000007943 */ /* 0x021fea0003c00000 */
.L_x_114:
[----:B------:R-:W-:Y:S02]  /*2fe0*/  MOV R5, R4 ;  /* 0x0000000400057202 */ /* 0x000fe40000000f00 */
[----:B------:R-:W-:Y:S02]  /*2ff0*/  MOV R6, 0x40000000 ;  /* 0x4000000000067802 */ /* 0x000fe40000000f00 */
[----:B------:R-:W-:Y:S02]  /*3000*/  MOV R4, 0x5 ;  /* 0x0000000500047802 */ /* 0x000fe40000000f00 */
[----:B------:R-:W-:Y:S02]  /*3010*/  MOV R20, 32@lo((eval_multi_expr_kernel + .L_x_115@srel)) ;  /* 0x0000000000147802 */ /* 0x000fe40000000f00 */
[----:B------:R-:W-:-:S04]  /*3020*/  MOV R21, 32@hi((eval_multi_expr_kernel + .L_x_115@srel)) ;  /* 0x0000000000157802 */ /* 0x000fc80000000f00 */
[----:B------:R-:W-:Y:S05]  /*3030*/  CALL.ABS.NOINC `(apply_op) ;  /* 0x0000000000007943 */ /* 0x000fea0003c00000 */
.L_x_115:
[----:B------:R-:W-:Y:S02]  /*3040*/  MOV R6, R4 ;  /* 0x0000000400067202 */ /* 0x000fe40000000f00 */
[----:B------:R-:W-:-:S02]  /*3050*/  MOV R5, 0xbf800000 ;  /* 0xbf80000000057802 */ /* 0x000fc40000000f00 */
[----:B------:R-:W-:Y:S02]  /*3060*/  MOV R4, 0x3 ;  /* 0x0000000300047802 */ /* 0x000fe40000000f00 */
[----:B------:R-:W-:Y:S02]  /*3070*/  MOV R20, 32@lo((eval_multi_expr_kernel + .L_x_116@srel)) ;  /* 0x0000000000147802 */ /* 0x000fe40000000f00 */
[----:B------:R-:W-:-:S04]  /*3080*/  MOV R21, 32@hi((eval_multi_expr_kernel + .L_x_116@srel)) ;  /* 0x0000000000157802 */ /* 0x000fc80000000f00 */
[----:B------:R-:W-:Y:S05]  /*3090*/  CALL.ABS.NOINC `(apply_op) ;  /* 0x0000000000007943 */ /* 0x000fea0003c00000 */
.L_x_116:
[----:B------:R-:W-:Y:S02]  /*30a0*/  MOV R5, R4 ;  /* 0x0000000400057202 */ /* 0x000fe40000000f00 */
[----:B------:R-:W-:Y:S02]  /*30b0*/  MOV R6, R2 ;  /* 0x0000000200067202 */ /* 0x000fe40000000f00 */
[----:B------:R-:W-:Y:S02]  /*30c0*/  MOV R4, 0x1 ;  /* 0x0000000100047802 */ /* 0x000fe40000000f00 */
[----:B------:R-:W-:Y:S02]  /*30d0*/  MOV R20, 32@lo((eval_multi_expr_kernel + .L_x_117@srel)) ;  /* 0x0000000000147802 */ /* 0x000fe40000000f00 */
[----:B------:R-:W-:-:S04]  /*30e0*/  MOV R21, 32@hi((eval_multi_expr_kernel + .L_x_117@srel)) ;  /* 0x0000000000157802 */ /* 0x000fc80000000f00 */
[----:B------:R-:W-:Y:S05]  /*30f0*/  CALL.ABS.NOINC `(apply_op) ;  /* 0x0000000000007943 */ /* 0x000fea0003c00000 */
.L_x_117:
[----:B------:R-:W-:Y:S02]  /*3100*/  MOV R5, R4 ;  /* 0x0000000400057202 */ /* 0x000fe40000000f00 */
[----:B------:R-:W-:-:S02]  /*3110*/  MOV R6, R16 ;  /* 0x0000001000067202 */ /* 0x000fc40000000f00 */
[----:B------:R-:W-:Y:S02]  /*3120*/  MOV R4, 0x1 ;  /* 0x0000000100047802 */ /* 0x000fe40000000f00 */
[----:B------:R-:W-:Y:S02]  /*3130*/  MOV R20, 32@lo((eval_multi_expr_kernel + .L_x_118@srel)) ;  /* 0x0000000000147802 */ /* 0x000fe40000000f00 */
[----:B------:R-:W-:-:S04]  /*3140*/  MOV R21, 32@hi((eval_multi_expr_kernel + .L_x_118@srel)) ;  /* 0x0000000000157802 */ /* 0x000fc80000000f00 */
[----:B------:R-:W-:Y:S05]  /*3150*/  CALL.ABS.NOINC `(apply_op) ;  /* 0x0000000000007943 */ /* 0x000fea0003c00000 */
.L_x_118:
[----:B------:R0:W5:Y:S01]  /*3160*/  LDG.E R5, [R26.64+0x4] ;  /* 0x000004241a057981 */ /* 0x000162000c1e1900 */
[----:B------:R-:W-:Y:S02]  /*3170*/  MOV R22, R4 ;  /* 0x0000000400167202 */ /* 0x000fe40000000f00 */
[----:B------:R-:W-:Y:S02]  /*3180*/  MOV R6, 0x3fe8cff7 ;  /* 0x3fe8cff700067802 */ /* 0x000fe40000000f00 */
[----:B------:R-:W-:Y:S02]  /*3190*/  MOV R4, 0x5 ;  /* 0x0000000500047802 */ /* 0x000fe40000000f00 */
[----:B------:R-:W-:Y:S02]  /*31a0*/  MOV R20, 32@lo((eval_multi_expr_kernel + .L_x_119@srel)) ;  /* 0x0000000000147802 */ /* 0x000fe40000000f00 */
[----:B------:R-:W-:-:S04]  /*31b0*/  MOV R21, 32@hi((eval_multi_expr_kernel + .L_x_119@srel)) ;  /* 0x0000000000157802 */ /* 0x000fc80000000f00 */
[----:B0----5:R-:W-:Y:S05]  /*31c0*/  CALL.ABS.NOINC `(apply_op) ;  /* 0x0000000000007943 */ /* 0x021fea0003c00000 */
.L_x_119:
[----:B------:R0:W5:Y:S01]  /*31d0*/  LDG.E R5, [R26.64] ;  /* 0x000000241a057981 */ /* 0x000162000c1e1900 */
[----:B------:R-:W-:-:S02]  /*31e0*/  MOV R19, R4 ;  /* 0x0000000400137202 */ /* 0x000fc40000000f00 */
[----:B------:R-:W-:Y:S02]  /*31f0*/  MOV R6, 0xc0000000 ;  /* 0xc000000000067802 */ /* 0x000fe40000000f00 */
[----:B------:R-:W-:Y:S02]  /*3200*/  MOV R4, 0x5 ;  /* 0x0000000500047802 */ /* 0x000fe40000000f00 */
[----:B------:R-:W-:Y:S02]  /*3210*/  MOV R20, 32@lo((eval_multi_expr_kernel + .L_x_120@srel)) ;  /* 0x0000000000147802 */ /* 0x000fe40000000f00 */
[----:B------:R-:W-:-:S04]  /*3220*/  MOV R21, 32@hi((eval_multi_expr_kernel + .L_x_120@srel)) ;  /* 0x0000000000157802 */ /* 0x000fc80000000f00 */
[----:B0----5:R-:W-:Y:S05]  /*3230*/  CALL.ABS.NOINC `(apply_op) ;  /* 0x0000000000007943 */ /* 0x021fea0003c00000 */
.L_x_120:
[----:B------:R0:W5:Y:S01]  /*3240*/  LDG.E R5, [R26.64+0x10] ;  /* 0x000010241a057981 */ /* 0x000162000c1e1900 */
[----:B------:R-:W-:Y:S02]  /*3250*/  MOV R18, R4 ;  /* 0x0000000400127202 */ /* 0x000fe40000000f00 */
[----:B------:R-:W-:Y:S02]  /*3260*/  MOV R6, 0xc0000000 ;  /* 0xc000000000067802 */ /* 0x000fe40000000f00 */
[----:B------:R-:W-:Y:S02]  /*3270*/  MOV R4, 0x5 ;  /* 0x0000000500047802 */ /* 0x000fe40000000f00 */
[----:B------:R-:W-:Y:S02]  /*3280*/  MOV R20, 32@lo((eval_multi_expr_kernel + .L_x_121@srel)) ;  /* 0x0000000000147802 */ /* 0x000fe40000000f00 */
[----:B------:R-:W-:-:S04]  /*3290*/  MOV R21, 32@hi((eval_multi_expr_kernel + .L_x_121@srel)) ;  /* 0x0000000000157802 */ /* 0x000fc80000000f00 */
[----:B0----5:R-:W-:Y:S05]  /*32a0*/  CALL.ABS.NOINC `(apply_op) ;  /* 0x0000000000007943 */ /* 0x021fea0003c00000 */
.L_x_121:
[----:B------:R0:W5:Y:S01]  /*32b0*/  LDG.E R5, [R26.64+0xc] ;  /* 0x00000c241a057981 */ /* 0x000162000c1e1900 */
[----:B------:R-:W-:-:S02]  /*32c0*/  MOV R17, R4 ;  /* 0x0000000400117202 */ /* 0x000fc40000000f00 */
[----:B------:R-:W-:Y:S02]  /*32d0*/  MOV R6, 0x40000000 ;  /* 0x4000000000067802 */ /* 0x000fe40000000f00 */
[----:B------:R-:W-:Y:S02]  /*32e0*/  MOV R4, 0x5 ;  /* 0x0000000500047802 */ /* 0x000fe40000000f00 */
[----:B------:R-:W-:Y:S02]  /*32f0*/  MOV R20, 32@lo((eval_multi_expr_kernel + .L_x_122@srel)) ;  /* 0x0000000000147802 */ /* 0x000fe40000000f00 */
[----:B------:R-:W-:-:S04]  /*3300*/  MOV R21, 32@hi((eval_multi_expr_kernel + .L_x_122@srel)) ;  /* 0x0000000000157802 */ /* 0x000fc80000000f00 */
[----:B0----5:R-:W-:Y:S05]  /*3310*/  CALL.ABS.NOINC `(apply_op) ;  /* 0x0000000000007943 */ /* 0x021fea0003c00000 */
.L_x_122:
[----:B------:R0:W5:Y:S01]  /*3320*/  LDG.E R5, [R26.64+0x14] ;  /* 0x000014241a057981 */ /* 0x000162000c1e1900 */
[----:B------:R-:W-:Y:S02]  /*3330*/  MOV R16, R4 ;  /* 0x0000000400107202 */ /* 0x000fe40000000f00 */
[----:B------:R-:W-:Y:S02]  /*3340*/  MOV R6, 0xc0000000 ;  /* 0xc000000000067802 */ /* 0x000fe40000000f00 */
[----:B------:R-:W-:Y:S02]  /*3350*/  MOV R4, 0x5 ;  /* 0x0000000500047802 */ /* 0x000fe40000000f00 */
[----:B------:R-:W-:Y:S02]  /*3360*/  MOV R20, 32@lo((eval_multi_expr_kernel + .L_x_123@srel)) ;  /* 0x0000000000147802 */ /* 0x000fe40000000f00 */
[----:B------:R-:W-:-:S04]  /*3370*/  MOV R21, 32@hi((eval_multi_expr_kernel + .L_x_123@srel)) ;  /* 0x0000000000157802 */ /* 0x000fc80000000f00 */
[----:B0----5:R-:W-:Y:S05]  /*3380*/  CALL.ABS.NOINC `(apply_op) ;  /* 0x0000000000007943 */ /* 0x021fea0003c00000 */
.L_x_123:
[----:B------:R0:W5:Y:S01]  /*3390*/  LDG.E R5, [R26.64+0x8] ;  /* 0x000008241a057981 */ /* 0x000162000c1e1900 */
[----:B------:R-:W-:-:S02]  /*33a0*/  MOV R2, R4 ;  /* 0x0000000400027202 */ /* 0x000fc40000000f00 */
[----:B------:R-:W-:Y:S02]  /*33b0*/  MOV R6, 0x40000000 ;  /* 0x4000000000067802 */ /* 0x000fe40000000f00 */
[----:B------:R-:W-:Y:S02]  /*33c0*/  MOV R4, 0x5 ;  /* 0x0000000500047802 */ /* 0x000fe40000000f00 */
[----:B------:R-:W-:Y:S02]  /*33d0*/  MOV R20, 32@lo((eval_multi_expr_kernel + .L_x_124@srel)) ;  /* 0x0000000000147802 */ /* 0x000fe40000000f00 */
[----:B------:R-:W-:-:S04]  /*33e0*/  MOV R21, 32@hi((eval_multi_expr_kernel + .L_x_124@srel)) ;  /* 0x0000000000157802 */ /* 0x000fc80000000f00 */
[----:B0----5:R-:W-:Y:S05]  /*33f0*/  CALL.ABS.NOINC `(apply_op) ;  /* 0x0000000000007943 */ /* 0x021fea0003c00000 */
.L_x_124:
[----:B------:R-:W-:Y:S02]  /*3400*/  MOV R6, R4 ;  /* 0x0000000400067202 */ /* 0x000fe40000000f00 */
[----:B------:R-:W-:Y:S02]  /*3410*/  MOV R5, 0x3da5bb53 ;  /* 0x3da5bb5300057802 */ /* 0x000fe40000000f00 */
[----:B------:R-:W-:Y:S02]  /*3420*/  MOV R4, 0x3 ;  /* 0x0000000300047802 */ /* 0x000fe40000000f00 */
[----:B------:R-:W-:Y:S02]  /*3430*/  MOV R20, 32@lo((eval_multi_expr_kernel + .L_x_125@srel)) ;  /* 0x0000000000147802 */ /* 0x000fe40000000f00 */
[----:B------:R-:W-:-:S04]  /*3440*/  MOV R21, 32@hi((eval_multi_expr_kernel + .L_x_125@srel)) ;  /* 0x0000000000157802 */ /* 0x000fc80000000f00 */
[----:B------:R-:W-:Y:S05]  /*3450*/  CALL.ABS.NOINC `(apply_op) ;  /* 0x0000000000007943 */ /* 0x000fea0003c00000 */
.L_x_125:
[----:B------:R-:W-:Y:S02]  /*3460*/  MOV R5, R4 ;  /* 0x0000000400057202 */ /* 0x000fe40000000f00 */
[----:B------:R-:W-:-:S02]  /*3470*/  MOV R6, R2 ;  /* 0x0000000200067202 */ /* 0x000fc40000000f00 */
[----:B------:R-:W-:Y:S02]  /*3480*/  MOV R4, 0x3 ;  /* 0x0000000300047802 */ /* 0x000fe40000000f00 */
[----:B------:R-:W-:Y:S02]  /*3490*/  MOV R20, 32@lo((eval_multi_expr_kernel + .L_x_126@srel)) ;  /* 0x0000000000147802 */ /* 0x000fe40000000f00 */
[----:B------:R-:W-:-:S04]  /*34a0*/  MOV R21, 32@hi((eval_multi_expr_kernel + .L_x_126@srel)) ;  /* 0x0000000000157802 */ /* 0x000fc80000000f00 */
[----:B------:R-:W-:Y:S05]  /*34b0*/  CALL.ABS.NOINC `(apply_op) ;  /* 0x0000000000007943 */ /* 0x000fea0003c00000 */
.L_x_126:
[----:B------:R-:W-:Y:S02]  /*34c0*/  MOV R5, R4 ;  /* 0x0000000400057202 */ /* 0x000fe40000000f00 */
[----:B------:R-:W-:Y:S02]  /*34d0*/  MOV R6, R16 ;  /* 0x0000001000067202 */ /* 0x000fe40000000f00 */
[----:B------:R-:W-:Y:S02]  /*34e0*/  MOV R4, 0x3 ;  /* 0x0000000300047802 */ /* 0x000fe40000000f00 */
[----:B------:R-:W-:Y:S02]  /*34f0*/  MOV R20, 32@lo((eval_multi_expr_kernel + .L_x_127@srel)) ;  /* 0x0000000000147802 */ /* 0x000fe40000000f00 */
[----:B------:R-:W-:-:S04]  /*3500*/  MOV R21, 32@hi((eval_multi_expr_kernel + .L_x_127@srel)) ;  /* 0x0000000000157802 */ /* 0x000fc80000000f00 */
[----:B------:R-:W-:Y:S05]  /*3510*/  CALL.ABS.NOINC `(apply_op) ;  /* 0x0000000000007943 */ /* 0x000fea0003c00000 */
.L_x_127:
[----:B------:R-:W-:Y:S02]  /*3520*/  MOV R5, R4 ;  /* 0x0000000400057202 */ /* 0x000fe40000000f00 */
[----:B------:R-:W-:-:S02]  /*3530*/  MOV R6, R17 ;  /* 0x0000001100067202 */ /* 0x000fc40000000f00 */
[----:B------:R-:W-:Y:S02]  /*3540*/  MOV R4, 0x3 ;  /* 0x0000000300047802 */ /* 0x000fe40000000f00 */
[----:B------:R-:W-:Y:S02]  /*3550*/  MOV R20, 32@lo((eval_multi_expr_kernel + .L_x_128@srel)) ;  /* 0x0000000000147802 */ /* 0x000fe40000000f00 */
[----:B------:R-:W-:-:S04]  /*3560*/  MOV R21, 32@hi((eval_multi_expr_kernel + .L_x_128@srel)) ;  /* 0x0000000000157802 */ /* 0x000fc80000000f00 */
[----:B------:R-:W-:Y:S05]  /*3570*/  CALL.ABS.NOINC `(apply_op) ;  /* 0x0000000000007943 */ /* 0x000fea0003c00000 */
.L_x_128:
[----:B------:R-:W-:Y:S02]  /*3580*/  MOV R5, R4 ;  /* 0x0000000400057202 */ /* 0x000fe40000000f00 */
[----:B------:R-:W-:Y:S02]  /*3590*/  MOV R6, R18 ;  /* 0x0000001200067202 */ /* 0x000fe40000000f00 */
[----:B------:R-:W-:Y:S02]  /*35a0*/  MOV R4, 0x3 ;  /* 0x0000000300047802 */ /* 0x000fe40000000f00 */
[----:B------:R-:W-:Y:S02]  /*35b0*/  MOV R20, 32@lo((eval_multi_expr_kernel + .L_x_129@srel)) ;  /* 0x0000000000147802 */ /* 0x000fe40000000f00 */
[----:B------:R-:W-:-:S04]  /*35c0*/  MOV R21, 32@hi((eval_multi_expr_kernel + .L_x_129@srel)) ;  /* 0x0000000000157802 */ /* 0x000fc80000000f00 */
[----:B------:R-:W-:Y:S05]  /*35d0*/  CALL.ABS.NOINC `(apply_op) ;  /* 0x0000000000007943 */ /* 0x000fea0003c00000 */
.L_x_129:
[----:B------:R-:W-:Y:S02]  /*35e0*/  MOV R5, R4 ;  /* 0x0000000400057202 */ /* 0x000fe40000000f00 */
[----:B------:R-:W-:-:S02]  /*35f0*/  MOV R6, R19 ;  /* 0x0000001300067202 */ /* 0x000fc40000000f00 */
[----:B------:R-:W-:Y:S02]  /*3600*/  MOV R4, 0x3 ;  /* 0x0000000300047802 */ /* 0x000fe40000000f00 */
[----:B------:R-:W-:Y:S02]  /*3610*/  MOV R20, 32@lo((eval_multi_expr_kernel + .L_x_130@srel)) ;  /* 0x0000000000147802 */ /* 0x000fe40000000f00 */
[----:B------:R-:W-:-:S04]  /*3620*/  MOV R21, 32@hi((eval_multi_expr_kernel + .L_x_130@srel)) ;  /* 0x0000000000157802 */ /* 0x000fc80000000f00 */
[----:B------:R-:W-:Y:S05]  /*3630*/  CALL.ABS.NOINC `(apply_op) ;  /* 0x0000000000007943 */ /* 0x000fea0003c00000 */
.L_x_130:
        /* <DEDUP_REMOVED lines=8> */
.L_x_131:
[----:B------:R0:W-:Y:S04]  /*36c0*/  STG.E [R16.64], R4 ;  /* 0x0000000410007986 */ /* 0x0001e8000c101924 */
[----:B------:R1:W5:Y:S01]  /*36d0*/  LDG.E R5, [R26.64] ;  /* 0x000000241a057981 */ /* 0x000362000c1e1900 */
[----:B------:R-:W-:-:S02]  /*36e0*/  MOV R23, c[0x0][0x16c] ;  /* 0x00005b0000177a02 */ /* 0x000fc40000000f00 */
[----:B------:R-:W-:-:S03]  /*36f0*/  MOV R6, 0xbf800000 ;  /* 0xbf80000000067802 */ /* 0x000fc60000000f00 */
[----:B------:R-:W-:Y:S01]  /*3700*/  IMAD R23, R23, 0x6, R24 ;  /* 0x0000000617177824 */ /* 0x000fe200078e0218 */
[----:B0-----:R-:W-:Y:S02]  /*3710*/  MOV R4, 0x5 ;  /* 0x0000000500047802 */ /* 0x001fe40000000f00 */
[----:B------:R-:W-:Y:S02]  /*3720*/  MOV R20, 32@lo((eval_multi_expr_kernel + .L_x_132@srel)) ;  /* 0x0000000000147802 */ /* 0x000fe40000000f00 */
[----:B------:R-:W-:-:S04]  /*3730*/  MOV R21, 32@hi((eval_multi_expr_kernel + .L_x_132@srel)) ;  /* 0x0000000000157802 */ /* 0x000fc80000000f00 */
[----:B-1---5:R-:W-:Y:S05]  /*3740*/  CALL.ABS.NOINC `(apply_op) ;  /* 0x0000000000007943 */ /* 0x022fea0003c00000 */
.L_x_132:
[----:B------:R0:W5:Y:S01]  /*3750*/  LDG.E R5, [R26.64+0x4] ;  /* 0x000004241a057981 */ /* 0x000162000c1e1900 */
[----:B------:R-:W-:Y:S02]  /*3760*/  MOV R6, R4 ;  /* 0x0000000400067202 */ /* 0x000fe40000000f00 */
[----:B------:R-:W-:Y:S02]  /*3770*/  MOV R4, 0x3 ;  /* 0x0000000300047802 */ /* 0x000fe40000000f00 */
[----:B------:R-:W-:Y:S02]  /*3780*/  MOV R20, 32@lo((eval_multi_expr_kernel + .L_x_133@srel)) ;  /* 0x0000000000147802 */ /* 0x000fe40000000f00 */
[----:B------:R-:W-:-:S04]  /*3790*/  MOV R21, 32@hi((eval_multi_expr_kernel + .L_x_133@srel)) ;  /* 0x0000000000157802 */ /* 0x000fc80000000f00 */
[----:B0----5:R-:W-:Y:S05]  /*37a0*/  CALL.ABS.NOINC `(apply_op) ;  /* 0x0000000000007943 */ /* 0x021fea0003c00000 */
.L_x_133:
[----:B------:R0:W5:Y:S01]  /*37b0*/  LDG.E R5, [R26.64+0x4] ;  /* 0x000004241a057981 */ /* 0x000162000c1e1900 */
[----:B------:R-:W-:Y:S02]  /*37c0*/  MOV R16, R4 ;  /* 0x0000000400107202 */ /* 0x000fe40000000f00 */
[----:B------:R-:W-:-:S02]  /*37d0*/  MOV R6, 0xbf800000 ;  /* 0xbf80000000067802 */ /* 0x000fc40000000f00 */
[----:B------:R-:W-:Y:S02]  /*37e0*/  MOV R4, 0x5 ;  /* 0x0000000500047802 */ /* 0x000fe40000000f00 */
[----:B------:R-:W-:Y:S02]  /*37f0*/  MOV R20, 32@lo((eval_multi_expr_kernel + .L_x_134@srel)) ;  /* 0x0000000000147802 */ /* 0x000fe40000000f00 */
[----:B------:R-:W-:-:S04]  /*3800*/  MOV R21, 32@hi((eval_multi_expr_kernel + .L_x_134@srel)) ;  /* 0x0000000000157802 */ /* 0x000fc80000000f00 */
[----:B0----5:R-:W-:Y:S05]  /*3810*/  CALL.ABS.NOINC `(apply_op) ;  /* 0x0000000000007943 */ /* 0x021fea0003c00000 */
.L_x_134:
[----:B------:R0:W5:Y:S01]  /*3820*/  LDG.E R5, [R26.64] ;  /* 0x000000241a057981 */ /* 0x000162000c1e1900 */
[----:B------:R-:W-:Y:S02]  /*3830*/  MOV R6, R4 ;  /* 0x0000000400067202 */ /* 0x000fe40000000f00 */
[----:B------:R-:W-:Y:S02]  /*3840*/  MOV R4, 0x3 ;  /* 0x0000000300047802 */ /* 0x000fe40000000f00 */
[----:B------:R-:W-:Y:S02]  /*3850*/  MOV R20, 32@lo((eval_multi_expr_kernel + .L_x_135@srel)) ;  /* 0x0000000000147802 */ /* 0x000fe40000000f00 */
[----:B------:R-:W-:-:S04]  /*3860*/  MOV R21, 32@hi((eval_multi_expr_kernel + .L_x_135@srel)) ;  /* 0x0000000000157802 */ /* 0x000fc80000000f00 */
[----:B0----5:R-:W-:Y:S05]  /*3870*/  CALL.ABS.NOINC `(apply_op) ;  /* 0x0000000000007943 */ /* 0x021fea0003c00000 */
.L_x_135:
[----:B------:R0:W5:Y:S01]  /*3880*/  LDG.E R5, [R26.64+0x18] ;  /* 0x000018241a057981 */ /* 0x000162000c1e1900 */
[----:B------:R-:W-:Y:S02]  /*3890*/  MOV R2, R4 ;  /* 0x0000000400027202 */ /* 0x000fe40000000f00 */
[----:B------:R-:W-:-:S02]  /*38a0*/  MOV R6, RZ ;  /* 0x000000ff00067202 */ /* 0x000fc40000000f00 */
[----:B------:R-:W-:Y:S02]  /*38b0*/  MOV R4, 0xa ;  /* 0x0000000a00047802 */ /* 0x000fe40000000f00 */
[----:B------:R-:W-:Y:S02]  /*38c0*/  MOV R20, 32@lo((eval_multi_expr_kernel + .L_x_136@srel)) ;  /* 0x0000000000147802 */ /* 0x000fe40000000f00 */
[----:B------:R-:W-:-:S04]  /*38d0*/  MOV R21, 32@hi((eval_multi_expr_kernel + .L_x_136@srel)) ;  /* 0x0000000000157802 */ /* 0x000fc80000000f00 */
[----:B0----5:R-:W-:Y:S05]  /*38e0*/  CALL.ABS.NOINC `(apply_op) ;  /* 0x0000000000007943 */ /* 0x021fea0003c00000 */
.L_x_136:
[----:B------:R-:W-:Y:S02]  /*38f0*/  MOV R5, R4 ;  /* 0x0000000400057202 */ /* 0x000fe40000000f00 */
[----:B------:R-:W-:Y:S02]  /*3900*/  MOV R6, 0x40000000 ;  /* 0x4000000000067802 */ /* 0x000fe40000000f00 */
[----:B------:R-:W-:Y:S02]  /*3910*/  MOV R4, 0x5 ;  /* 0x0000000500047802 */ /* 0x000fe40000000f00 */
[----:B------:R-:W-:Y:S02]  /*3920*/  MOV R20, 32@lo((eval_multi_expr_kernel + .L_x_137@srel)) ;  /* 0x0000000000147802 */ /* 0x000fe40000000f00 */
[----:B------:R-:W-:-:S04]  /*3930*/  MOV R21, 32@hi((eval_multi_expr_kernel + .L_x_137@srel)) ;  /* 0x0000000000157802 */ /* 0x000fc80000000f00 */
[----:B------:R-:W-:Y:S05]  /*3940*/  CALL.ABS.NOINC `(apply_op) ;  /* 0x0000000000007943 */ /* 0x000fea0003c00000 */
.L_x_137:
[----:B------:R-:W-:Y:S02]  /*3950*/  MOV R6, R4 ;  /* 0x0000000400067202 */ /* 0x000fe40000000f00 */
[----:B------:R-:W-:-:S02]  /*3960*/  MOV R5, 0xbf800000 ;  /* 0xbf80000000057802 */ /* 0x000fc40000000f00 */
[----:B------:R-:W-:Y:S02]  /*3970*/  MOV R4, 0x3 ;  /* 0x0000000300047802 */ /* 0x000fe40000000f00 */
[----:B------:R-:W-:Y:S02]  /*3980*/  MOV R20, 32@lo((eval_multi_expr_kernel + .L_x_138@srel)) ;  /* 0x0000000000147802 */ /* 0x000fe40000000f00 */
[----:B------:R-:W-:-:S04]  /*3990*/  MOV R21, 32@hi((eval_multi_expr_kernel + .L_x_138@srel)) ;  /* 0x0000000000157802 */ /* 0x000fc80000000f00 */
[----:B------:R-:W-:Y:S05]  /*39a0*/  CALL.ABS.NOINC `(apply_op) ;  /* 0x0000000000007943 */ /* 0x000fea0003c00000 */
.L_x_138:
[----:B------:R-:W-:Y:S02]  /*39b0*/  MOV R5, R4 ;  /* 0x0000000400057202 */ /* 0x000fe40000000f00 */
[----:B------:R-:W-:Y:S02]  /*39c0*/  MOV R6, R2 ;  /* 0x0000000200067202 */ /* 0x000fe40000000f00 */
[----:B------:R-:W-:Y:S02]  /*39d0*/  MOV R4, 0x1 ;  /* 0x0000000100047802 */ /* 0x000fe40000000f00 */
[----:B------:R-:W-:Y:S02]  /*39e0*/  MOV R20, 32@lo((eval_multi_expr_kernel + .L_x_139@srel)) ;  /* 0x0000000000147802 */ /* 0x000fe40000000f00 */
[----:B------:R-:W-:-:S04]  /*39f0*/  MOV R21, 32@hi((eval_multi_expr_kernel + .L_x_139@srel)) ;  /* 0x0000000000157802 */ /* 0x000fc80000000f00 */
[----:B------:R-:W-:Y:S05]  /*3a00*/  CALL.ABS.NOINC `(apply_op) ;  /* 0x0000000000007943 */ /* 0x000fea0003c00000 */
.L_x_139:
[----:B------:R-:W-:Y:S02]  /*3a10*/  MOV R5, R4 ;  /* 0x0000000400057202 */ /* 0x000fe40000000f00 */
[----:B------:R-:W-:-:S02]  /*3a20*/  MOV R6, R16 ;  /* 0x0000001000067202 */ /* 0x000fc40000000f00 */
[----:B------:R-:W-:Y:S02]  /*3a30*/  MOV R4, 0x1 ;  /* 0x0000000100047802 */ /* 0x000fe40000000f00 */
[----:B------:R-:W-:Y:S02]  /*3a40*/  MOV R20, 32@lo((eval_multi_expr_kernel + .L_x_140@srel)) ;  /* 0x0000000000147802 */ /* 0x000fe40000000f00 */
[----:B------:R-:W-:-:S04]  /*3a50*/  MOV R21, 32@hi((eval_multi_expr_kernel + .L_x_140@srel)) ;  /* 0x0000000000157802 */ /* 0x000fc80000000f00 */
[----:B------:R-:W-:Y:S05]  /*3a60*/  CALL.ABS.NOINC `(apply_op) ;  /* 0x0000000000007943 */ /* 0x000fea0003c00000 */
.L_x_140:
[----:B------:R0:W5:Y:S01]  /*3a70*/  LDG.E R5, [R26.64+0x4] ;  /* 0x000004241a057981 */ /* 0x000162000c1e1900 */
[----:B------:R-:W-:Y:S02]  /*3a80*/  MOV R22, R4 ;  /* 0x0000000400167202 */ /* 0x000fe40000000f00 */
[----:B------:R-:W-:Y:S02]  /*3a90*/  MOV R6, 0x40000000 ;  /* 0x4000000000067802 */ /* 0x000fe40000000f00 */
[----:B------:R-:W-:Y:S02]  /*3aa0*/  MOV R4, 0x5 ;  /* 0x0000000500047802 */ /* 0x000fe40000000f00 */
[----:B------:R-:W-:Y:S02]  /*3ab0*/  MOV R20, 32@lo((eval_multi_expr_kernel + .L_x_141@srel)) ;  /* 0x0000000000147802 */ /* 0x000fe40000000f00 */
[----:B------:R-:W-:-:S04]  /*3ac0*/  MOV R21, 32@hi((eval_multi_expr_kernel + .L_x_141@srel)) ;  /* 0x0000000000157802 */ /* 0x000fc80000000f00 */
[----:B0----5:R-:W-:Y:S05]  /*3ad0*/  CALL.ABS.NOINC `(apply_op) ;  /* 0x0000000000007943 */ /* 0x021fea0003c00000 */
.L_x_141:
[----:B------:R0:W5:Y:S01]  /*3ae0*/  LDG.E R5, [R26.64] ;  /* 0x000000241a057981 */ /* 0x000162000c1e1900 */
[----:B------:R-:W-:-:S02]  /*3af0*/  MOV R19, R4 ;  /* 0x0000000400137202 */ /* 0x000fc40000000f00 */
[----:B------:R-:W-:Y:S02]  /*3b00*/  MOV R6, 0xc005a686 ;  /* 0xc005a68600067802 */ /* 0x000fe40000000f00 */
[----:B------:R-:W-:Y:S02]  /*3b10*/  MOV R4, 0x5 ;  /* 0x0000000500047802 */ /* 0x000fe40000000f00 */
[----:B------:R-:W-:Y:S02]  /*3b20*/  MOV R20, 32@lo((eval_multi_expr_kernel + .L_x_142@srel)) ;  /* 0x0000000000147802 */ /* 0x000fe40000000f00 */
[----:B------:R-:W-:-:S04]  /*3b30*/  MOV R21, 32@hi((eval_multi_expr_kernel + .L_x_142@srel)) ;  /* 0x0000000000157802 */ /* 0x000fc80000000f00 */
[----:B0----5:R-:W-:Y:S05]  /*3b40*/  CALL.ABS.NOINC `(apply_op) ;  /* 0x0000000000007943 */ /* 0x021fea0003c00000 */
.L_x_142:
[----:B------:R0:W5:Y:S01]  /*3b50*/  LDG.E R5, [R26.64+0x10] ;  /* 0x000010241a057981 */ /* 0x000162000c1e1900 */
[----:B------:R-:W-:Y:S02]  /*3b60*/  MOV R18, R4 ;  /* 0x0000000400127202 */ /* 0x000fe40000000f00 */
[----:B------:R-:W-:Y:S02]  /*3b70*/  MOV R6, 0xc0000000 ;  /* 0xc000000000067802 */ /* 0x000fe40000000f00 */
[----:B------:R-:W-:Y:S02]  /*3b80*/  MOV R4, 0x5 ;  /* 0x0000000500047802 */ /* 0x000fe40000000f00 */
[----:B------:R-:W-:Y:S02]  /*3b90*/  MOV R20, 32@lo((eval_multi_expr_kernel + .L_x_143@srel)) ;  /* 0x0000000000147802 */ /* 0x000fe40000000f00 */
[----:B------:R-:W-:-:S04]  /*3ba0*/  MOV R21, 32@hi((eval_multi_expr_kernel + .L_x_143@srel)) ;  /* 0x0000000000157802 */ /* 0x000fc80000000f00 */
[----:B0----5:R-:W-:Y:S05]  /*3bb0*/  CALL.ABS.NOINC `(apply_op) ;  /* 0x0000000000007943 */ /* 0x021fea0003c00000 */
.L_x_143:
[----:B------:R0:W5:Y:S01]  /*3bc0*/  LDG.E R5, [R26.64+0xc] ;  /* 0x00000c241a057981 */ /* 0x000162000c1e1900 */
[----:B------:R-:W-:-:S02]  /*3bd0*/  MOV R17, R4 ;  /* 0x0000000400117202 */ /* 0x000fc40000000f00 */
[----:B------:R-:W-:Y:S02]  /*3be0*/  MOV R6, 0x40000000 ;  /* 0x4000000000067802 */ /* 0x000fe40000000f00 */
[----:B------:R-:W-:Y:S02]  /*3bf0*/  MOV R4, 0x5 ;  /* 0x0000000500047802 */ /* 0x000fe40000000f00 */
[----:B------:R-:W-:Y:S02]  /*3c00*/  MOV R20, 32@lo((eval_multi_expr_kernel + .L_x_144@srel)) ;  /* 0x0000000000147802 */ /* 0x000fe40000000f00 */
[----:B------:R-:W-:-:S04]  /*3c10*/  MOV R21, 32@hi((eval_multi_expr_kernel + .L_x_144@srel)) ;  /* 0x0000000000157802 */ /* 0x000fc80000000f00 */
[----:B0----5:R-:W-:Y:S05]  /*3c20*/  CALL.ABS.NOINC `(apply_op) ;  /* 0x0000000000007943 */ /* 0x021fea0003c00000 */
.L_x_144:
[----:B------:R0:W5:Y:S01]  /*3c30*/  LDG.E R5, [R26.64+0x14] ;  /* 0x000014241a057981 */ /* 0x000162000c1e1900 */
[----:B------:R-:W-:Y:S02]  /*3c40*/  MOV R16, R4 ;  /* 0x0000000400107202 */ /* 0x000fe40000000f00 */
[----:B------:R-:W-:Y:S02]  /*3c50*/  MOV R6, 0xc0000000 ;  /* 0xc000000000067802 */ /* 0x000fe40000000f00 */
[----:B------:R-:W-:Y:S02]  /*3c60*/  MOV R4, 0x5 ;  /* 0x0000000500047802 */ /* 0x000fe40000000f00 */
[----:B------:R-:W-:Y:S02]  /*3c70*/  MOV R20, 32@lo((eval_multi_expr_kernel + .L_x_145@srel)) ;  /* 0x0000000000147802 */ /* 0x000fe40000000f00 */
[----:B------:R-:W-:-:S04]  /*3c80*/  MOV R21, 32@hi((eval_multi_expr_kernel + .L_x_145@srel)) ;  /* 0x0000000000157802 */ /* 0x000fc80000000f00 */
[----:B0----5:R-:W-:Y:S05]  /*3c90*/  CALL.ABS.NOINC `(apply_op) ;  /* 0x0000000000007943 */ /* 0x021fea0003c00000 */
.L_x_145:
[----:B------:R0:W5:Y:S01]  /*3ca0*/  LDG.E R5, [R26.64+0x8] ;  /* 0x000008241a057981 */ /* 0x000162000c1e1900 */
[----:B------:R-:W-:-:S02]  /*3cb0*/  MOV R2, R4 ;  /* 0x0000000400027202 */ /* 0x000fc40000000f00 */
[----:B------:R-:W-:Y:S02]  /*3cc0*/  MOV R6, 0x40000000 ;  /* 0x4000000000067802 */ /* 0x000fe40000000f00 */
[----:B------:R-:W-:Y:S02]  /*3cd0*/  MOV R4, 0x5 ;  /* 0x0000000500047802 */ /* 0x000fe40000000f00 */
[----:B------:R-:W-:Y:S02]  /*3ce0*/  MOV R20, 32@lo((eval_multi_expr_kernel + .L_x_146@srel)) ;  /* 0x0000000000147802 */ /* 0x000fe40000000f00 */
[----:B------:R-:W-:-:S04]  /*3cf0*/  MOV R21, 32@hi((eval_multi_expr_kernel + .L_x_146@srel)) ;  /* 0x0000000000157802 */ /* 0x000fc80000000f00 */
[----:B0----5:R-:W-:Y:S05]  /*3d00*/  CALL.ABS.NOINC `(apply_op) ;  /* 0x0000000000007943 */ /* 0x021fea0003c00000 */
.L_x_146:
[----:B------:R-:W-:Y:S02]  /*3d10*/  MOV R6, R4 ;  /* 0x0000000400067202 */ /* 0x000fe40000000f00 */
[----:B------:R-:W-:Y:S02]  /*3d20*/  MOV R5, 0x3d9f1db5 ;  /* 0x3d9f1db500057802 */ /* 0x000fe40000000f00 */
[----:B------:R-:W-:Y:S02]  /*3d30*/  MOV R4, 0x3 ;  /* 0x0000000300047802 */ /* 0x000fe40000000f00 */
[----:B------:R-:W-:Y:S02]  /*3d40*/  MOV R20, 32@lo((eval_multi_expr_kernel + .L_x_147@srel)) ;  /* 0x0000000000147802 */ /* 0x000fe40000000f00 */
[----:B------:R-:W-:-:S04]  /*3d50*/  MOV R21, 32@hi((eval_multi_expr_kernel + .L_x_147@srel)) ;  /* 0x0000000000157802 */ /* 0x000fc80000000f00 */
[----:B------:R-:W-:Y:S05]  /*3d60*/  CALL.ABS.NOINC `(apply_op) ;  /* 0x0000000000007943 */ /* 0x000fea0003c00000 */
.L_x_147:
[----:B------:R-:W-:Y:S02]  /*3d70*/  MOV R5, R4 ;  /* 0x0000000400057202 */ /* 0x000fe40000000f00 */
[----:B------:R-:W-:-:S02]  /*3d80*/  MOV R6, R2 ;  /* 0x0000000200067202 */ /* 0x000fc40000000f00 */
[----:B------:R-:W-:Y:S02]  /*3d90*/  MOV R4, 0x3 ;  /* 0x0000000300047802 */ /* 0x000fe40000000f00 */
[----:B------:R-:W-:Y:S02]  /*3da0*/  MOV R20, 32@lo((eval_multi_expr_kernel + .L_x_148@srel)) ;  /* 0x0000000000147802 */ /* 0x000fe40000000f00 */
[----:B------:R-:W-:-:S04]  /*3db0*/  MOV R21, 32@hi((eval_multi_expr_kernel + .L_x_148@srel)) ;  /* 0x0000000000157802 */ /* 0x000fc80000000f00 */
[----:B------:R-:W-:Y:S05]  /*3dc0*/  CALL.ABS.NOINC `(apply_op) ;  /* 0x0000000000007943 */ /* 0x000fea0003c00000 */
.L_x_148:
[----:B------:R-:W-:Y:S02]  /*3dd0*/  MOV R5, R4 ;  /* 0x0000000400057202 */ /* 0x000fe40000000f00 */
[----:B------:R-:W-:Y:S02]  /*3de0*/  MOV R6, R16 ;  /* 0x0000001000067202 */ /* 0x000fe40000000f00 */
[----:B------:R-:W-:Y:S02]  /*3df0*/  MOV R4, 0x3 ;  /* 0x0000000300047802 */ /* 0x000fe40000000f00 */
[----:B------:R-:W-:Y:S02]  /*3e00*/  MOV R20, 32@lo((eval_multi_expr_kernel + .L_x_149@srel)) ;  /* 0x0000000000147802 */ /* 0x000fe40000000f00 */
[----:B------:R-:W-:-:S04]  /*3e10*/  MOV R21, 32@hi((eval_multi_expr_kernel + .L_x_149@srel)) ;  /* 0x0000000000157802 */ /* 0x000fc80000000f00 */
[----:B------:R-:W-:Y:S05]  /*3e20*/  CALL.ABS.NOINC `(apply_op) ;  /* 0x0000000000007943 */ /* 0x000fea0003c00000 */
.L_x_149:
[----:B------:R-:W-:Y:S02]  /*3e30*/  MOV R5, R4 ;  /* 0x0000000400057202 */ /* 0x000fe40000000f00 */
[----:B------:R-:W-:-:S02]  /*3e40*/  MOV R6, R17 ;  /* 0x0000001100067202 */ /* 0x000fc40000000f00 */
[----:B------:R-:W-:Y:S02]  /*3e50*/  MOV R4, 0x3 ;  /* 0x0000000300047802 */ /* 0x000fe40000000f00 */
[----:B------:R-:W-:Y:S02]  /*3e60*/  MOV R20, 32@lo((eval_multi_expr_kernel + .L_x_150@srel)) ;  /* 0x0000000000147802 */ /* 0x000fe40000000f00 */
[----:B------:R-:W-:-:S04]  /*3e70*/  MOV R21, 32@hi((eval_multi_expr_kernel + .L_x_150@srel)) ;  /* 0x0000000000157802 */ /* 0x000fc80000000f00 */
[----:B------:R-:W-:Y:S05]  /*3e80*/  CALL.ABS.NOINC `(apply_op) ;  /* 0x0000000000007943 */ /* 0x000fea0003c00000 */
.L_x_150:
[----:B------:R-:W-:Y:S02]  /*3e90*/  MOV R5, R4 ;  /* 0x0000000400057202 */ /* 0x000fe40000000f00 */
[----:B------:R-:W-:Y:S02]  /*3ea0*/  MOV R6, R18 ;  /* 0x0000001200067202 */ /* 0x000fe40000000f00 */
[----:B------:R-:W-:Y:S02]  /*3eb0*/  MOV R4, 0x3 ;  /* 0x0000000300047802 */ /* 0x000fe40000000f00 */
[----:B------:R-:W-:Y:S02]  /*3ec0*/  MOV R20, 32@lo((eval_multi_expr_kernel + .L_x_151@srel)) ;  /* 0x0000000000147802 */ /* 0x000fe40000000f00 */
[----:B------:R-:W-:-:S04]  /*3ed0*/  MOV R21, 32@hi((eval_multi_expr_kernel + .L_x_151@srel)) ;  /* 0x0000000000157802 */ /* 0x000fc80000000f00 */
[----:B------:R-:W-:Y:S05]  /*3ee0*/  CALL.ABS.NOINC `(apply_op) ;  /* 0x0000000000007943 */ /* 0x000fea0003c00000 */
.L_x_151:
[----:B------:R-:W-:Y:S02]  /*3ef0*/  MOV R5, R4 ;  /* 0x0000000400057202 */ /* 0x000fe40000000f00 */
[----:B------:R-:W-:-:S02]  /*3f00*/  MOV R6, R19 ;  /* 0x0000001300067202 */ /* 0x000fc40000000f00 */
[----:B------:R-:W-:Y:S02]  /*3f10*/  MOV R4, 0x3 ;  /* 0x0000000300047802 */ /* 0x000fe40000000f00 */
[----:B------:R-:W-:Y:S02]  /*3f20*/  MOV R20, 32@lo((eval_multi_expr_kernel + .L_x_152@srel)) ;  /* 0x0000000000147802 */ /* 0x000fe40000000f00 */
[----:B------:R-:W-:-:S04]  /*3f30*/  MOV R21, 32@hi((eval_multi_expr_kernel + .L_x_152@srel)) ;  /* 0x0000000000157802 */ /* 0x000fc80000000f00 */
[----:B------:R-:W-:Y:S05]  /*3f40*/  CALL.ABS.NOINC `(apply_op) ;  /* 0x0000000000007943 */ /* 0x000fea0003c00000 */
.L_x_152:
        /* <DEDUP_REMOVED lines=8> */
.L_x_153:
        /* <DEDUP_REMOVED lines=9> */
.L_x_154:
[----:B------:R0:W5:Y:S01]  /*4060*/  LDG.E R5, [R26.64+0x4] ;  /* 0x000004241a057981 */ /* 0x000162000c1e1900 */
[----:B------:R-:W-:Y:S02]  /*4070*/  MOV R6, R4 ;  /* 0x0000000400067202 */ /* 0x000fe40000000f00 */
[----:B------:R-:W-:Y:S02]  /*4080*/  MOV R4, 0x3 ;  /* 0x0000000300047802 */ /* 0x000fe40000000f00 */
[----:B------:R-:W-:Y:S02]  /*4090*/  MOV R20, 32@lo((eval_multi_expr_kernel + .L_x_155@srel)) ;  /* 0x0000000000147802 */ /* 0x000fe40000000f00 */
[----:B------:R-:W-:-:S04]  /*40a0*/  MOV R21, 32@hi((eval_multi_expr_kernel + .L_x_155@srel)) ;  /* 0x0000000000157802 */ /* 0x000fc80000000f00 */
[----:B0----5:R-:W-:Y:S05]  /*40b0*/  CALL.ABS.NOINC `(apply_op) ;  /* 0x0000000000007943 */ /* 0x021fea0003c00000 */
.L_x_155:
[----:B------:R0:W5:Y:S01]  /*40c0*/  LDG.E R5, [R26.64+0x4] ;  /* 0x000004241a057981 */ /* 0x000162000c1e1900 */
[----:B------:R-:W-:Y:S02]  /*40d0*/  MOV R16, R4 ;  /* 0x0000000400107202 */ /* 0x000fe40000000f00 */
[----:B------:R-:W-:-:S02]  /*40e0*/  MOV R6, 0xbf800000 ;  /* 0xbf80000000067802 */ /* 0x000fc40000000f00 */
[----:B------:R-:W-:Y:S02]  /*40f0*/  MOV R4, 0x5 ;  /* 0x0000000500047802 */ /* 0x000fe40000000f00 */
[----:B------:R-:W-:Y:S02]  /*4100*/  MOV R20, 32@lo((eval_multi_expr_kernel + .L_x_156@srel)) ;  /* 0x0000000000147802 */ /* 0x000fe40000000f00 */
[----:B------:R-:W-:-:S04]  /*4110*/  MOV R21, 32@hi((eval_multi_expr_kernel + .L_x_156@srel)) ;  /* 0x0000000000157802 */ /* 0x000fc80000000f00 */
[----:B0----5:R-:W-:Y:S05]  /*4120*/  CALL.ABS.NOINC `(apply_op) ;  /* 0x0000000000007943 */ /* 0x021fea0003c00000 */
.L_x_156:
[----:B------:R0:W5:Y:S01]  /*4130*/  LDG.E R5, [R26.64] ;  /* 0x000000241a057981 */ /* 0x000162000c1e1900 */
[----:B------:R-:W-:Y:S02]  /*4140*/  MOV R6, R4 ;  /* 0x0000000400067202 */ /* 0x000fe40000000f00 */
[----:B------:R-:W-:Y:S02]  /*4150*/  MOV R4, 0x3 ;  /* 0x0000000300047802 */ /* 0x000fe40000000f00 */
[----:B------:R-:W-:Y:S02]  /*4160*/  MOV R20, 32@lo((eval_multi_expr_kernel + .L_x_157@srel)) ;  /* 0x0000000000147802 */ /* 0x000fe40000000f00 */
[----:B------:R-:W-:-:S04]  /*4170*/  MOV R21, 32@hi((eval_multi_expr_kernel + .L_x_157@srel)) ;  /* 0x0000000000157802 */ /* 0x000fc80000000f00 */
[----:B0----5:R-:W-:Y:S05]  /*4180*/  CALL.ABS.NOINC `(apply_op) ;  /* 0x0000000000007943 */ /* 0x021fea0003c00000 */
.L_x_157:
[----:B------:R0:W5:Y:S01]  /*4190*/  LDG.E R5, [R26.64+0x18] ;  /* 0x000018241a057981 */ /* 0x000162000c1e1900 */
[----:B------:R-:W-:Y:S02]  /*41a0*/  MOV R2, R4 ;  /* 0x0000000400027202 */ /* 0x000fe40000000f00 */
[----:B------:R-:W-:-:S02]  /*41b0*/  MOV R6, RZ ;  /* 0x000000ff00067202 */ /* 0x000fc40000000f00 */
[----:B------:R-:W-:Y:S02]  /*41c0*/  MOV R4, 0xb ;  /* 0x0000000b00047802 */ /* 0x000fe40000000f00 */
[----:B------:R-:W-:Y:S02]  /*41d0*/  MOV R20, 32@lo((eval_multi_expr_kernel + .L_x_158@srel)) ;  /* 0x0000000000147802 */ /* 0x000fe40000000f00 */
[----:B------:R-:W-:-:S04]  /*41e0*/  MOV R21, 32@hi((eval_multi_expr_kernel + .L_x_158@srel)) ;  /* 0x0000000000157802 */ /* 0x000fc80000000f00 */
[----:B0----5:R-:W-:Y:S05]  /*41f0*/  CALL.ABS.NOINC `(apply_op) ;  /* 0x0000000000007943 */ /* 0x021fea0003c00000 */
.L_x_158:
[----:B------:R-:W-:Y:S02]  /*4200*/  MOV R5, R4 ;  /* 0x0000000400057202 */ /* 0x000fe40000000f00 */
[----:B------:R-:W-:Y:S02]  /*4210*/  MOV R6, 0x40000000 ;  /* 0x4000000000067802 */ /* 0x000fe40000000f00 */
[----:B------:R-:W-:Y:S02]  /*4220*/  MOV R4, 0x5 ;  /* 0x0000000500047802 */ /* 0x000fe40000000f00 */
[----:B------:R-:W-:Y:S02]  /*4230*/  MOV R20, 32@lo((eval_multi_expr_kernel + .L_x_159@srel)) ;  /* 0x0000000000147802 */ /* 0x000fe40000000f00 */
[----:B------:R-:W-:-:S04]  /*4240*/  MOV R21, 32@hi((eval_multi_expr_kernel + .L_x_159@srel)) ;  /* 0x0000000000157802 */ /* 0x000fc80000000f00 */
[----:B------:R-:W-:Y:S05]  /*4250*/  CALL.ABS.NOINC `(apply_op) ;  /* 0x0000000000007943 */ /* 0x000fea0003c00000 */
.L_x_159:
[----:B------:R-:W-:Y:S02]  /*4260*/  MOV R6, R4 ;  /* 0x0000000400067202 */ /* 0x000fe40000000f00 */
[----:B------:R-:W-:-:S02]  /*4270*/  MOV R5, 0xbf800000 ;  /* 0xbf80000000057802 */ /* 0x000fc40000000f00 */
[----:B------:R-:W-:Y:S02]  /*4280*/  MOV R4, 0x1 ;  /* 0x0000000100047802 */ /* 0x000fe40000000f00 */
[----:B------:R-:W-:Y:S02]  /*4290*/  MOV R20, 32@lo((eval_multi_expr_kernel + .L_x_160@srel)) ;  /* 0x0000000000147802 */ /* 0x000fe40000000f00 */
[----:B------:R-:W-:-:S04]  /*42a0*/  MOV R21, 32@hi((eval_multi_expr_kernel + .L_x_160@srel)) ;  /* 0x0000000000157802 */ /* 0x000fc80000000f00 */
[----:B------:R-:W-:Y:S05]  /*42b0*/  CALL.ABS.NOINC `(apply_op) ;  /* 0x0000000000007943 */ /* 0x000fea0003c00000 */
.L_x_160:
[----:B------:R-:W-:Y:S02]  /*42c0*/  MOV R5, R4 ;  /* 0x0000000400057202 */ /* 0x000fe40000000f00 */
[----:B------:R-:W-:Y:S02]  /*42d0*/  MOV R6, R2 ;  /* 0x0000000200067202 */ /* 0x000fe40000000f00 */
[----:B------:R-:W-:Y:S02]  /*42e0*/  MOV R4, 0x1 ;  /* 0x0000000100047802 */ /* 0x000fe40000000f00 */
[----:B------:R-:W-:Y:S02]  /*42f0*/  MOV R20, 32@lo((eval_multi_expr_kernel + .L_x_161@srel)) ;  /* 0x0000000000147802 */ /* 0x000fe40000000f00 */
[----:B------:R-:W-:-:S04]  /*4300*/  MOV R21, 32@hi((eval_multi_expr_kernel + .L_x_161@srel)) ;  /* 0x0000000000157802 */ /* 0x000fc80000000f00 */
[----:B------:R-:W-:Y:S05]  /*4310*/  CALL.ABS.NOINC `(apply_op) ;  /* 0x0000000000007943 */ /* 0x000fea0003c00000 */
.L_x_161:
[----:B------:R-:W-:Y:S02]  /*4320*/  MOV R5, R4 ;  /* 0x0000000400057202 */ /* 0x000fe40000000f00 */
[----:B------:R-:W-:-:S02]  /*4330*/  MOV R6, R16 ;  /* 0x0000001000067202 */ /* 0x000fc40000000f00 */
[----:B------:R-:W-:Y:S02]  /*4340*/  MOV R4, 0x1 ;  /* 0x0000000100047802 */ /* 0x000fe40000000f00 */
[----:B------:R-:W-:Y:S02]  /*4350*/  MOV R20, 32@lo((eval_multi_expr_kernel + .L_x_162@srel)) ;  /* 0x0000000000147802 */ /* 0x000fe40000000f00 */
[----:B------:R-:W-:-:S04]  /*4360*/  MOV R21, 32@hi((eval_multi_expr_kernel + .L_x_162@srel)) ;  /* 0x0000000000157802 */ /* 0x000fc80000000f00 */
[----:B------:R-:W-:Y:S05]  /*4370*/  CALL.ABS.NOINC `(apply_op) ;  /* 0x0000000000007943 */ /* 0x000fea0003c00000 */
.L_x_162:
[----:B------:R0:W5:Y:S01]  /*4380*/  LDG.E R5, [R26.64+0x4] ;  /* 0x000004241a057981 */ /* 0x000162000c1e1900 */
[----:B------:R-:W-:Y:S02]  /*4390*/  MOV R22, R4 ;  /* 0x0000000400167202 */ /* 0x000fe40000000f00 */
[----:B------:R-:W-:Y:S02]  /*43a0*/  MOV R6, 0x40000000 ;  /* 0x4000000000067802 */ /* 0x000fe40000000f00 */
[----:B------:R-:W-:Y:S02]  /*43b0*/  MOV R4, 0x5 ;  /* 0x0000000500047802 */ /* 0x000fe40000000f00 */
[----:B------:R-:W-:Y:S02]  /*43c0*/  MOV R20, 32@lo((eval_multi_expr_kernel + .L_x_163@srel)) ;  /* 0x0000000000147802 */ /* 0x000fe40000000f00 */
[----:B------:R-:W-:-:S04]  /*43d0*/  MOV R21, 32@hi((eval_multi_expr_kernel + .L_x_163@srel)) ;  /* 0x0000000000157802 */ /* 0x000fc80000000f00 */
[----:B0----5:R-:W-:Y:S05]  /*43e0*/  CALL.ABS.NOINC `(apply_op) ;  /* 0x0000000000007943 */ /* 0x021fea0003c00000 */
.L_x_163:
[----:B------:R0:W5:Y:S01]  /*43f0*/  LDG.E R5, [R26.64] ;  /* 0x000000241a057981 */ /* 0x000162000c1e1900 */
[----:B------:R-:W-:-:S02]  /*4400*/  MOV R19, R4 ;  /* 0x0000000400137202 */ /* 0x000fc40000000f00 */
[----:B------:R-:W-:Y:S02]  /*4410*/  MOV R6, 0xc0000000 ;  /* 0xc000000000067802 */ /* 0x000fe40000000f00 */
[----:B------:R-:W-:Y:S02]  /*4420*/  MOV R4, 0x5 ;  /* 0x0000000500047802 */ /* 0x000fe40000000f00 */
[----:B------:R-:W-:Y:S02]  /*4430*/  MOV R20, 32@lo((eval_multi_expr_kernel + .L_x_164@srel)) ;  /* 0x0000000000147802 */ /* 0x000fe40000000f00 */
[----:B------:R-:W-:-:S04]  /*4440*/  MOV R21, 32@hi((eval_multi_expr_kernel + .L_x_164@srel)) ;  /* 0x0000000000157802 */ /* 0x000fc80000000f00 */
[----:B0----5:R-:W-:Y:S05]  /*4450*/  CALL.ABS.NOINC `(apply_op) ;  /* 0x0000000000007943 */ /* 0x021fea0003c00000 */
.L_x_164:
[----:B------:R0:W5:Y:S01]  /*4460*/  LDG.E R5, [R26.64+0x10] ;  /* 0x000010241a057981 */ /* 0x000162000c1e1900 */
[----:B------:R-:W-:Y:S02]  /*4470*/  MOV R18, R4 ;  /* 0x0000000400127202 */ /* 0x000fe40000000f00 */
[----:B------:R-:W-:Y:S02]  /*4480*/  MOV R6, 0xc0000000 ;  /* 0xc000000000067802 */ /* 0x000fe40000000f00 */
[----:B------:R-:W-:Y:S02]  /*4490*/  MOV R4, 0x5 ;  /* 0x0000000500047802 */ /* 0x000fe40000000f00 */
[----:B------:R-:W-:Y:S02]  /*44a0*/  MOV R20, 32@lo((eval_multi_expr_kernel + .L_x_165@srel)) ;  /* 0x0000000000147802 */ /* 0x000fe40000000f00 */
[----:B------:R-:W-:-:S04]  /*44b0*/  MOV R21, 32@hi((eval_multi_expr_kernel + .L_x_165@srel)) ;  /* 0x0000000000157802 */ /* 0x000fc80000000f00 */
[----:B0----5:R-:W-:Y:S05]  /*44c0*/  CALL.ABS.NOINC `(apply_op) ;  /* 0x0000000000007943 */ /* 0x021fea0003c00000 */
.L_x_165:
[----:B------:R0:W5:Y:S01]  /*44d0*/  LDG.E R5, [R26.64+0xc] ;  /* 0x00000c241a057981 */ /* 0x000162000c1e1900 */
[----:B------:R-:W-:-:S02]  /*44e0*/  MOV R17, R4 ;  /* 0x0000000400117202 */ /* 0x000fc40000000f00 */
[----:B------:R-:W-:Y:S02]  /*44f0*/  MOV R6, 0x40000000 ;  /* 0x4000000000067802 */ /* 0x000fe40000000f00 */
[----:B------:R-:W-:Y:S02]  /*4500*/  MOV R4, 0x5 ;  /* 0x0000000500047802 */ /* 0x000fe40000000f00 */
[----:B------:R-:W-:Y:S02]  /*4510*/  MOV R20, 32@lo((eval_multi_expr_kernel + .L_x_166@srel)) ;  /* 0x0000000000147802 */ /* 0x000fe40000000f00 */
[----:B------:R-:W-:-:S04]  /*4520*/  MOV R21, 32@hi((eval_multi_expr_kernel + .L_x_166@srel)) ;  /* 0x0000000000157802 */ /* 0x000fc80000000f00 */
[----:B0----5:R-:W-:Y:S05]  /*4530*/  CALL.ABS.NOINC `(apply_op) ;  /* 0x0000000000007943 */ /* 0x021fea0003c00000 */
.L_x_166:
[----:B------:R0:W5:Y:S01]  /*4540*/  LDG.E R5, [R26.64+0x14] ;  /* 0x000014241a057981 */ /* 0x000162000c1e1900 */
[----:B------:R-:W-:Y:S02]  /*4550*/  MOV R16, R4 ;  /* 0x0000000400107202 */ /* 0x000fe40000000f00 */
[----:B------:R-:W-:Y:S02]  /*4560*/  MOV R6, 0xc0000000 ;  /* 0xc000000000067802 */ /* 0x000fe40000000f00 */
[----:B------:R-:W-:Y:S02]  /*4570*/  MOV R4, 0x5 ;  /* 0x0000000500047802 */ /* 0x000fe40000000f00 */
[----:B------:R-:W-:Y:S02]  /*4580*/  MOV R20, 32@lo((eval_multi_expr_kernel + .L_x_167@srel)) ;  /* 0x0000000000147802 */ /* 0x000fe40000000f00 */
[----:B------:R-:W-:-:S04]  /*4590*/  MOV R21, 32@hi((eval_multi_expr_kernel + .L_x_167@srel)) ;  /* 0x0000000000157802 */ /* 0x000fc80000000f00 */
[----:B0----5:R-:W-:Y:S05]  /*45a0*/  CALL.ABS.NOINC `(apply_op) ;  /* 0x0000000000007943 */ /* 0x021fea0003c00000 */
.L_x_167:
[----:B------:R0:W5:Y:S01]  /*45b0*/  LDG.E R5, [R26.64+0x8] ;  /* 0x000008241a057981 */ /* 0x000162000c1e1900 */
[----:B------:R-:W-:-:S02]  /*45c0*/  MOV R2, R4 ;  /* 0x0000000400027202 */ /* 0x000fc40000000f00 */
[----:B------:R-:W-:Y:S02]  /*45d0*/  MOV R6, 0x40000000 ;  /* 0x4000000000067802 */ /* 0x000fe40000000f00 */
[----:B------:R-:W-:Y:S02]  /*45e0*/  MOV R4, 0x5 ;  /* 0x0000000500047802 */ /* 0x000fe40000000f00 */
[----:B------:R-:W-:Y:S02]  /*45f0*/  MOV R20, 32@lo((eval_multi_expr_kernel + .L_x_168@srel)) ;  /* 0x0000000000147802 */ /* 0x000fe40000000f00 */
[----:B------:R-:W-:-:S04]  /*4600*/  MOV R21, 32@hi((eval_multi_expr_kernel + .L_x_168@srel)) ;  /* 0x0000000000157802 */ /* 0x000fc80000000f00 */
[----:B0----5:R-:W-:Y:S05]  /*4610*/  CALL.ABS.NOINC `(apply_op) ;  /* 0x0000000000007943 */ /* 0x021fea0003c00000 */
.L_x_168:
[----:B------:R-:W-:Y:S02]  /*4620*/  MOV R6, R4 ;  /* 0x0000000400067202 */ /* 0x000fe40000000f00 */
[----:B------:R-:W-:Y:S02]  /*4630*/  MOV R5, 0x3dc734ac ;  /* 0x3dc734ac00057802 */ /* 0x000fe40000000f00 */
[----:B------:R-:W-:Y:S02]  /*4640*/  MOV R4, 0x3 ;  /* 0x0000000300047802 */ /* 0x000fe40000000f00 */
[----:B------:R-:W-:Y:S02]  /*4650*/  MOV R20, 32@lo((eval_multi_expr_kernel + .L_x_169@srel)) ;  /* 0x0000000000147802 */ /* 0x000fe40000000f00 */
[----:B------:R-:W-:-:S04]  /*4660*/  MOV R21, 32@hi((eval_multi_expr_kernel + .L_x_169@srel)) ;  /* 0x0000000000157802 */ /* 0x000fc80000000f00 */
[----:B------:R-:W-:Y:S05]  /*4670*/  CALL.ABS.NOINC `(apply_op) ;  /* 0x0000000000007943 */ /* 0x000fea0003c00000 */
.L_x_169:
[----:B------:R-:W-:Y:S02]  /*4680*/  MOV R5, R4 ;  /* 0x0000000400057202 */ /* 0x000fe40000000f00 */
[----:B------:R-:W-:-:S02]  /*4690*/  MOV R6, R2 ;  /* 0x0000000200067202 */ /* 0x000fc40000000f00 */
[----:B------:R-:W-:Y:S02]  /*46a0*/  MOV R4, 0x3 ;  /* 0x0000000300047802 */ /* 0x000fe40000000f00 */
[----:B------:R-:W-:Y:S02]  /*46b0*/  MOV R20, 32@lo((eval_multi_expr_kernel + .L_x_170@srel)) ;  /* 0x0000000000147802 */ /* 0x000fe40000000f00 */
[----:B------:R-:W-:-:S04]  /*46c0*/  MOV R21, 32@hi((eval_multi_expr_kernel + .L_x_170@srel)) ;  /* 0x0000000000157802 */ /* 0x000fc80000000f00 */
[----:B------:R-:W-:Y:S05]  /*46d0*/  CALL.ABS.NOINC `(apply_op) ;  /* 0x0000000000007943 */ /* 0x000fea0003c00000 */
.L_x_170:
[----:B------:R-:W-:Y:S02]  /*46e0*/  MOV R5, R4 ;  /* 0x0000000400057202 */ /* 0x000fe40000000f00 */
[----:B------:R-:W-:Y:S02]  /*46f0*/  MOV R6, R16 ;  /* 0x0000001000067202 */ /* 0x000fe40000000f00 */
[----:B------:R-:W-:Y:S02]  /*4700*/  MOV R4, 0x3 ;  /* 0x0000000300047802 */ /* 0x000fe40000000f00 */
[----:B------:R-:W-:Y:S02]  /*4710*/  MOV R20, 32@lo((eval_multi_expr_kernel + .L_x_171@srel)) ;  /* 0x0000000000147802 */ /* 0x000fe40000000f00 */
[----:B------:R-:W-:-:S04]  /*4720*/  MOV R21, 32@hi((eval_multi_expr_kernel + .L_x_171@srel)) ;  /* 0x0000000000157802 */ /* 0x000fc80000000f00 */
[----:B------:R-:W-:Y:S05]  /*4730*/  CALL.ABS.NOINC `(apply_op) ;  /* 0x0000000000007943 */ /* 0x000fea0003c00000 */
.L_x_171:
[----:B------:R-:W-:Y:S02]  /*4740*/  MOV R5, R4 ;  /* 0x0000000400057202 */ /* 0x000fe40000000f00 */
[----:B------:R-:W-:-:S02]  /*4750*/  MOV R6, R17 ;  /* 0x0000001100067202 */ /* 0x000fc40000000f00 */
[----:B------:R-:W-:Y:S02]  /*4760*/  MOV R4, 0x3 ;  /* 0x0000000300047802 */ /* 0x000fe40000000f00 */
[----:B------:R-:W-:Y:S02]  /*4770*/  MOV R20, 32@lo((eval_multi_expr_kernel + .L_x_172@srel)) ;  /* 0x0000000000147802 */ /* 0x000fe40000000f00 */
[----:B------:R-:W-:-:S04]  /*4780*/  MOV R21, 32@hi((eval_multi_expr_kernel + .L_x_172@srel)) ;  /* 0x0000000000157802 */ /* 0x000fc80000000f00 */
[----:B------:R-:W-:Y:S05]  /*4790*/  CALL.ABS.NOINC `(apply_op) ;  /* 0x0000000000007943 */ /* 0x000fea0003c00000 */
.L_x_172:
[----:B------:R-:W-:Y:S02]  /*47a0*/  MOV R5, R4 ;  /* 0x0000000400057202 */ /* 0x000fe40000000f00 */
[----:B------:R-:W-:Y:S02]  /*47b0*/  MOV R6, R18 ;  /* 0x0000001200067202 */ /* 0x000fe40000000f00 */
[----:B------:R-:W-:Y:S02]  /*47c0*/  MOV R4, 0x3 ;  /* 0x0000000300047802 */ /* 0x000fe40000000f00 */
[----:B------:R-:W-:Y:S02]  /*47d0*/  MOV R20, 32@lo((eval_multi_expr_kernel + .L_x_173@srel)) ;  /* 0x0000000000147802 */ /* 0x000fe40000000f00 */
[----:B------:R-:W-:-:S04]  /*47e0*/  MOV R21, 32@hi((eval_multi_expr_kernel + .L_x_173@srel)) ;  /* 0x0000000000157802 */ /* 0x000fc80000000f00 */
[----:B------:R-:W-:Y:S05]  /*47f0*/  CALL.ABS.NOINC `(apply_op) ;  /* 0x0000000000007943 */ /* 0x000fea0003c00000 */
.L_x_173:
[----:B------:R-:W-:Y:S02]  /*4800*/  MOV R5, R4 ;  /* 0x0000000400057202 */ /* 0x000fe40000000f00 */
[----:B------:R-:W-:-:S02]  /*4810*/  MOV R6, R19 ;  /* 0x0000001300067202 */ /* 0x000fc40000000f00 */
[----:B------:R-:W-:Y:S02]  /*4820*/  MOV R4, 0x3 ;  /* 0x0000000300047802 */ /* 0x000fe40000000f00 */
[----:B------:R-:W-:Y:S02]  /*4830*/  MOV R20, 32@lo((eval_multi_expr_kernel + .L_x_174@srel)) ;  /* 0x0000000000147802 */ /* 0x000fe40000000f00 */
[----:B------:R-:W-:-:S04]  /*4840*/  MOV R21, 32@hi((eval_multi_expr_kernel + .L_x_174@srel)) ;  /* 0x0000000000157802 */ /* 0x000fc80000000f00 */
[----:B------:R-:W-:Y:S05]  /*4850*/  CALL.ABS.NOINC `(apply_op) ;  /* 0x0000000000007943 */ /* 0x000fea0003c00000 */
.L_x_174:
        /* <DEDUP_REMOVED lines=8> */
.L_x_175:
        /* <DEDUP_REMOVED lines=9> */
.L_x_176:
[----:B------:R0:W5:Y:S01]  /*4970*/  LDG.E R5, [R26.64+0x4] ;  /* 0x000004241a057981 */ /* 0x000162000c1e1900 */
[----:B------:R-:W-:Y:S02]  /*4980*/  MOV R6, R4 ;  /* 0x0000000400067202 */ /* 0x000fe40000000f00 */
[----:B------:R-:W-:Y:S02]  /*4990*/  MOV R4, 0x1 ;  /* 0x0000000100047802 */ /* 0x000fe40000000f00 */
[----:B------:R-:W-:Y:S02]  /*49a0*/  MOV R20, 32@lo((eval_multi_expr_kernel + .L_x_177@srel)) ;  /* 0x0000000000147802 */ /* 0x000fe40000000f00 */
[----:B------:R-:W-:-:S04]  /*49b0*/  MOV R21, 32@hi((eval_multi_expr_kernel + .L_x_177@srel)) ;  /* 0x0000000000157802 */ /* 0x000fc80000000f00 */
[----:B0----5:R-:W-:Y:S05]  /*49c0*/  CALL.ABS.NOINC `(apply_op) ;  /* 0x0000000000007943 */ /* 0x021fea0003c00000 */
.L_x_177:
[----:B------:R0:W5:Y:S01]  /*49d0*/  LDG.E R5, [R26.64+0x4] ;  /* 0x000004241a057981 */ /* 0x000162000c1e1900 */
[----:B------:R-:W-:-:S02]  /*49e0*/  MOV R16, R4 ;  /* 0x0000000400107202 */ /* 0x000fc40000000f00 */
[----:B------:R-:W-:Y:S02]  /*49f0*/  MOV R6, 0xbf86c838 ;  /* 0xbf86c83800067802 */ /* 0x000fe40000000f00 */
[----:B------:R-:W-:Y:S02]  /*4a00*/  MOV R4, 0x5 ;  /* 0x0000000500047802 */ /* 0x000fe40000000f00 */
[----:B------:R-:W-:Y:S02]  /*4a10*/  MOV R20, 32@lo((eval_multi_expr_kernel + .L_x_178@srel)) ;  /* 0x0000000000147802 */ /* 0x000fe40000000f00 */
[----:B------:R-:W-:-:S04]  /*4a20*/  MOV R21, 32@hi((eval_multi_expr_kernel + .L_x_178@srel)) ;  /* 0x0000000000157802 */ /* 0x000fc80000000f00 */
[----:B0----5:R-:W-:Y:S05]  /*4a30*/  CALL.ABS.NOINC `(apply_op) ;  /* 0x0000000000007943 */ /* 0x021fea0003c00000 */
.L_x_178:
[----:B------:R0:W5:Y:S01]  /*4a40*/  LDG.E R5, [R26.64] ;  /* 0x000000241a057981 */ /* 0x000162000c1e1900 */
[----:B------:R-:W-:Y:S02]  /*4a50*/  MOV R6, R4 ;  /* 0x0000000400067202 */ /* 0x000fe40000000f00 */
[----:B------:R-:W-:Y:S02]  /*4a60*/  MOV R4, 0x3 ;  /* 0x0000000300047802 */ /* 0x000fe40000000f00 */
[----:B------:R-:W-:Y:S02]  /*4a70*/  MOV R20, 32@lo((eval_multi_expr_kernel + .L_x_179@srel)) ;  /* 0x0000000000147802 */ /* 0x000fe40000000f00 */
[----:B------:R-:W-:-:S04]  /*4a80*/  MOV R21, 32@hi((eval_multi_expr_kernel + .L_x_179@srel)) ;  /* 0x0000000000157802 */ /* 0x000fc80000000f00 */
[----:B0----5:R-:W-:Y:S05]  /*4a90*/  CALL.ABS.NOINC `(apply_op) ;  /* 0x0000000000007943 */ /* 0x021fea0003c00000 */
.L_x_179:
[----:B------:R0:W5:Y:S01]  /*4aa0*/  LDG.E R5, [R26.64+0x18] ;  /* 0x000018241a057981 */ /* 0x000162000c1e1900 */
[----:B------:R-:W-:-:S02]  /*4ab0*/  MOV R2, R4 ;  /* 0x0000000400027202 */ /* 0x000fc40000000f00 */
[----:B------:R-:W-:Y:S02]  /*4ac0*/  MOV R6, RZ ;  /* 0x000000ff00067202 */ /* 0x000fe40000000f00 */
[----:B------:R-:W-:Y:S02]  /*4ad0*/  MOV R4, 0xa ;  /* 0x0000000a00047802 */ /* 0x000fe40000000f00 */
[----:B------:R-:W-:Y:S02]  /*4ae0*/  MOV R20, 32@lo((eval_multi_expr_kernel + .L_x_180@srel)) ;  /* 0x0000000000147802 */ /* 0x000fe40000000f00 */
[----:B------:R-:W-:-:S04]  /*4af0*/  MOV R21, 32@hi((eval_multi_expr_kernel + .L_x_180@srel)) ;  /* 0x0000000000157802 */ /* 0x000fc80000000f00 */
[----:B0----5:R-:W-:Y:S05]  /*4b00*/  CALL.ABS.NOINC `(apply_op) ;  /* 0x0000000000007943 */ /* 0x021fea0003c00000 */
.L_x_180:
[----:B------:R-:W-:Y:S02]  /*4b10*/  MOV R5, R4 ;  /* 0x0000000400057202 */ /* 0x000fe40000000f00 */
[----:B------:R-:W-:Y:S02]  /*4b20*/  MOV R6, 0x40000000 ;  /* 0x4000000000067802 */ /* 0x000fe40000000f00 */
[----:B------:R-:W-:Y:S02]  /*4b30*/  MOV R4, 0x5 ;  /* 0x0000000500047802 */ /* 0x000fe40000000f00 */
[----:B------:R-:W-:Y:S02]  /*4b40*/  MOV R20, 32@lo((eval_multi_expr_kernel + .L_x_181@srel)) ;  /* 0x0000000000147802 */ /* 0x000fe40000000f00 */
[----:B------:R-:W-:-:S04]  /*4b50*/  MOV R21, 32@hi((eval_multi_expr_kernel + .L_x_181@srel)) ;  /* 0x0000000000157802 */ /* 0x000fc80000000f00 */
[----:B------:R-:W-:Y:S05]  /*4b60*/  CALL.ABS.NOINC `(apply_op) ;  /* 0x0000000000007943 */ /* 0x000fea0003c00000 */
.L_x_181:
[----:B------:R-:W-:Y:S02]  /*4b70*/  MOV R6, R4 ;  /* 0x0000000400067202 */ /* 0x000fe40000000f00 */
[----:B------:R-:W-:-:S02]  /*4b80*/  MOV R5, 0xbf800000 ;  /* 0xbf80000000057802 */ /* 0x000fc40000000f00 */
[----:B------:R-:W-:Y:S02]  /*4b90*/  MOV R4, 0x3 ;  /* 0x0000000300047802 */ /* 0x000fe40000000f00 */
[----:B------:R-:W-:Y:S02]  /*4ba0*/  MOV R20, 32@lo((eval_multi_expr_kernel + .L_x_182@srel)) ;  /* 0x0000000000147802 */ /* 0x000fe40000000f00 */
[----:B------:R-:W-:-:S04]  /*4bb0*/  MOV R21, 32@hi((eval_multi_expr_kernel + .L_x_182@srel)) ;  /* 0x0000000000157802 */ /* 0x000fc80000000f00 */
[----:B------:R-:W-:Y:S05]  /*4bc0*/  CALL.ABS.NOINC `(apply_op) ;  /* 0x0000000000007943 */ /* 0x000fea0003c00000 */
.L_x_182:
[----:B------:R-:W-:Y:S02]  /*4bd0*/  MOV R5, R4 ;  /* 0x0000000400057202 */ /* 0x000fe40000000f00 */
[----:B------:R-:W-:Y:S02]  /*4be0*/  MOV R6, R2 ;  /* 0x0000000200067202 */ /* 0x000fe40000000f00 */
[----:B------:R-:W-:Y:S02]  /*4bf0*/  MOV R4, 0x1 ;  /* 0x0000000100047802 */ /* 0x000fe40000000f00 */
[----:B------:R-:W-:Y:S02]  /*4c00*/  MOV R20, 32@lo((eval_multi_expr_kernel + .L_x_183@srel)) ;  /* 0x0000000000147802 */ /* 0x000fe40000000f00 */
[----:B------:R-:W-:-:S04]  /*4c10*/  MOV R21, 32@hi((eval_multi_expr_kernel + .L_x_183@srel)) ;  /* 0x0000000000157802 */ /* 0x000fc80000000f00 */
[----:B------:R-:W-:Y:S05]  /*4c20*/  CALL.ABS.NOINC `(apply_op) ;  /* 0x0000000000007943 */ /* 0x000fea0003c00000 */
.L_x_183:
[----:B------:R-:W-:Y:S02]  /*4c30*/  MOV R5, R4 ;  /* 0x0000000400057202 */ /* 0x000fe40000000f00 */
[----:B------:R-:W-:-:S02]  /*4c40*/  MOV R6, R16 ;  /* 0x0000001000067202 */ /* 0x000fc40000000f00 */
[----:B------:R-:W-:Y:S02]  /*4c50*/  MOV R4, 0x3 ;  /* 0x0000000300047802 */ /* 0x000fe40000000f00 */
[----:B------:R-:W-:Y:S02]  /*4c60*/  MOV R20, 32@lo((eval_multi_expr_kernel + .L_x_184@srel)) ;  /* 0x0000000000147802 */ /* 0x000fe40000000f00 */
[----:B------:R-:W-:-:S04]  /*4c70*/  MOV R21, 32@hi((eval_multi_expr_kernel + .L_x_184@srel)) ;  /* 0x0000000000157802 */ /* 0x000fc80000000f00 */
[----:B------:R-:W-:Y:S05]  /*4c80*/  CALL.ABS.NOINC `(apply_op) ;  /* 0x0000000000007943 */ /* 0x000fea0003c00000 */
.L_x_184:
[----:B------:R0:W5:Y:S01]  /*4c90*/  LDG.E R5, [R26.64+0x4] ;  /* 0x000004241a057981 */ /* 0x000162000c1e1900 */
[----:B------:R-:W-:Y:S02]  /*4ca0*/  MOV R22, R4 ;  /* 0x0000000400167202 */ /* 0x000fe40000000f00 */
[----:B------:R-:W-:Y:S02]  /*4cb0*/  MOV R6, 0x40000000 ;  /* 0x4000000000067802 */ /* 0x000fe40000000f00 */
[----:B------:R-:W-:Y:S02]  /*4cc0*/  MOV R4, 0x5 ;  /* 0x0000000500047802 */ /* 0x000fe40000000f00 */
[----:B------:R-:W-:Y:S02]  /*4cd0*/  MOV R20, 32@lo((eval_multi_expr_kernel + .L_x_185@srel)) ;  /* 0x0000000000147802 */ /* 0x000fe40000000f00 */
[----:B------:R-:W-:-:S04]  /*4ce0*/  MOV R21, 32@hi((eval_multi_expr_kernel + .L_x_185@srel)) ;  /* 0x0000000000157802 */ /* 0x000fc80000000f00 */
[----:B0----5:R-:W-:Y:S05]  /*4cf0*/  CALL.ABS.NOINC `(apply_op) ;  /* 0x0000000000007943 */ /* 0x021fea0003c00000 */
.L_x_185:
[----:B------:R0:W5:Y:S01]  /*4d00*/  LDG.E R5, [R26.64] ;  /* 0x000000241a057981 */ /* 0x000162000c1e1900 */
[----:B------:R-:W-:-:S02]  /*4d10*/  MOV R19, R4 ;  /* 0x0000000400137202 */ /* 0x000fc40000000f00 */
[----:B------:R-:W-:Y:S02]  /*4d20*/  MOV R6, 0xc0000000 ;  /* 0xc000000000067802 */ /* 0x000fe40000000f00 */
[----:B------:R-:W-:Y:S02]  /*4d30*/  MOV R4, 0x5 ;  /* 0x0000000500047802 */ /* 0x000fe40000000f00 */
[----:B------:R-:W-:Y:S02]  /*4d40*/  MOV R20, 32@lo((eval_multi_expr_kernel + .L_x_186@srel)) ;  /* 0x0000000000147802 */ /* 0x000fe40000000f00 */
[----:B------:R-:W-:-:S04]  /*4d50*/  MOV R21, 32@hi((eval_multi_expr_kernel + .L_x_186@srel)) ;  /* 0x0000000000157802 */ /* 0x000fc80000000f00 */
[----:B0----5:R-:W-:Y:S05]  /*4d60*/  CALL.ABS.NOINC `(apply_op) ;  /* 0x0000000000007943 */ /* 0x021fea0003c00000 */
.L_x_186:
[----:B------:R0:W5:Y:S01]  /*4d70*/  LDG.E R5, [R26.64+0x10] ;  /* 0x000010241a057981 */ /* 0x000162000c1e1900 */
[----:B------:R-:W-:Y:S02]  /*4d80*/  MOV R18, R4 ;  /* 0x0000000400127202 */ /* 0x000fe40000000f00 */
[----:B------:R-:W-:Y:S02]  /*4d90*/  MOV R6, 0xc0000000 ;  /* 0xc000000000067802 */ /* 0x000fe40000000f00 */
[----:B------:R-:W-:Y:S02]  /*4da0*/  MOV R4, 0x5 ;  /* 0x0000000500047802 */ /* 0x000fe40000000f00 */
[----:B------:R-:W-:Y:S02]  /*4db0*/  MOV R20, 32@lo((eval_multi_expr_kernel + .L_x_187@srel)) ;  /* 0x0000000000147802 */ /* 0x000fe40000000f00 */
[----:B------:R-:W-:-:S04]  /*4dc0*/  MOV R21, 32@hi((eval_multi_expr_kernel + .L_x_187@srel)) ;  /* 0x0000000000157802 */ /* 0x000fc80000000f00 */
[----:B0----5:R-:W-:Y:S05]  /*4dd0*/  CALL.ABS.NOINC `(apply_op) ;  /* 0x0000000000007943 */ /* 0x021fea0003c00000 */
.L_x_187:
[----:B------:R0:W5:Y:S01]  /*4de0*/  LDG.E R5, [R26.64+0xc] ;  /* 0x00000c241a057981 */ /* 0x000162000c1e1900 */
[----:B------:R-:W-:-:S02]  /*4df0*/  MOV R17, R4 ;  /* 0x0000000400117202 */ /* 0x000fc40000000f00 */
[----:B------:R-:W-:Y:S02]  /*4e00*/  MOV R6, 0x40000000 ;  /* 0x4000000000067802 */ /* 0x000fe40000000f00 */
[----:B------:R-:W-:Y:S02]  /*4e10*/  MOV R4, 0x5 ;  /* 0x0000000500047802 */ /* 0x000fe40000000f00 */
[----:B------:R-:W-:Y:S02]  /*4e20*/  MOV R20, 32@lo((eval_multi_expr_kernel + .L_x_188@srel)) ;  /* 0x0000000000147802 */ /* 0x000fe40000000f00 */
[----:B------:R-:W-:-:S04]  /*4e30*/  MOV R21, 32@hi((eval_multi_expr_kernel + .L_x_188@srel)) ;  /* 0x0000000000157802 */ /* 0x000fc80000000f00 */
[----:B0----5:R-:W-:Y:S05]  /*4e40*/  CALL.ABS.NOINC `(apply_op) ;  /* 0x0000000000007943 */ /* 0x021fea0003c00000 */
.L_x_188:
[----:B------:R0:W5:Y:S01]  /*4e50*/  LDG.E R5, [R26.64+0x14] ;  /* 0x000014241a057981 */ /* 0x000162000c1e1900 */
[----:B------:R-:W-:Y:S02]  /*4e60*/  MOV R16, R4 ;  /* 0x0000000400107202 */ /* 0x000fe40000000f00 */
[----:B------:R-:W-:Y:S02]  /*4e70*/  MOV R6, 0xc0000000 ;  /* 0xc000000000067802 */ /* 0x000fe40000000f00 */
[----:B------:R-:W-:Y:S02]  /*4e80*/  MOV R4, 0x5 ;  /* 0x0000000500047802 */ /* 0x000fe40000000f00 */
[----:B------:R-:W-:Y:S02]  /*4e90*/  MOV R20, 32@lo((eval_multi_expr_kernel + .L_x_189@srel)) ;  /* 0x0000000000147802 */ /* 0x000fe40000000f00 */
[----:B------:R-:W-:-:S04]  /*4ea0*/  MOV R21, 32@hi((eval_multi_expr_kernel + .L_x_189@srel)) ;  /* 0x0000000000157802 */ /* 0x000fc80000000f00 */
[----:B0----5:R-:W-:Y:S05]  /*4eb0*/  CALL.ABS.NOINC `(apply_op) ;  /* 0x0000000000007943 */ /* 0x021fea0003c00000 */
.L_x_189:
[----:B------:R0:W5:Y:S01]  /*4ec0*/  LDG.E R5, [R26.64+0x8] ;  /* 0x000008241a057981 */ /* 0x000162000c1e1900 */
[----:B------:R-:W-:-:S02]  /*4ed0*/  MOV R2, R4 ;  /* 0x0000000400027202 */ /* 0x000fc40000000f00 */
[----:B------:R-:W-:Y:S02]  /*4ee0*/  MOV R6, 0x40000000 ;  /* 0x4000000000067802 */ /* 0x000fe40000000f00 */
[----:B------:R-:W-:Y:S02]  /*4ef0*/  MOV R4, 0x5 ;  /* 0x0000000500047802 */ /* 0x000fe40000000f00 */
[----:B------:R-:W-:Y:S02]  /*4f00*/  MOV R20, 32@lo((eval_multi_expr_kernel + .L_x_190@srel)) ;  /* 0x0000000000147802 */ /* 0x000fe40000000f00 */
[----:B------:R-:W-:-:S04]  /*4f10*/  MOV R21, 32@hi((eval_multi_expr_kernel + .L_x_190@srel)) ;  /* 0x0000000000157802 */ /* 0x000fc80000000f00 */
[----:B0----5:R-:W-:Y:S05]  /*4f20*/  CALL.ABS.NOINC `(apply_op) ;  /* 0x0000000000007943 */ /* 0x021fea0003c00000 */
.L_x_190:
[----:B------:R-:W-:Y:S02]  /*4f30*/  MOV R6, R4 ;  /* 0x0000000400067202 */ /* 0x000fe40000000f00 */
[----:B------:R-:W-:Y:S02]  /*4f40*/  MOV R5, 0x3dab1765 ;  /* 0x3dab176500057802 */ /* 0x000fe40000000f00 */
[----:B------:R-:W-:Y:S02]  /*4f50*/  MOV R4, 0x3 ;  /* 0x0000000300047802 */ /* 0x000fe40000000f00 */
[----:B------:R-:W-:Y:S02]  /*4f60*/  MOV R20, 32@lo((eval_multi_expr_kernel + .L_x_191@srel)) ;  /* 0x0000000000147802 */ /* 0x000fe40000000f00 */
[----:B------:R-:W-:-:S04]  /*4f70*/  MOV R21, 32@hi((eval_multi_expr_kernel + .L_x_191@srel)) ;  /* 0x0000000000157802 */ /* 0x000fc80000000f00 */
[----:B------:R-:W-:Y:S05]  /*4f80*/  CALL.ABS.NOINC `(apply_op) ;  /* 0x0000000000007943 */ /* 0x000fea0003c00000 */
.L_x_191:
[----:B------:R-:W-:Y:S02]  /*4f90*/  MOV R5, R4 ;  /* 0x0000000400057202 */ /* 0x000fe40000000f00 */
[----:B------:R-:W-:-:S02]  /*4fa0*/  MOV R6, R2 ;  /* 0x0000000200067202 */ /* 0x000fc40000000f00 */
[----:B------:R-:W-:Y:S02]  /*4fb0*/  MOV R4, 0x1 ;  /* 0x0000000100047802 */ /* 0x000fe40000000f00 */
[----:B------:R-:W-:Y:S02]  /*4fc0*/  MOV R20, 32@lo((eval_multi_expr_kernel + .L_x_192@srel)) ;  /* 0x0000000000147802 */ /* 0x000fe40000000f00 */
[----:B------:R-:W-:-:S04]  /*4fd0*/  MOV R21, 32@hi((eval_multi_expr_kernel + .L_x_192@srel)) ;  /* 0x0000000000157802 */ /* 0x000fc80000000f00 */
[----:B------:R-:W-:Y:S05]  /*4fe0*/  CALL.ABS.NOINC `(apply_op) ;  /* 0x0000000000007943 */ /* 0x000fea0003c00000 */
.L_x_192:
[----:B------:R-:W-:Y:S02]  /*4ff0*/  MOV R5, R4 ;  /* 0x0000000400057202 */ /* 0x000fe40000000f00 */
[----:B------:R-:W-:Y:S02]  /*5000*/  MOV R6, R16 ;  /* 0x0000001000067202 */ /* 0x000fe40000000f00 */
[----:B------:R-:W-:Y:S02]  /*5010*/  MOV R4, 0x3 ;  /* 0x0000000300047802 */ /* 0x000fe40000000f00 */
[----:B------:R-:W-:Y:S02]  /*5020*/  MOV R20, 32@lo((eval_multi_expr_kernel + .L_x_193@srel)) ;  /* 0x0000000000147802 */ /* 0x000fe40000000f00 */
[----:B------:R-:W-:-:S04]  /*5030*/  MOV R21, 32@hi((eval_multi_expr_kernel + .L_x_193@srel)) ;  /* 0x0000000000157802 */ /* 0x000fc80000000f00 */
[----:B------:R-:W-:Y:S05]  /*5040*/  CALL.ABS.NOINC `(apply_op) ;  /* 0x0000000000007943 */ /* 0x000fea0003c00000 */
.L_x_193:
[----:B------:R-:W-:Y:S02]  /*5050*/  MOV R5, R4 ;  /* 0x0000000400057202 */ /* 0x000fe40000000f00 */
[----:B------:R-:W-:-:S02]  /*5060*/  MOV R6, R17 ;  /* 0x0000001100067202 */ /* 0x000fc40000000f00 */
[----:B------:R-:W-:Y:S02]  /*5070*/  MOV R4, 0x3 ;  /* 0x0000000300047802 */ /* 0x000fe40000000f00 */
[----:B------:R-:W-:Y:S02]  /*5080*/  MOV R20, 32@lo((eval_multi_expr_kernel + .L_x_194@srel)) ;  /* 0x0000000000147802 */ /* 0x000fe40000000f00 */
[----:B------:R-:W-:-:S04]  /*5090*/  MOV R21, 32@hi((eval_multi_expr_kernel + .L_x_194@srel)) ;  /* 0x0000000000157802 */ /* 0x000fc80000000f00 */
[----:B------:R-:W-:Y:S05]  /*50a0*/  CALL.ABS.NOINC `(apply_op) ;  /* 0x0000000000007943 */ /* 0x000fea0003c00000 */
.L_x_194:
[----:B------:R-:W-:Y:S02]  /*50b0*/  MOV R5, R4 ;  /* 0x0000000400057202 */ /* 0x000fe40000000f00 */
[----:B------:R-:W-:Y:S02]  /*50c0*/  MOV R6, R18 ;  /* 0x0000001200067202 */ /* 0x000fe40000000f00 */
[----:B------:R-:W-:Y:S02]  /*50d0*/  MOV R4, 0x1 ;  /* 0x0000000100047802 */ /* 0x000fe40000000f00 */
[----:B------:R-:W-:Y:S02]  /*50e0*/  MOV R20, 32@lo((eval_multi_expr_kernel + .L_x_195@srel)) ;  /* 0x0000000000147802 */ /* 0x000fe40000000f00 */
[----:B------:R-:W-:-:S04]  /*50f0*/  MOV R21, 32@hi((eval_multi_expr_kernel + .L_x_195@srel)) ;  /* 0x0000000000157802 */ /* 0x000fc80000000f00 */
[----:B------:R-:W-:Y:S05]  /*5100*/  CALL.ABS.NOINC `(apply_op) ;  /* 0x0000000000007943 */ /* 0x000fea0003c00000 */
.L_x_195:
[----:B------:R-:W-:Y:S02]  /*5110*/  MOV R5, R4 ;  /* 0x0000000400057202 */ /* 0x000fe40000000f00 */
[----:B------:R-:W-:-:S02]  /*5120*/  MOV R6, R19 ;  /* 0x0000001300067202 */ /* 0x000fc40000000f00 */
[----:B------:R-:W-:Y:S02]  /*5130*/  MOV R4, 0x3 ;  /* 0x0000000300047802 */ /* 0x000fe40000000f00 */
[----:B------:R-:W-:Y:S02]  /*5140*/  MOV R20, 32@lo((eval_multi_expr_kernel + .L_x_196@srel)) ;  /* 0x0000000000147802 */ /* 0x000fe40000000f00 */
[----:B------:R-:W-:-:S04]  /*5150*/  MOV R21, 32@hi((eval_multi_expr_kernel + .L_x_196@srel)) ;  /* 0x0000000000157802 */ /* 0x000fc80000000f00 */
[----:B------:R-:W-:Y:S05]  /*5160*/  CALL.ABS.NOINC `(apply_op) ;  /* 0x0000000000007943 */ /* 0x000fea0003c00000 */
.L_x_196:
[----:B------:R-:W-:Y:S02]  /*5170*/  MOV R5, R4 ;  /* 0x0000000400057202 */ /* 0x000fe40000000f00 */
[----:B------:R-:W-:Y:S02]  /*5180*/  MOV R6, R22 ;  /* 0x0000001600067202 */ /* 0x000fe40000000f00 */
[----:B------:R-:W-:Y:S02]  /*5190*/  MOV R4, 0x1 ;  /* 0x0000000100047802 */ /* 0x000fe40000000f00 */
[----:B------:R-:W-:Y:S02]  /*51a0*/  MOV R20, 32@lo((eval_multi_expr_kernel + .L_x_197@srel)) ;  /* 0x0000000000147802 */ /* 0x000fe40000000f00 */
[----:B------:R-:W-:-:S04]  /*51b0*/  MOV R21, 32@hi((eval_multi_expr_kernel + .L_x_197@srel)) ;  /* 0x0000000000157802 */ /* 0x000fc80000000f00 */
[----:B------:R-:W-:Y:S05]  /*51c0*/  CALL.ABS.NOINC `(apply_op) ;  /* 0x0000000000007943 */ /* 0x000fea0003c00000 */
.L_x_197:
[----:B------:R-:W-:Y:S02]  /*51d0*/  MOV R16, 0x4 ;  /* 0x0000000400107802 */ /* 0x000fe40000000f00 */
[----:B------:R-:W-:-:S02]  /*51e0*/  MOV R5, R4 ;  /* 0x0000000400057202 */ /* 0x000fc40000000f00 */
[----:B------:R-:W-:Y:S01]  /*51f0*/  MOV R6, 0x3e063fdb ;  /* 0x3e063fdb00067802 */ /* 0x000fe20000000f00 */
[----:B------:R-:W-:Y:S01]  /*5200*/  IMAD.WIDE.U32 R16, R23, R16, c[0x0][0x178] ;  /* 0x00005e0017107625 */ /* 0x000fe200078e0010 */
[----:B------:R-:W-:-:S03]  /*5210*/  MOV R4, 0x1 ;  /* 0x0000000100047802 */ /* 0x000fc60000000f00 */
[----:B------:R-:W-:Y:S02]  /*5220*/  MOV R20, 32@lo((eval_multi_expr_kernel + .L_x_198@srel)) ;  /* 0x0000000000147802 */ /* 0x000fe40000000f00 */
[----:B------:R-:W-:-:S04]  /*5230*/  MOV R21, 32@hi((eval_multi_expr_kernel + .L_x_198@srel)) ;  /* 0x0000000000157802 */ /* 0x000fc80000000f00 */
[----:B------:R-:W-:Y:S05]  /*5240*/  CALL.ABS.NOINC `(apply_op) ;  /* 0x0000000000007943 */ /* 0x000fea0003c00000 */
.L_x_198:
[----:B------:R0:W-:Y:S04]  /*5250*/  STG.E [R16.64], R4 ;  /* 0x0000000410007986 */ /* 0x0001e8000c101924 */
[----:B------:R1:W5:Y:S01]  /*5260*/  LDG.E R5, [R26.64] ;  /* 0x000000241a057981 */ /* 0x000362000c1e1900 */
[----:B------:R-:W-:Y:S02]  /*5270*/  MOV R23, c[0x0][0x16c] ;  /* 0x00005b0000177a02 */ /* 0x000fe40000000f00 */
[----:B------:R-:W-:-:S03]  /*5280*/  MOV R6, 0xbf800000 ;  /* 0xbf80000000067802 */ /* 0x000fc60000000f00 */
[----:B------:R-:W-:Y:S01]  /*5290*/  IMAD R23, R23, 0x9, R24 ;  /* 0x0000000917177824 */ /* 0x000fe200078e0218 */
[----:B0-----:R-:W-:Y:S02]  /*52a0*/  MOV R4, 0x5 ;  /* 0x0000000500047802 */ /* 0x001fe40000000f00 */
[----:B------:R-:W-:Y:S02]  /*52b0*/  MOV R20, 32@lo((eval_multi_expr_kernel + .L_x_199@srel)) ;  /* 0x0000000000147802 */ /* 0x000fe40000000f00 */
[----:B------:R-:W-:-:S04]  /*52c0*/  MOV R21, 32@hi((eval_multi_expr_kernel + .L_x_199@srel)) ;  /* 0x0000000000157802 */ /* 0x000fc80000000f00 */
[----:B-1---5:R-:W-:Y:S05]  /*52d0*/  CALL.ABS.NOINC `(apply_op) ;  /* 0x0000000000007943 */ /* 0x022fea0003c00000 */
.L_x_199:
[----:B------:R0:W5:Y:S01]  /*52e0*/  LDG.E R5, [R26.64+0x4] ;  /* 0x000004241a057981 */ /* 0x000162000c1e1900 */
[----:B------:R-:W-:Y:S02]  /*52f0*/  MOV R6, R4 ;  /* 0x0000000400067202 */ /* 0x000fe40000000f00 */
[----:B------:R-:W-:Y:S02]  /*5300*/  MOV R4, 0x3 ;  /* 0x0000000300047802 */ /* 0x000fe40000000f00 */
[----:B------:R-:W-:Y:S02]  /*5310*/  MOV R20, 32@lo((eval_multi_expr_kernel + .L_x_200@srel)) ;  /* 0x0000000000147802 */ /* 0x000fe40000000f00 */
[----:B------:R-:W-:-:S04]  /*5320*/  MOV R21, 32@hi((eval_multi_expr_kernel + .L_x_200@srel)) ;  /* 0x0000000000157802 */ /* 0x000fc80000000f00 */
[----:B0----5:R-:W-:Y:S05]  /*5330*/  CALL.ABS.NOINC `(apply_op) ;  /* 0x0000000000007943 */ /* 0x021fea0003c00000 */
.L_x_200:
[----:B------:R0:W5:Y:S01]  /*5340*/  LDG.E R5, [R26.64+0x4] ;  /* 0x000004241a057981 */ /* 0x000162000c1e1900 */
[----:B------:R-:W-:Y:S02]  /*5350*/  MOV R16, R4 ;  /* 0x0000000400107202 */ /* 0x000fe40000000f00 */
[----:B------:R-:W-:-:S02]  /*5360*/  MOV R6, 0xbf800000 ;  /* 0xbf80000000067802 */ /* 0x000fc40000000f00 */
[----:B------:R-:W-:Y:S02]  /*5370*/  MOV R4, 0x5 ;  /* 0x0000000500047802 */ /* 0x000fe40000000f00 */
[----:B------:R-:W-:Y:S02]  /*5380*/  MOV R20, 32@lo((eval_multi_expr_kernel + .L_x_201@srel)) ;  /* 0x0000000000147802 */ /* 0x000fe40000000f00 */
[----:B------:R-:W-:-:S04]  /*5390*/  MOV R21, 32@hi((eval_multi_expr_kernel + .L_x_201@srel)) ;  /* 0x0000000000157802 */ /* 0x000fc80000000f00 */
[----:B0----5:R-:W-:Y:S05]  /*53a0*/  CALL.ABS.NOINC `(apply_op) ;  /* 0x0000000000007943 */ /* 0x021fea0003c00000 */
.L_x_201:
[----:B------:R0:W5:Y:S01]  /*53b0*/  LDG.E R5, [R26.64] ;  /* 0x000000241a057981 */ /* 0x000162000c1e1900 */
[----:B------:R-:W-:Y:S02]  /*53c0*/  MOV R6, R4 ;  /* 0x0000000400067202 */ /* 0x000fe40000000f00 */
[----:B------:R-:W-:Y:S02]  /*53d0*/  MOV R4, 0x3 ;  /* 0x0000000300047802 */ /* 0x000fe40000000f00 */
[----:B------:R-:W-:Y:S02]  /*53e0*/  MOV R20, 32@lo((eval_multi_expr_kernel + .L_x_202@srel)) ;  /* 0x0000000000147802 */ /* 0x000fe40000000f00 */
[----:B------:R-:W-:-:S04]  /*53f0*/  MOV R21, 32@hi((eval_multi_expr_kernel + .L_x_202@srel)) ;  /* 0x0000000000157802 */ /* 0x000fc80000000f00 */
[----:B0----5:R-:W-:Y:S05]  /*5400*/  CALL.ABS.NOINC `(apply_op) ;  /* 0x0000000000007943 */ /* 0x021fea0003c00000 */
.L_x_202:
[----:B------:R0:W5:Y:S01]  /*5410*/  LDG.E R5, [R26.64+0x18] ;  /* 0x000018241a057981 */ /* 0x000162000c1e1900 */
[----:B------:R-:W-:Y:S02]  /*5420*/  MOV R2, R4 ;  /* 0x0000000400027202 */ /* 0x000fe40000000f00 */
[----:B------:R-:W-:-:S02]  /*5430*/  MOV R6, RZ ;  /* 0x000000ff00067202 */ /* 0x000fc40000000f00 */
[----:B------:R-:W-:Y:S02]  /*5440*/  MOV R4, 0xa ;  /* 0x0000000a00047802 */ /* 0x000fe40000000f00 */
[----:B------:R-:W-:Y:S02]  /*5450*/  MOV R20, 32@lo((eval_multi_expr_kernel + .L_x_203@srel)) ;  /* 0x0000000000147802 */ /* 0x000fe40000000f00 */
[----:B------:R-:W-:-:S04]  /*5460*/  MOV R21, 32@hi((eval_multi_expr_kernel + .L_x_203@srel)) ;  /* 0x0000000000157802 */ /* 0x000fc80000000f00 */
[----:B0----5:R-:W-:Y:S05]  /*5470*/  CALL.ABS.NOINC `(apply_op) ;  /* 0x0000000000007943 */ /* 0x021fea0003c00000 */
.L_x_203:
[----:B------:R-:W-:Y:S02]  /*5480*/  MOV R5, R4 ;  /* 0x0000000400057202 */ /* 0x000fe40000000f00 */
[----:B------:R-:W-:Y:S02]  /*5490*/  MOV R6, 0x40000000 ;  /* 0x4000000000067802 */ /* 0x000fe40000000f00 */
[----:B------:R-:W-:Y:S02]  /*54a0*/  MOV R4, 0x5 ;  /* 0x0000000500047802 */ /* 0x000fe40000000f00 */
[----:B------:R-:W-:Y:S02]  /*54b0*/  MOV R20, 32@lo((eval_multi_expr_kernel + .L_x_204@srel)) ;  /* 0x0000000000147802 */ /* 0x000fe40000000f00 */
[----:B------:R-:W-:-:S04]  /*54c0*/  MOV R21, 32@hi((eval_multi_expr_kernel + .L_x_204@srel)) ;  /* 0x0000000000157802 */ /* 0x000fc80000000f00 */
[----:B------:R-:W-:Y:S05]  /*54d0*/  CALL.ABS.NOINC `(apply_op) ;  /* 0x0000000000007943 */ /* 0x000fea0003c00000 */
.L_x_204:
[----:B------:R-:W-:Y:S02]  /*54e0*/  MOV R6, R4 ;  /* 0x0000000400067202 */ /* 0x000fe40000000f00 */
[----:B------:R-:W-:-:S02]  /*54f0*/  MOV R5, 0xbf800000 ;  /* 0xbf80000000057802 */ /* 0x000fc40000000f00 */
[----:B------:R-:W-:Y:S02]  /*5500*/  MOV R4, 0x3 ;  /* 0x0000000300047802 */ /* 0x000fe40000000f00 */
[----:B------:R-:W-:Y:S02]  /*5510*/  MOV R20, 32@lo((eval_multi_expr_kernel + .L_x_205@srel)) ;  /* 0x0000000000147802 */ /* 0x000fe40000000f00 */
[----:B------:R-:W-:-:S04]  /*5520*/  MOV R21, 32@hi((eval_multi_expr_kernel + .L_x_205@srel)) ;  /* 0x0000000000157802 */ /* 0x000fc80000000f00 */
[----:B------:R-:W-:Y:S05]  /*5530*/  CALL.ABS.NOINC `(apply_op) ;  /* 0x0000000000007943 */ /* 0x000fea0003c00000 */
.L_x_205:
[----:B------:R-:W-:Y:S02]  /*5540*/  MOV R5, R4 ;  /* 0x0000000400057202 */ /* 0x000fe40000000f00 */
[----:B------:R-:W-:Y:S02]  /*5550*/  MOV R6, R2 ;  /* 0x0000000200067202 */ /* 0x000fe40000000f00 */
[----:B------:R-:W-:Y:S02]  /*5560*/  MOV R4, 0x1 ;  /* 0x0000000100047802 */ /* 0x000fe40000000f00 */
[----:B------:R-:W-:Y:S02]  /*5570*/  MOV R20, 32@lo((eval_multi_expr_kernel + .L_x_206@srel)) ;  /* 0x0000000000147802 */ /* 0x000fe40000000f00 */
[----:B------:R-:W-:-:S04]  /*5580*/  MOV R21, 32@hi((eval_multi_expr_kernel + .L_x_206@srel)) ;  /* 0x0000000000157802 */ /* 0x000fc80000000f00 */
[----:B------:R-:W-:Y:S05]  /*5590*/  CALL.ABS.NOINC `(apply_op) ;  /* 0x0000000000007943 */ /* 0x000fea0003c00000 */
.L_x_206:
[----:B------:R-:W-:Y:S02]  /*55a0*/  MOV R5, R4 ;  /* 0x0000000400057202 */ /* 0x000fe40000000f00 */
[----:B------:R-:W-:-:S02]  /*55b0*/  MOV R6, R16 ;  /* 0x0000001000067202 */ /* 0x000fc40000000f00 */
[----:B------:R-:W-:Y:S02]  /*55c0*/  MOV R4, 0x1 ;  /* 0x0000000100047802 */ /* 0x000fe40000000f00 */
[----:B------:R-:W-:Y:S02]  /*55d0*/  MOV R20, 32@lo((eval_multi_expr_kernel + .L_x_207@srel)) ;  /* 0x0000000000147802 */ /* 0x000fe40000000f00 */
[----:B------:R-:W-:-:S04]  /*55e0*/  MOV R21, 32@hi((eval_multi_expr_kernel + .L_x_207@srel)) ;  /* 0x0000000000157802 */ /* 0x000fc80000000f00 */
[----:B------:R-:W-:Y:S05]  /*55f0*/  CALL.ABS.NOINC `(apply_op) ;  /* 0x0000000000007943 */ /* 0x000fea0003c00000 */
.L_x_207:
[----:B------:R0:W5:Y:S01]  /*5600*/  LDG.E R5, [R26.64+0x4] ;  /* 0x000004241a057981 */ /* 0x000162000c1e1900 */
[----:B------:R-:W-:Y:S02]  /*5610*/  MOV R22, R4 ;  /* 0x0000000400167202 */ /* 0x000fe40000000f00 */
[----:B------:R-:W-:Y:S02]  /*5620*/  MOV R6, 0x40000000 ;  /* 0x4000000000067802 */ /* 0x000fe40000000f00 */
[----:B------:R-:W-:Y:S02]  /*5630*/  MOV R4, 0x5 ;  /* 0x0000000500047802 */ /* 0x000fe40000000f00 */
[----:B------:R-:W-:Y:S02]  /*5640*/  MOV R20, 32@lo((eval_multi_expr_kernel + .L_x_208@srel)) ;  /* 0x0000000000147802 */ /* 0x000fe40000000f00 */
[----:B------:R-:W-:-:S04]  /*5650*/  MOV R21, 32@hi((eval_multi_expr_kernel + .L_x_208@srel)) ;  /* 0x0000000000157802 */ /* 0x000fc80000000f00 */
[----:B0----5:R-:W-:Y:S05]  /*5660*/  CALL.ABS.NOINC `(apply_op) ;  /* 0x0000000000007943 */ /* 0x021fea0003c00000 */
.L_x_208:
[----:B------:R0:W5:Y:S01]  /*5670*/  LDG.E R5, [R26.64] ;  /* 0x000000241a057981 */ /* 0x000162000c1e1900 */
[----:B------:R-:W-:-:S02]  /*5680*/  MOV R19, R4 ;  /* 0x0000000400137202 */ /* 0x000fc40000000f00 */
[----:B------:R-:W-:Y:S02]  /*5690*/  MOV R6, 0xc0000000 ;  /* 0xc000000000067802 */ /* 0x000fe40000000f00 */
[----:B------:R-:W-:Y:S02]  /*56a0*/  MOV R4, 0x5 ;  /* 0x0000000500047802 */ /* 0x000fe40000000f00 */
[----:B------:R-:W-:Y:S02]  /*56b0*/  MOV R20, 32@lo((eval_multi_expr_kernel + .L_x_209@srel)) ;  /* 0x0000000000147802 */ /* 0x000fe40000000f00 */
[----:B------:R-:W-:-:S04]  /*56c0*/  MOV R21, 32@hi((eval_multi_expr_kernel + .L_x_209@srel)) ;  /* 0x0000000000157802 */ /* 0x000fc80000000f00 */
[----:B0----5:R-:W-:Y:S05]  /*56d0*/  CALL.ABS.NOINC `(apply_op) ;  /* 0x0000000000007943 */ /* 0x021fea0003c00000 */
.L_x_209:
[----:B------:R0:W5:Y:S01]  /*56e0*/  LDG.E R5, [R26.64+0x10] ;  /* 0x000010241a057981 */ /* 0x000162000c1e1900 */
[----:B------:R-:W-:Y:S02]  /*56f0*/  MOV R18, R4 ;  /* 0x0000000400127202 */ /* 0x000fe40000000f00 */
[----:B------:R-:W-:Y:S02]  /*5700*/  MOV R6, 0xc0000000 ;  /* 0xc000000000067802 */ /* 0x000fe40000000f00 */
[----:B------:R-:W-:Y:S02]  /*5710*/  MOV R4, 0x5 ;  /* 0x0000000500047802 */ /* 0x000fe40000000f00 */
[----:B------:R-:W-:Y:S02]  /*5720*/  MOV R20, 32@lo((eval_multi_expr_kernel + .L_x_210@srel)) ;  /* 0x0000000000147802 */ /* 0x000fe40000000f00 */
[----:B------:R-:W-:-:S04]  /*5730*/  MOV R21, 32@hi((eval_multi_expr_kernel + .L_x_210@srel)) ;  /* 0x0000000000157802 */ /* 0x000fc80000000f00 */
[----:B0----5:R-:W-:Y:S05]  /*5740*/  CALL.ABS.NOINC `(apply_op) ;  /* 0x0000000000007943 */ /* 0x021fea0003c00000 */
.L_x_210:
[----:B------:R0:W5:Y:S01]  /*5750*/  LDG.E R5, [R26.64+0xc] ;  /* 0x00000c241a057981 */ /* 0x000162000c1e1900 */
[----:B------:R-:W-:-:S02]  /*5760*/  MOV R17, R4 ;  /* 0x0000000400117202 */ /* 0x000fc40000000f00 */
[----:B------:R-:W-:Y:S02]  /*5770*/  MOV R6, 0x40000000 ;  /* 0x4000000000067802 */ /* 0x000fe40000000f00 */
[----:B------:R-:W-:Y:S02]  /*5780*/  MOV R4, 0x5 ;  /* 0x0000000500047802 */ /* 0x000fe40000000f00 */
[----:B------:R-:W-:Y:S02]  /*5790*/  MOV R20, 32@lo((eval_multi_expr_kernel + .L_x_211@srel)) ;  /* 0x0000000000147802 */ /* 0x000fe40000000f00 */
[----:B------:R-:W-:-:S04]  /*57a0*/  MOV R21, 32@hi((eval_multi_expr_kernel + .L_x_211@srel)) ;  /* 0x0000000000157802 */ /* 0x000fc80000000f00 */
[----:B0----5:R-:W-:Y:S05]  /*57b0*/  CALL.ABS.NOINC `(apply_op) ;  /* 0x0000000000007943 */ /* 0x021fea0003c00000 */
.L_x_211:
[----:B------:R0:W5:Y:S01]  /*57c0*/  LDG.E R5, [R26.64+0x14] ;  /* 0x000014241a057981 */ /* 0x000162000c1e1900 */
[----:B------:R-:W-:Y:S02]  /*57d0*/  MOV R16, R4 ;  /* 0x0000000400107202 */ /* 0x000fe40000000f00 */
[----:B------:R-:W-:Y:S02]  /*57e0*/  MOV R6, 0xbff295f9 ;  /* 0xbff295f900067802 */ /* 0x000fe40000000f00 */
[----:B------:R-:W-:Y:S02]  /*57f0*/  MOV R4, 0x5 ;  /* 0x0000000500047802 */ /* 0x000fe40000000f00 */
[----:B------:R-:W-:Y:S02]  /*5800*/  MOV R20, 32@lo((eval_multi_expr_kernel + .L_x_212@srel)) ;  /* 0x0000000000147802 */ /* 0x000fe40000000f00 */
[----:B------:R-:W-:-:S04]  /*5810*/  MOV R21, 32@hi((eval_multi_expr_kernel + .L_x_212@srel)) ;  /* 0x0000000000157802 */ /* 0x000fc80000000f00 */
[----:B0----5:R-:W-:Y:S05]  /*5820*/  CALL.ABS.NOINC `(apply_op) ;  /* 0x0000000000007943 */ /* 0x021fea0003c00000 */
.L_x_212:
[----:B------:R0:W5:Y:S01]  /*5830*/  LDG.E R5, [R26.64+0x8] ;  /* 0x000008241a057981 */ /* 0x000162000c1e1900 */
[----:B------:R-:W-:-:S02]  /*5840*/  MOV R2, R4 ;  /* 0x0000000400027202 */ /* 0x000fc40000000f00 */
[----:B------:R-:W-:Y:S02]  /*5850*/  MOV R6, 0x40000000 ;  /* 0x4000000000067802 */ /* 0x000fe40000000f00 */
[----:B------:R-:W-:Y:S02]  /*5860*/  MOV R4, 0x5 ;  /* 0x0000000500047802 */ /* 0x000fe40000000f00 */
[----:B------:R-:W-:Y:S02]  /*5870*/  MOV R20, 32@lo((eval_multi_expr_kernel + .L_x_213@srel)) ;  /* 0x0000000000147802 */ /* 0x000fe40000000f00 */
[----:B------:R-:W-:-:S04]  /*5880*/  MOV R21, 32@hi((eval_multi_expr_kernel + .L_x_213@srel)) ;  /* 0x0000000000157802 */ /* 0x000fc80000000f00 */
[----:B0----5:R-:W-:Y:S05]  /*5890*/  CALL.ABS.NOINC `(apply_op) ;  /* 0x0000000000007943 */ /* 0x021fea0003c00000 */
.L_x_213:
[----:B------:R-:W-:Y:S02]  /*58a0*/  MOV R6, R4 ;  /* 0x0000000400067202 */ /* 0x000fe40000000f00 */
[----:B------:R-:W-:Y:S02]  /*58b0*/  MOV R5, 0x3db03076 ;  /* 0x3db0307600057802 */ /* 0x000fe40000000f00 */
[----:B------:R-:W-:Y:S02]  /*58c0*/  MOV R4, 0x3 ;  /* 0x0000000300047802 */ /* 0x000fe40000000f00 */
[----:B------:R-:W-:Y:S02]  /*58d0*/  MOV R20, 32@lo((eval_multi_expr_kernel + .L_x_214@srel)) ;  /* 0x0000000000147802 */ /* 0x000fe40000000f00 */
[----:B------:R-:W-:-:S04]  /*58e0*/  MOV R21, 32@hi((eval_multi_expr_kernel + .L_x_214@srel)) ;  /* 0x0000000000157802 */ /* 0x000fc80000000f00 */
[----:B------:R-:W-:Y:S05]  /*58f0*/  CALL.ABS.NOINC `(apply_op) ;  /* 0x0000000000007943 */ /* 0x000fea0003c00000 */
.L_x_214:
[----:B------:R-:W-:Y:S02]  /*5900*/  MOV R5, R4 ;  /* 0x0000000400057202 */ /* 0x000fe40000000f00 */
[----:B------:R-:W-:-:S02]  /*5910*/  MOV R6, R2 ;  /* 0x0000000200067202 */ /* 0x000fc40000000f00 */
[----:B------:R-:W-:Y:S02]  /*5920*/  MOV R4, 0x3 ;  /* 0x0000000300047802 */ /* 0x000fe40000000f00 */
[----:B------:R-:W-:Y:S02]  /*5930*/  MOV R20, 32@lo((eval_multi_expr_kernel + .L_x_215@srel)) ;  /* 0x0000000000147802 */ /* 0x000fe40000000f00 */
[----:B------:R-:W-:-:S04]  /*5940*/  MOV R21, 32@hi((eval_multi_expr_kernel + .L_x_215@srel)) ;  /* 0x0000000000157802 */ /* 0x000fc80000000f00 */
[----:B------:R-:W-:Y:S05]  /*5950*/  CALL.ABS.NOINC `(apply_op) ;  /* 0x0000000000007943 */ /* 0x000fea0003c00000 */
.L_x_215:
[----:B------:R-:W-:Y:S02]  /*5960*/  MOV R5, R4 ;  /* 0x0000000400057202 */ /* 0x000fe40000000f00 */
[----:B------:R-:W-:Y:S02]  /*5970*/  MOV R6, R16 ;  /* 0x0000001000067202 */ /* 0x000fe40000000f00 */
[----:B------:R-:W-:Y:S02]  /*5980*/  MOV R4, 0x3 ;  /* 0x0000000300047802 */ /* 0x000fe40000000f00 */
[----:B------:R-:W-:Y:S02]  /*5990*/  MOV R20, 32@lo((eval_multi_expr_kernel + .L_x_216@srel)) ;  /* 0x0000000000147802 */ /* 0x000fe40000000f00 */
[----:B------:R-:W-:-:S04]  /*59a0*/  MOV R21, 32@hi((eval_multi_expr_kernel + .L_x_216@srel)) ;  /* 0x0000000000157802 */ /* 0x000fc80000000f00 */
[----:B------:R-:W-:Y:S05]  /*59b0*/  CALL.ABS.NOINC `(apply_op) ;  /* 0x0000000000007943 */ /* 0x000fea0003c00000 */
.L_x_216:
[----:B------:R-:W-:Y:S02]  /*59c0*/  MOV R5, R4 ;  /* 0x0000000400057202 */ /* 0x000fe40000000f00 */
[----:B------:R-:W-:-:S02]  /*59d0*/  MOV R6, R17 ;  /* 0x0000001100067202 */ /* 0x000fc40000000f00 */
[----:B------:R-:W-:Y:S02]  /*59e0*/  MOV R4, 0x3 ;  /* 0x0000000300047802 */ /* 0x000fe40000000f00 */
[----:B------:R-:W-:Y:S02]  /*59f0*/  MOV R20, 32@lo((eval_multi_expr_kernel + .L_x_217@srel)) ;  /* 0x0000000000147802 */ /* 0x000fe40000000f00 */
[----:B------:R-:W-:-:S04]  /*5a00*/  MOV R21, 32@hi((eval_multi_expr_kernel + .L_x_217@srel)) ;  /* 0x0000000000157802 */ /* 0x000fc80000000f00 */
[----:B------:R-:W-:Y:S05]  /*5a10*/  CALL.ABS.NOINC `(apply_op) ;  /* 0x0000000000007943 */ /* 0x000fea0003c00000 */
.L_x_217:
[----:B------:R-:W-:Y:S02]  /*5a20*/  MOV R5, R4 ;  /* 0x0000000400057202 */ /* 0x000fe40000000f00 */
[----:B------:R-:W-:Y:S02]  /*5a30*/  MOV R6, R18 ;  /* 0x0000001200067202 */ /* 0x000fe40000000f00 */
[----:B------:R-:W-:Y:S02]  /*5a40*/  MOV R4, 0x3 ;  /* 0x0000000300047802 */ /* 0x000fe40000000f00 */
[----:B------:R-:W-:Y:S02]  /*5a50*/  MOV R20, 32@lo((eval_multi_expr_kernel + .L_x_218@srel)) ;  /* 0x0000000000147802 */ /* 0x000fe40000000f00 */
[----:B------:R-:W-:-:S04]  /*5a60*/  MOV R21, 32@hi((eval_multi_expr_kernel + .L_x_218@srel)) ;  /* 0x0000000000157802 */ /* 0x000fc80000000f00 */
[----:B------:R-:W-:Y:S05]  /*5a70*/  CALL.ABS.NOINC `(apply_op) ;  /* 0x0000000000007943 */ /* 0x000fea0003c00000 */
.L_x_218:
[----:B------:R-:W-:Y:S02]  /*5a80*/  MOV R5, R4 ;  /* 0x0000000400057202 */ /* 0x000fe40000000f00 */
[----:B------:R-:W-:-:S02]  /*5a90*/  MOV R6, R19 ;  /* 0x0000001300067202 */ /* 0x000fc40000000f00 */
[----:B------:R-:W-:Y:S02]  /*5aa0*/  MOV R4, 0x3 ;  /* 0x0000000300047802 */ /* 0x000fe40000000f00 */
[----:B------:R-:W-:Y:S02]  /*5ab0*/  MOV R20, 32@lo((eval_multi_expr_kernel + .L_x_219@srel)) ;  /* 0x0000000000147802 */ /* 0x000fe40000000f00 */
[----:B------:R-:W-:-:S04]  /*5ac0*/  MOV R21, 32@hi((eval_multi_expr_kernel + .L_x_219@srel)) ;  /* 0x0000000000157802 */ /* 0x000fc80000000f00 */
[----:B------:R-:W-:Y:S05]  /*5ad0*/  CALL.ABS.NOINC `(apply_op) ;  /* 0x0000000000007943 */ /* 0x000fea0003c00000 */
.L_x_219:
        /* <DEDUP_REMOVED lines=8> */
.L_x_220:
        /* <DEDUP_REMOVED lines=9> */
.L_x_221:
[----:B------:R0:W5:Y:S01]  /*5bf0*/  LDG.E R5, [R26.64+0x4] ;  /* 0x000004241a057981 */ /* 0x000162000c1e1900 */
[----:B------:R-:W-:Y:S02]  /*5c00*/  MOV R6, R4 ;  /* 0x0000000400067202 */ /* 0x000fe40000000f00 */
[----:B------:R-:W-:Y:S02]  /*5c10*/  MOV R4, 0x3 ;  /* 0x0000000300047802 */ /* 0x000fe40000000f00 */
[----:B------:R-:W-:Y:S02]  /*5c20*/  MOV R20, 32@lo((eval_multi_expr_kernel + .L_x_222@srel)) ;  /* 0x0000000000147802 */ /* 0x000fe40000000f00 */
[----:B------:R-:W-:-:S04]  /*5c30*/  MOV R21, 32@hi((eval_multi_expr_kernel + .L_x_222@srel)) ;  /* 0x0000000000157802 */ /* 0x000fc80000000f00 */
[----:B0----5:R-:W-:Y:S05]  /*5c40*/  CALL.ABS.NOINC `(apply_op) ;  /* 0x0000000000007943 */ /* 0x021fea0003c00000 */
.L_x_222:
[----:B------:R0:W5:Y:S01]  /*5c50*/  LDG.E R5, [R26.64+0x4] ;  /* 0x000004241a057981 */ /* 0x000162000c1e1900 */
[----:B------:R-:W-:Y:S02]  /*5c60*/  MOV R16, R4 ;  /* 0x0000000400107202 */ /* 0x000fe40000000f00 */
[----:B------:R-:W-:-:S02]  /*5c70*/  MOV R6, 0xbf800000 ;  /* 0xbf80000000067802 */ /* 0x000fc40000000f00 */
[----:B------:R-:W-:Y:S02]  /*5c80*/  MOV R4, 0x5 ;  /* 0x0000000500047802 */ /* 0x000fe40000000f00 */
[----:B------:R-:W-:Y:S02]  /*5c90*/  MOV R20, 32@lo((eval_multi_expr_kernel + .L_x_223@srel)) ;  /* 0x0000000000147802 */ /* 0x000fe40000000f00 */
[----:B------:R-:W-:-:S04]  /*5ca0*/  MOV R21, 32@hi((eval_multi_expr_kernel + .L_x_223@srel)) ;  /* 0x0000000000157802 */ /* 0x000fc80000000f00 */
[----:B0----5:R-:W-:Y:S05]  /*5cb0*/  CALL.ABS.NOINC `(apply_op) ;  /* 0x0000000000007943 */ /* 0x021fea0003c00000 */
.L_x_223:
[----:B------:R0:W5:Y:S01]  /*5cc0*/  LDG.E R5, [R26.64] ;  /* 0x000000241a057981 */ /* 0x000162000c1e1900 */
[----:B------:R-:W-:Y:S02]  /*5cd0*/  MOV R6, R4 ;  /* 0x0000000400067202 */ /* 0x000fe40000000f00 */
[----:B------:R-:W-:Y:S02]  /*5ce0*/  MOV R4, 0x3 ;  /* 0x0000000300047802 */ /* 0x000fe40000000f00 */
[----:B------:R-:W-:Y:S02]  /*5cf0*/  MOV R20, 32@lo((eval_multi_expr_kernel + .L_x_224@srel)) ;  /* 0x0000000000147802 */ /* 0x000fe40000000f00 */
[----:B------:R-:W-:-:S04]  /*5d00*/  MOV R21, 32@hi((eval_multi_expr_kernel + .L_x_224@srel)) ;  /* 0x0000000000157802 */ /* 0x000fc80000000f00 */
[----:B0----5:R-:W-:Y:S05]  /*5d10*/  CALL.ABS.NOINC `(apply_op) ;  /* 0x0000000000007943 */ /* 0x021fea0003c00000 */
.L_x_224:
[----:B------:R0:W5:Y:S01]  /*5d20*/  LDG.E R5, [R26.64+0x18] ;  /* 0x000018241a057981 */ /* 0x000162000c1e1900 */
[----:B------:R-:W-:Y:S02]  /*5d30*/  MOV R2, R4 ;  /* 0x0000000400027202 */ /* 0x000fe40000000f00 */
[----:B------:R-:W-:-:S02]  /*5d40*/  MOV R6, RZ ;  /* 0x000000ff00067202 */ /* 0x000fc40000000f00 */
[----:B------:R-:W-:Y:S02]  /*5d50*/  MOV R4, 0xa ;  /* 0x0000000a00047802 */ /* 0x000fe40000000f00 */
[----:B------:R-:W-:Y:S02]  /*5d60*/  MOV R20, 32@lo((eval_multi_expr_kernel + .L_x_225@srel)) ;  /* 0x0000000000147802 */ /* 0x000fe40000000f00 */
[----:B------:R-:W-:-:S04]  /*5d70*/  MOV R21, 32@hi((eval_multi_expr_kernel + .L_x_225@srel)) ;  /* 0x0000000000157802 */ /* 0x000fc80000000f00 */
[----:B0----5:R-:W-:Y:S05]  /*5d80*/  CALL.ABS.NOINC `(apply_op) ;  /* 0x0000000000007943 */ /* 0x021fea0003c00000 */
.L_x_225:
[----:B------:R-:W-:Y:S02]  /*5d90*/  MOV R5, R4 ;  /* 0x0000000400057202 */ /* 0x000fe40000000f00 */
[----:B------:R-:W-:Y:S02]  /*5da0*/  MOV R6, 0x40000000 ;  /* 0x4000000000067802 */ /* 0x000fe40000000f00 */
[----:B------:R-:W-:Y:S02]  /*5db0*/  MOV R4, 0x5 ;  /* 0x0000000500047802 */ /* 0x000fe40000000f00 */
[----:B------:R-:W-:Y:S02]  /*5dc0*/  MOV R20, 32@lo((eval_multi_expr_kernel + .L_x_226@srel)) ;  /* 0x0000000000147802 */ /* 0x000fe40000000f00 */
[----:B------:R-:W-:-:S04]  /*5dd0*/  MOV R21, 32@hi((eval_multi_expr_kernel + .L_x_226@srel)) ;  /* 0x0000000000157802 */ /* 0x000fc80000000f00 */
[----:B------:R-:W-:Y:S05]  /*5de0*/  CALL.ABS.NOINC `(apply_op) ;  /* 0x0000000000007943 */ /* 0x000fea0003c00000 */
.L_x_226:
[----:B------:R-:W-:Y:S02]  /*5df0*/  MOV R6, R4 ;  /* 0x0000000400067202 */ /* 0x000fe40000000f00 */
[----:B------:R-:W-:-:S02]  /*5e00*/  MOV R5, 0xbf7b03a3 ;  /* 0xbf7b03a300057802 */ /* 0x000fc40000000f00 */
[----:B------:R-:W-:Y:S02]  /*5e10*/  MOV R4, 0x3 ;  /* 0x0000000300047802 */ /* 0x000fe40000000f00 */
[----:B------:R-:W-:Y:S02]  /*5e20*/  MOV R20, 32@lo((eval_multi_expr_kernel + .L_x_227@srel)) ;  /* 0x0000000000147802 */ /* 0x000fe40000000f00 */
[----:B------:R-:W-:-:S04]  /*5e30*/  MOV R21, 32@hi((eval_multi_expr_kernel + .L_x_227@srel)) ;  /* 0x0000000000157802 */ /* 0x000fc80000000f00 */
[----:B------:R-:W-:Y:S05]  /*5e40*/  CALL.ABS.NOINC `(apply_op) ;  /* 0x0000000000007943 */ /* 0x000fea0003c00000 */
.L_x_227:
[----:B------:R-:W-:Y:S02]  /*5e50*/  MOV R5, R4 ;  /* 0x0000000400057202 */ /* 0x000fe40000000f00 */
[----:B------:R-:W-:Y:S02]  /*5e60*/  MOV R6, R2 ;  /* 0x0000000200067202 */ /* 0x000fe40000000f00 */
[----:B------:R-:W-:Y:S02]  /*5e70*/  MOV R4, 0x1 ;  /* 0x0000000100047802 */ /* 0x000fe40000000f00 */
[----:B------:R-:W-:Y:S02]  /*5e80*/  MOV R20, 32@lo((eval_multi_expr_kernel + .L_x_228@srel)) ;  /* 0x0000000000147802 */ /* 0x000fe40000000f00 */
[----:B------:R-:W-:-:S04]  /*5e90*/  MOV R21, 32@hi((eval_multi_expr_kernel + .L_x_228@srel)) ;  /* 0x0000000000157802 */ /* 0x000fc80000000f00 */
[----:B------:R-:W-:Y:S05]  /*5ea0*/  CALL.ABS.NOINC `(apply_op) ;  /* 0x0000000000007943 */ /* 0x000fea0003c00000 */
.L_x_228:
[----:B------:R-:W-:Y:S02]  /*5eb0*/  MOV R5, R4 ;  /* 0x0000000400057202 */ /* 0x000fe40000000f00 */
[----:B------:R-:W-:-:S02]  /*5ec0*/  MOV R6, R16 ;  /* 0x0000001000067202 */ /* 0x000fc40000000f00 */
[----:B------:R-:W-:Y:S02]  /*5ed0*/  MOV R4, 0x1 ;  /* 0x0000000100047802 */ /* 0x000fe40000000f00 */
[----:B------:R-:W-:Y:S02]  /*5ee0*/  MOV R20, 32@lo((eval_multi_expr_kernel + .L_x_229@srel)) ;  /* 0x0000000000147802 */ /* 0x000fe40000000f00 */
[----:B------:R-:W-:-:S04]  /*5ef0*/  MOV R21, 32@hi((eval_multi_expr_kernel + .L_x_229@srel)) ;  /* 0x0000000000157802 */ /* 0x000fc80000000f00 */
[----:B------:R-:W-:Y:S05]  /*5f00*/  CALL.ABS.NOINC `(apply_op) ;  /* 0x0000000000007943 */ /* 0x000fea0003c00000 */
.L_x_229:
[----:B------:R0:W5:Y:S01]  /*5f10*/  LDG.E R5, [R26.64+0x4] ;  /* 0x000004241a057981 */ /* 0x000162000c1e1900 */
[----:B------:R-:W-:Y:S02]  /*5f20*/  MOV R22, R4 ;  /* 0x0000000400167202 */ /* 0x000fe40000000f00 */
[----:B------:R-:W-:Y:S02]  /*5f30*/  MOV R6, 0x40000000 ;  /* 0x4000000000067802 */ /* 0x000fe40000000f00 */
[----:B------:R-:W-:Y:S02]  /*5f40*/  MOV R4, 0x5 ;  /* 0x0000000500047802 */ /* 0x000fe40000000f00 */
[----:B------:R-:W-:Y:S02]  /*5f50*/  MOV R20, 32@lo((eval_multi_expr_kernel + .L_x_230@srel)) ;  /* 0x0000000000147802 */ /* 0x000fe40000000f00 */
[----:B------:R-:W-:-:S04]  /*5f60*/  MOV R21, 32@hi((eval_multi_expr_kernel + .L_x_230@srel)) ;  /* 0x0000000000157802 */ /* 0x000fc80000000f00 */
[----:B0----5:R-:W-:Y:S05]  /*5f70*/  CALL.ABS.NOINC `(apply_op) ;  /* 0x0000000000007943 */ /* 0x021fea0003c00000 */
.L_x_230:
[----:B------:R0:W5:Y:S01]  /*5f80*/  LDG.E R5, [R26.64] ;  /* 0x000000241a057981 */ /* 0x000162000c1e1900 */
[----:B------:R-:W-:-:S02]  /*5f90*/  MOV R19, R4 ;  /* 0x0000000400137202 */ /* 0x000fc40000000f00 */
[----:B------:R-:W-:Y:S02]  /*5fa0*/  MOV R6, 0xc0000000 ;  /* 0xc000000000067802 */ /* 0x000fe40000000f00 */
[----:B------:R-:W-:Y:S02]  /*5fb0*/  MOV R4, 0x5 ;  /* 0x0000000500047802 */ /* 0x000fe40000000f00 */
[----:B------:R-:W-:Y:S02]  /*5fc0*/  MOV R20, 32@lo((eval_multi_expr_kernel + .L_x_231@srel)) ;  /* 0x0000000000147802 */ /* 0x000fe40000000f00 */
[----:B------:R-:W-:-:S04]  /*5fd0*/  MOV R21, 32@hi((eval_multi_expr_kernel + .L_x_231@srel)) ;  /* 0x0000000000157802 */ /* 0x000fc80000000f00 */
[----:B0----5:R-:W-:Y:S05]  /*5fe0*/  CALL.ABS.NOINC `(apply_op) ;  /* 0x0000000000007943 */ /* 0x021fea0003c00000 */
.L_x_231:
[----:B------:R0:W5:Y:S01]  /*5ff0*/  LDG.E R5, [R26.64+0x10] ;  /* 0x000010241a057981 */ /* 0x000162000c1e1900 */
[----:B------:R-:W-:Y:S02]  /*6000*/  MOV R18, R4 ;  /* 0x0000000400127202 */ /* 0x000fe40000000f00 */
[----:B------:R-:W-:Y:S02]  /*6010*/  MOV R6, 0xc0000000 ;  /* 0xc000000000067802 */ /* 0x000fe40000000f00 */
[----:B------:R-:W-:Y:S02]  /*6020*/  MOV R4, 0x5 ;  /* 0x0000000500047802 */ /* 0x000fe40000000f00 */
[----:B------:R-:W-:Y:S02]  /*6030*/  MOV R20, 32@lo((eval_multi_expr_kernel + .L_x_232@srel)) ;  /* 0x0000000000147802 */ /* 0x000fe40000000f00 */
[----:B------:R-:W-:-:S04]  /*6040*/  MOV R21, 32@hi((eval_multi_expr_kernel + .L_x_232@srel)) ;  /* 0x0000000000157802 */ /* 0x000fc80000000f00 */
[----:B0----5:R-:W-:Y:S05]  /*6050*/  CALL.ABS.NOINC `(apply_op) ;  /* 0x0000000000007943 */ /* 0x021fea0003c00000 */
.L_x_232:
[----:B------:R0:W5:Y:S01]  /*6060*/  LDG.E R5, [R26.64+0xc] ;  /* 0x00000c241a057981 */ /* 0x000162000c1e1900 */
[----:B------:R-:W-:-:S02]  /*6070*/  MOV R17, R4 ;  /* 0x0000000400117202 */ /* 0x000fc40000000f00 */
[----:B------:R-:W-:Y:S02]  /*6080*/  MOV R6, 0x40000000 ;  /* 0x4000000000067802 */ /* 0x000fe40000000f00 */
[----:B------:R-:W-:Y:S02]  /*6090*/  MOV R4, 0x5 ;  /* 0x0000000500047802 */ /* 0x000fe40000000f00 */
[----:B------:R-:W-:Y:S02]  /*60a0*/  MOV R20, 32@lo((eval_multi_expr_kernel + .L_x_233@srel)) ;  /* 0x0000000000147802 */ /* 0x000fe40000000f00 */
[----:B------:R-:W-:-:S04]  /*60b0*/  MOV R21, 32@hi((eval_multi_expr_kernel + .L_x_233@srel)) ;  /* 0x0000000000157802 */ /* 0x000fc80000000f00 */
[----:B0----5:R-:W-:Y:S05]  /*60c0*/  CALL.ABS.NOINC `(apply_op) ;  /* 0x0000000000007943 */ /* 0x021fea0003c00000 */
.L_x_233:
[----:B------:R0:W5:Y:S01]  /*60d0*/  LDG.E R5, [R26.64+0x14] ;  /* 0x000014241a057981 */ /* 0x000162000c1e1900 */
[----:B------:R-:W-:Y:S02]  /*60e0*/  MOV R16, R4 ;  /* 0x0000000400107202 */ /* 0x000fe40000000f00 */
[----:B------:R-:W-:Y:S02]  /*60f0*/  MOV R6, 0xc0000000 ;  /* 0xc000000000067802 */ /* 0x000fe40000000f00 */
[----:B------:R-:W-:Y:S02]  /*6100*/  MOV R4, 0x5 ;  /* 0x0000000500047802 */ /* 0x000fe40000000f00 */
[----:B------:R-:W-:Y:S02]  /*6110*/  MOV R20, 32@lo((eval_multi_expr_kernel + .L_x_234@srel)) ;  /* 0x0000000000147802 */ /* 0x000fe40000000f00 */
[----:B------:R-:W-:-:S04]  /*6120*/  MOV R21, 32@hi((eval_multi_expr_kernel + .L_x_234@srel)) ;  /* 0x0000000000157802 */ /* 0x000fc80000000f00 */
[----:B0----5:R-:W-:Y:S05]  /*6130*/  CALL.ABS.NOINC `(apply_op) ;  /* 0x0000000000007943 */ /* 0x021fea0003c00000 */
.L_x_234:
[----:B------:R0:W5:Y:S01]  /*6140*/  LDG.E R5, [R26.64+0x8] ;  /* 0x000008241a057981 */ /* 0x000162000c1e1900 */
[----:B------:R-:W-:-:S02]  /*6150*/  MOV R2, R4 ;  /* 0x0000000400027202 */ /* 0x000fc40000000f00 */
[----:B------:R-:W-:Y:S02]  /*6160*/  MOV R6, 0x40000000 ;  /* 0x4000000000067802 */ /* 0x000fe40000000f00 */
[----:B------:R-:W-:Y:S02]  /*6170*/  MOV R4, 0x5 ;  /* 0x0000000500047802 */ /* 0x000fe40000000f00 */
[----:B------:R-:W-:Y:S02]  /*6180*/  MOV R20, 32@lo((eval_multi_expr_kernel + .L_x_235@srel)) ;  /* 0x0000000000147802 */ /* 0x000fe40000000f00 */
[----:B------:R-:W-:-:S04]  /*6190*/  MOV R21, 32@hi((eval_multi_expr_kernel + .L_x_235@srel)) ;  /* 0x0000000000157802 */ /* 0x000fc80000000f00 */
[----:B0----5:R-:W-:Y:S05]  /*61a0*/  CALL.ABS.NOINC `(apply_op) ;  /* 0x0000000000007943 */ /* 0x021fea0003c00000 */
.L_x_235:
[----:B------:R-:W-:Y:S02]  /*61b0*/  MOV R6, R4 ;  /* 0x0000000400067202 */ /* 0x000fe40000000f00 */
[----:B------:R-:W-:Y:S02]  /*61c0*/  MOV R5, 0x3d95d62f ;  /* 0x3d95d62f00057802 */ /* 0x000fe40000000f00 */
[----:B------:R-:W-:Y:S02]  /*61d0*/  MOV R4, 0x3 ;  /* 0x0000000300047802 */ /* 0x000fe40000000f00 */
[----:B------:R-:W-:Y:S02]  /*61e0*/  MOV R20, 32@lo((eval_multi_expr_kernel + .L_x_236@srel)) ;  /* 0x0000000000147802 */ /* 0x000fe40000000f00 */
[----:B------:R-:W-:-:S04]  /*61f0*/  MOV R21, 32@hi((eval_multi_expr_kernel + .L_x_236@srel)) ;  /* 0x0000000000157802 */ /* 0x000fc80000000f00 */
[----:B------:R-:W-:Y:S05]  /*6200*/  CALL.ABS.NOINC `(apply_op) ;  /* 0x0000000000007943 */ /* 0x000fea0003c00000 */
.L_x_236:
[----:B------:R-:W-:Y:S02]  /*6210*/  MOV R5, R4 ;  /* 0x0000000400057202 */ /* 0x000fe40000000f00 */
[----:B------:R-:W-:-:S02]  /*6220*/  MOV R6, R2 ;  /* 0x0000000200067202 */ /* 0x000fc40000000f00 */
[----:B------:R-:W-:Y:S02]  /*6230*/  MOV R4, 0x3 ;  /* 0x0000000300047802 */ /* 0x000fe40000000f00 */
[----:B------:R-:W-:Y:S02]  /*6240*/  MOV R20, 32@lo((eval_multi_expr_kernel + .L_x_237@srel)) ;  /* 0x0000000000147802 */ /* 0x000fe40000000f00 */
[----:B------:R-:W-:-:S04]  /*6250*/  MOV R21, 32@hi((eval_multi_expr_kernel + .L_x_237@srel)) ;  /* 0x0000000000157802 */ /* 0x000fc80000000f00 */
[----:B------:R-:W-:Y:S05]  /*6260*/  CALL.ABS.NOINC `(apply_op) ;  /* 0x0000000000007943 */ /* 0x000fea0003c00000 */
.L_x_237:
[----:B------:R-:W-:Y:S02]  /*6270*/  MOV R5, R4 ;  /* 0x0000000400057202 */ /* 0x000fe40000000f00 */
[----:B------:R-:W-:Y:S02]  /*6280*/  MOV R6, R16 ;  /* 0x0000001000067202 */ /* 0x000fe40000000f00 */
[----:B------:R-:W-:Y:S02]  /*6290*/  MOV R4, 0x3 ;  /* 0x0000000300047802 */ /* 0x000fe40000000f00 */
[----:B------:R-:W-:Y:S02]  /*62a0*/  MOV R20, 32@lo((eval_multi_expr_kernel + .L_x_238@srel)) ;  /* 0x0000000000147802 */ /* 0x000fe40000000f00 */
[----:B------:R-:W-:-:S04]  /*62b0*/  MOV R21, 32@hi((eval_multi_expr_kernel + .L_x_238@srel)) ;  /* 0x0000000000157802 */ /* 0x000fc80000000f00 */
[----:B------:R-:W-:Y:S05]  /*62c0*/  CALL.ABS.NOINC `(apply_op) ;  /* 0x0000000000007943 */ /* 0x000fea0003c00000 */
.L_x_238:
[----:B------:R-:W-:Y:S02]  /*62d0*/  MOV R5, R4 ;  /* 0x0000000400057202 */ /* 0x000fe40000000f00 */
[----:B------:R-:W-:-:S02]  /*62e0*/  MOV R6, R17 ;  /* 0x0000001100067202 */ /* 0x000fc40000000f00 */
[----:B------:R-:W-:Y:S02]  /*62f0*/  MOV R4, 0x3 ;  /* 0x0000000300047802 */ /* 0x000fe40000000f00 */
[----:B------:R-:W-:Y:S02]  /*6300*/  MOV R20, 32@lo((eval_multi_expr_kernel + .L_x_239@srel)) ;  /* 0x0000000000147802 */ /* 0x000fe40000000f00 */
[----:B------:R-:W-:-:S04]  /*6310*/  MOV R21, 32@hi((eval_multi_expr_kernel + .L_x_239@srel)) ;  /* 0x0000000000157802 */ /* 0x000fc80000000f00 */
[----:B------:R-:W-:Y:S05]  /*6320*/  CALL.ABS.NOINC `(apply_op) ;  /* 0x0000000000007943 */ /* 0x000fea0003c00000 */
.L_x_239:
[----:B------:R-:W-:Y:S02]  /*6330*/  MOV R5, R4 ;  /* 0x0000000400057202 */ /* 0x000fe40000000f00 */
[----:B------:R-:W-:Y:S02]  /*6340*/  MOV R6, R18 ;  /* 0x0000001200067202 */ /* 0x000fe40000000f00 */
[----:B------:R-:W-:Y:S02]  /*6350*/  MOV R4, 0x3 ;  /* 0x0000000300047802 */ /* 0x000fe40000000f00 */
[----:B------:R-:W-:Y:S02]  /*6360*/  MOV R20, 32@lo((eval_multi_expr_kernel + .L_x_240@srel)) ;  /* 0x0000000000147802 */ /* 0x000fe40000000f00 */
[----:B------:R-:W-:-:S04]  /*6370*/  MOV R21, 32@hi((eval_multi_expr_kernel + .L_x_240@srel)) ;  /* 0x0000000000157802 */ /* 0x000fc80000000f00 */
[----:B------:R-:W-:Y:S05]  /*6380*/  CALL.ABS.NOINC `(apply_op) ;  /* 0x0000000000007943 */ /* 0x000fea0003c00000 */
.L_x_240:
[----:B------:R-:W-:Y:S02]  /*6390*/  MOV R5, R4 ;  /* 0x0000000400057202 */ /* 0x000fe40000000f00 */
[----:B------:R-:W-:-:S02]  /*63a0*/  MOV R6, R19 ;  /* 0x0000001300067202 */ /* 0x000fc40000000f00 */
[----:B------:R-:W-:Y:S02]  /*63b0*/  MOV R4, 0x3 ;  /* 0x0000000300047802 */ /* 0x000fe40000000f00 */
[----:B------:R-:W-:Y:S02]  /*63c0*/  MOV R20, 32@lo((eval_multi_expr_kernel + .L_x_241@srel)) ;  /* 0x0000000000147802 */ /* 0x000fe40000000f00 */
[----:B------:R-:W-:-:S04]  /*63d0*/  MOV R21, 32@hi((eval_multi_expr_kernel + .L_x_241@srel)) ;  /* 0x0000000000157802 */ /* 0x000fc80000000f00 */
[----:B------:R-:W-:Y:S05]  /*63e0*/  CALL.ABS.NOINC `(apply_op) ;  /* 0x0000000000007943 */ /* 0x000fea0003c00000 */
.L_x_241:
        /* <DEDUP_REMOVED lines=8> */
.L_x_242:
        /* <DEDUP_REMOVED lines=9> */
.L_x_243:
[----:B------:R0:W5:Y:S01]  /*6500*/  LDG.E R5, [R26.64+0x4] ;  /* 0x000004241a057981 */ /* 0x000162000c1e1900 */
[----:B------:R-:W-:Y:S02]  /*6510*/  MOV R6, R4 ;  /* 0x0000000400067202 */ /* 0x000fe40000000f00 */
[----:B------:R-:W-:Y:S02]  /*6520*/  MOV R4, 0x3 ;  /* 0x0000000300047802 */ /* 0x000fe40000000f00 */
[----:B------:R-:W-:Y:S02]  /*6530*/  MOV R20, 32@lo((eval_multi_expr_kernel + .L_x_244@srel)) ;  /* 0x0000000000147802 */ /* 0x000fe40000000f00 */
[----:B------:R-:W-:-:S04]  /*6540*/  MOV R21, 32@hi((eval_multi_expr_kernel + .L_x_244@srel)) ;  /* 0x0000000000157802 */ /* 0x000fc80000000f00 */
[----:B0----5:R-:W-:Y:S05]  /*6550*/  CALL.ABS.NOINC `(apply_op) ;  /* 0x0000000000007943 */ /* 0x021fea0003c00000 */
.L_x_244:
[----:B------:R0:W5:Y:S01]  /*6560*/  LDG.E R5, [R26.64+0x4] ;  /* 0x000004241a057981 */ /* 0x000162000c1e1900 */
[----:B------:R-:W-:Y:S02]  /*6570*/  MOV R16, R4 ;  /* 0x0000000400107202 */ /* 0x000fe40000000f00 */
[----:B------:R-:W-:-:S02]  /*6580*/  MOV R6, 0xbf800000 ;  /* 0xbf80000000067802 */ /* 0x000fc40000000f00 */
[----:B------:R-:W-:Y:S02]  /*6590*/  MOV R4, 0x5 ;  /* 0x0000000500047802 */ /* 0x000fe40000000f00 */
[----:B------:R-:W-:Y:S02]  /*65a0*/  MOV R20, 32@lo((eval_multi_expr_kernel + .L_x_245@srel)) ;  /* 0x0000000000147802 */ /* 0x000fe40000000f00 */
[----:B------:R-:W-:-:S04]  /*65b0*/  MOV R21, 32@hi((eval_multi_expr_kernel + .L_x_245@srel)) ;  /* 0x0000000000157802 */ /* 0x000fc80000000f00 */
[----:B0----5:R-:W-:Y:S05]  /*65c0*/  CALL.ABS.NOINC `(apply_op) ;  /* 0x0000000000007943 */ /* 0x021fea0003c00000 */
.L_x_245:
[----:B------:R0:W5:Y:S01]  /*65d0*/  LDG.E R5, [R26.64] ;  /* 0x000000241a057981 */ /* 0x000162000c1e1900 */
[----:B------:R-:W-:Y:S02]  /*65e0*/  MOV R6, R4 ;  /* 0x0000000400067202 */ /* 0x000fe40000000f00 */
[----:B------:R-:W-:Y:S02]  /*65f0*/  MOV R4, 0x3 ;  /* 0x0000000300047802 */ /* 0x000fe40000000f00 */
[----:B------:R-:W-:Y:S02]  /*6600*/  MOV R20, 32@lo((eval_multi_expr_kernel + .L_x_246@srel)) ;  /* 0x0000000000147802 */ /* 0x000fe40000000f00 */
[----:B------:R-:W-:-:S04]  /*6610*/  MOV R21, 32@hi((eval_multi_expr_kernel + .L_x_246@srel)) ;  /* 0x0000000000157802 */ /* 0x000fc80000000f00 */
[----:B0----5:R-:W-:Y:S05]  /*6620*/  CALL.ABS.NOINC `(apply_op) ;  /* 0x0000000000007943 */ /* 0x021fea0003c00000 */
.L_x_246:
[----:B------:R0:W5:Y:S01]  /*6630*/  LDG.E R5, [R26.64+0x18] ;  /* 0x000018241a057981 */ /* 0x000162000c1e1900 */
[----:B------:R-:W-:Y:S02]  /*6640*/  MOV R2, R4 ;  /* 0x0000000400027202 */ /* 0x000fe40000000f00 */
[----:B------:R-:W-:-:S02]  /*6650*/  MOV R6, RZ ;  /* 0x000000ff00067202 */ /* 0x000fc40000000f00 */
[----:B------:R-:W-:Y:S02]  /*6660*/  MOV R4, 0xa ;  /* 0x0000000a00047802 */ /* 0x000fe40000000f00 */
[----:B------:R-:W-:Y:S02]  /*6670*/  MOV R20, 32@lo((eval_multi_expr_kernel + .L_x_247@srel)) ;  /* 0x0000000000147802 */ /* 0x000fe40000000f00 */
[----:B------:R-:W-:-:S04]  /*6680*/  MOV R21, 32@hi((eval_multi_expr_kernel + .L_x_247@srel)) ;  /* 0x0000000000157802 */ /* 0x000fc80000000f00 */
[----:B0----5:R-:W-:Y:S05]  /*6690*/  CALL.ABS.NOINC `(apply_op) ;  /* 0x0000000000007943 */ /* 0x021fea0003c00000 */
.L_x_247:
[----:B------:R-:W-:Y:S02]  /*66a0*/  MOV R5, R4 ;  /* 0x0000000400057202 */ /* 0x000fe40000000f00 */
[----:B------:R-:W-:Y:S02]  /*66b0*/  MOV R6, 0x400cc819 ;  /* 0x400cc81900067802 */ /* 0x000fe40000000f00 */
[----:B------:R-:W-:Y:S02]  /*66c0*/  MOV R4, 0x5 ;  /* 0x0000000500047802 */ /* 0x000fe40000000f00 */
[----:B------:R-:W-:Y:S02]  /*66d0*/  MOV R20, 32@lo((eval_multi_expr_kernel + .L_x_248@srel)) ;  /* 0x0000000000147802 */ /* 0x000fe40000000f00 */
[----:B------:R-:W-:-:S04]  /*66e0*/  MOV R21, 32@hi((eval_multi_expr_kernel + .L_x_248@srel)) ;  /* 0x0000000000157802 */ /* 0x000fc80000000f00 */
[----:B------:R-:W-:Y:S05]  /*66f0*/  CALL.ABS.NOINC `(apply_op) ;  /* 0x0000000000007943 */ /* 0x000fea0003c00000 */
.L_x_248:
[----:B------:R-:W-:Y:S02]  /*6700*/  MOV R6, R4 ;  /* 0x0000000400067202 */ /* 0x000fe40000000f00 */
[----:B------:R-:W-:-:S02]  /*6710*/  MOV R5, 0xbf800000 ;  /* 0xbf80000000057802 */ /* 0x000fc40000000f00 */
[----:B------:R-:W-:Y:S02]  /*6720*/  MOV R4, 0x3 ;  /* 0x0000000300047802 */ /* 0x000fe40000000f00 */
[----:B------:R-:W-:Y:S02]  /*6730*/  MOV R20, 32@lo((eval_multi_expr_kernel + .L_x_249@srel)) ;  /* 0x0000000000147802 */ /* 0x000fe40000000f00 */
[----:B------:R-:W-:-:S04]  /*6740*/  MOV R21, 32@hi((eval_multi_expr_kernel + .L_x_249@srel)) ;  /* 0x0000000000157802 */ /* 0x000fc80000000f00 */
[----:B------:R-:W-:Y:S05]  /*6750*/  CALL.ABS.NOINC `(apply_op) ;  /* 0x0000000000007943 */ /* 0x000fea0003c00000 */
.L_x_249:
[----:B------:R-:W-:Y:S02]  /*6760*/  MOV R5, R4 ;  /* 0x0000000400057202 */ /* 0x000fe40000000f00 */
[----:B------:R-:W-:Y:S02]  /*6770*/  MOV R6, R2 ;  /* 0x0000000200067202 */ /* 0x000fe40000000f00 */
[----:B------:R-:W-:Y:S02]  /*6780*/  MOV R4, 0x1 ;  /* 0x0000000100047802 */ /* 0x000fe40000000f00 */
[----:B------:R-:W-:Y:S02]  /*6790*/  MOV R20, 32@lo((eval_multi_expr_kernel + .L_x_250@srel)) ;  /* 0x0000000000147802 */ /* 0x000fe40000000f00 */
[----:B------:R-:W-:-:S04]  /*67a0*/  MOV R21, 32@hi((eval_multi_expr_kernel + .L_x_250@srel)) ;  /* 0x0000000000157802 */ /* 0x000fc80000000f00 */
[----:B------:R-:W-:Y:S05]  /*67b0*/  CALL.ABS.NOINC `(apply_op) ;  /* 0x0000000000007943 */ /* 0x000fea0003c00000 */
.L_x_250:
[----:B------:R-:W-:Y:S02]  /*67c0*/  MOV R5, R4 ;  /* 0x0000000400057202 */ /* 0x000fe40000000f00 */
[----:B------:R-:W-:-:S02]  /*67d0*/  MOV R6, R16 ;  /* 0x0000001000067202 */ /* 0x000fc40000000f00 */
[----:B------:R-:W-:Y:S02]  /*67e0*/  MOV R4, 0x1 ;  /* 0x0000000100047802 */ /* 0x000fe40000000f00 */
[----:B------:R-:W-:Y:S02]  /*67f0*/  MOV R20, 32@lo((eval_multi_expr_kernel + .L_x_251@srel)) ;  /* 0x0000000000147802 */ /* 0x000fe40000000f00 */
[----:B------:R-:W-:-:S04]  /*6800*/  MOV R21, 32@hi((eval_multi_expr_kernel + .L_x_251@srel)) ;  /* 0x0000000000157802 */ /* 0x000fc80000000f00 */
[----:B------:R-:W-:Y:S05]  /*6810*/  CALL.ABS.NOINC `(apply_op) ;  /* 0x0000000000007943 */ /* 0x000fea0003c00000 */
.L_x_251:
[----:B------:R0:W5:Y:S01]  /*6820*/  LDG.E R5, [R26.64+0x4] ;  /* 0x000004241a057981 */ /* 0x000162000c1e1900 */
[----:B------:R-:W-:Y:S02]  /*6830*/  MOV R22, R4 ;  /* 0x0000000400167202 */ /* 0x000fe40000000f00 */
[----:B------:R-:W-:Y:S02]  /*6840*/  MOV R6, 0x40000000 ;  /* 0x4000000000067802 */ /* 0x000fe40000000f00 */
[----:B------:R-:W-:Y:S02]  /*6850*/  MOV R4, 0x5 ;  /* 0x0000000500047802 */ /* 0x000fe40000000f00 */
[----:B------:R-:W-:Y:S02]  /*6860*/  MOV R20, 32@lo((eval_multi_expr_kernel + .L_x_252@srel)) ;  /* 0x0000000000147802 */ /* 0x000fe40000000f00 */
[----:B------:R-:W-:-:S04]  /*6870*/  MOV R21, 32@hi((eval_multi_expr_kernel + .L_x_252@srel)) ;  /* 0x0000000000157802 */ /* 0x000fc80000000f00 */
[----:B0----5:R-:W-:Y:S05]  /*6880*/  CALL.ABS.NOINC `(apply_op) ;  /* 0x0000000000007943 */ /* 0x021fea0003c00000 */
.L_x_252:
[----:B------:R0:W5:Y:S01]  /*6890*/  LDG.E R5, [R26.64] ;  /* 0x000000241a057981 */ /* 0x000162000c1e1900 */
[----:B------:R-:W-:-:S02]  /*68a0*/  MOV R19, R4 ;  /* 0x0000000400137202 */ /* 0x000fc40000000f00 */
[----:B------:R-:W-:Y:S02]  /*68b0*/  MOV R6, 0xc0000000 ;  /* 0xc000000000067802 */ /* 0x000fe40000000f00 */
[----:B------:R-:W-:Y:S02]  /*68c0*/  MOV R4, 0x5 ;  /* 0x0000000500047802 */ /* 0x000fe40000000f00 */
[----:B------:R-:W-:Y:S02]  /*68d0*/  MOV R20, 32@lo((eval_multi_expr_kernel + .L_x_253@srel)) ;  /* 0x0000000000147802 */ /* 0x000fe40000000f00 */
[----:B------:R-:W-:-:S04]  /*68e0*/  MOV R21, 32@hi((eval_multi_expr_kernel + .L_x_253@srel)) ;  /* 0x0000000000157802 */ /* 0x000fc80000000f00 */
[----:B0----5:R-:W-:Y:S05]  /*68f0*/  CALL.ABS.NOINC `(apply_op) ;  /* 0x0000000000007943 */ /* 0x021fea0003c00000 */
.L_x_253:
[----:B------:R0:W5:Y:S01]  /*6900*/  LDG.E R5, [R26.64+0x10] ;  /* 0x000010241a057981 */ /* 0x000162000c1e1900 */
[----:B------:R-:W-:Y:S02]  /*6910*/  MOV R18, R4 ;  /* 0x0000000400127202 */ /* 0x000fe40000000f00 */
[----:B------:R-:W-:Y:S02]  /*6920*/  MOV R6, 0xc0000000 ;  /* 0xc000000000067802 */ /* 0x000fe40000000f00 */
[----:B------:R-:W-:Y:S02]  /*6930*/  MOV R4, 0x5 ;  /* 0x0000000500047802 */ /* 0x000fe40000000f00 */
[----:B------:R-:W-:Y:S02]  /*6940*/  MOV R20, 32@lo((eval_multi_expr_kernel + .L_x_254@srel)) ;  /* 0x0000000000147802 */ /* 0x000fe40000000f00 */
[----:B------:R-:W-:-:S04]  /*6950*/  MOV R21, 32@hi((eval_multi_expr_kernel + .L_x_254@srel)) ;  /* 0x0000000000157802 */ /* 0x000fc80000000f00 */
[----:B0----5:R-:W-:Y:S05]  /*6960*/  CALL.ABS.NOINC `(apply_op) ;  /* 0x0000000000007943 */ /* 0x021fea0003c00000 */
.L_x_254:
[----:B------:R0:W5:Y:S01]  /*6970*/  LDG.E R5, [R26.64+0xc] ;  /* 0x00000c241a057981 */ /* 0x000162000c1e1900 */
[----:B------:R-:W-:-:S02]  /*6980*/  MOV R17, R4 ;  /* 0x0000000400117202 */ /* 0x000fc40000000f00 */
[----:B------:R-:W-:Y:S02]  /*6990*/  MOV R6, 0x40000000 ;  /* 0x4000000000067802 */ /* 0x000fe40000000f00 */
[----:B------:R-:W-:Y:S02]  /*69a0*/  MOV R4, 0x5 ;  /* 0x0000000500047802 */ /* 0x000fe40000000f00 */
[----:B------:R-:W-:Y:S02]  /*69b0*/  MOV R20, 32@lo((eval_multi_expr_kernel + .L_x_255@srel)) ;  /* 0x0000000000147802 */ /* 0x000fe40000000f00 */
[----:B------:R-:W-:-:S04]  /*69c0*/  MOV R21, 32@hi((eval_multi_expr_kernel + .L_x_255@srel)) ;  /* 0x0000000000157802 */ /* 0x000fc80000000f00 */
[----:B0----5:R-:W-:Y:S05]  /*69d0*/  CALL.ABS.NOINC `(apply_op) ;  /* 0x0000000000007943 */ /* 0x021fea0003c00000 */
.L_x_255:
[----:B------:R0:W5:Y:S01]  /*69e0*/  LDG.E R5, [R26.64+0x14] ;  /* 0x000014241a057981 */ /* 0x000162000c1e1900 */
[----:B------:R-:W-:Y:S02]  /*69f0*/  MOV R16, R4 ;  /* 0x0000000400107202 */ /* 0x000fe40000000f00 */
[----:B------:R-:W-:Y:S02]  /*6a00*/  MOV R6, 0xc0000000 ;  /* 0xc000000000067802 */ /* 0x000fe40000000f00 */
[----:B------:R-:W-:Y:S02]  /*6a10*/  MOV R4, 0x5 ;  /* 0x0000000500047802 */ /* 0x000fe40000000f00 */
[----:B------:R-:W-:Y:S02]  /*6a20*/  MOV R20, 32@lo((eval_multi_expr_kernel + .L_x_256@srel)) ;  /* 0x0000000000147802 */ /* 0x000fe40000000f00 */
[----:B------:R-:W-:-:S04]  /*6a30*/  MOV R21, 32@hi((eval_multi_expr_kernel + .L_x_256@srel)) ;  /* 0x0000000000157802 */ /* 0x000fc80000000f00 */
[----:B0----5:R-:W-:Y:S05]  /*6a40*/  CALL.ABS.NOINC `(apply_op) ;  /* 0x0000000000007943 */ /* 0x021fea0003c00000 */
.L_x_256:
[----:B------:R0:W5:Y:S01]  /*6a50*/  LDG.E R5, [R26.64+0x8] ;  /* 0x000008241a057981 */ /* 0x000162000c1e1900 */
[----:B------:R-:W-:-:S02]  /*6a60*/  MOV R2, R4 ;  /* 0x0000000400027202 */ /* 0x000fc40000000f00 */
[----:B------:R-:W-:Y:S02]  /*6a70*/  MOV R6, 0x40000000 ;  /* 0x4000000000067802 */ /* 0x000fe40000000f00 */
[----:B------:R-:W-:Y:S02]  /*6a80*/  MOV R4, 0x5 ;  /* 0x0000000500047802 */ /* 0x000fe40000000f00 */
[----:B------:R-:W-:Y:S02]  /*6a90*/  MOV R20, 32@lo((eval_multi_expr_kernel + .L_x_257@srel)) ;  /* 0x0000000000147802 */ /* 0x000fe40000000f00 */
[----:B------:R-:W-:-:S04]  /*6aa0*/  MOV R21, 32@hi((eval_multi_expr_kernel + .L_x_257@srel)) ;  /* 0x0000000000157802 */ /* 0x000fc80000000f00 */
[----:B0----5:R-:W-:Y:S05]  /*6ab0*/  CALL.ABS.NOINC `(apply_op) ;  /* 0x0000000000007943 */ /* 0x021fea0003c00000 */
.L_x_257:
[----:B------:R-:W-:Y:S02]  /*6ac0*/  MOV R6, R4 ;  /* 0x0000000400067202 */ /* 0x000fe40000000f00 */
[----:B------:R-:W-:Y:S02]  /*6ad0*/  MOV R5, 0x3da14cbb ;  /* 0x3da14cbb00057802 */ /* 0x000fe40000000f00 */
[----:B------:R-:W-:Y:S02]  /*6ae0*/  MOV R4, 0x3 ;  /* 0x0000000300047802 */ /* 0x000fe40000000f00 */
[----:B------:R-:W-:Y:S02]  /*6af0*/  MOV R20, 32@lo((eval_multi_expr_kernel + .L_x_258@srel)) ;  /* 0x0000000000147802 */ /* 0x000fe40000000f00 */
[----:B------:R-:W-:-:S04]  /*6b00*/  MOV R21, 32@hi((eval_multi_expr_kernel + .L_x_258@srel)) ;  /* 0x0000000000157802 */ /* 0x000fc80000000f00 */
[----:B------:R-:W-:Y:S05]  /*6b10*/  CALL.ABS.NOINC `(apply_op) ;  /* 0x0000000000007943 */ /* 0x000fea0003c00000 */
.L_x_258:
[----:B------:R-:W-:Y:S02]  /*6b20*/  MOV R5, R4 ;  /* 0x0000000400057202 */ /* 0x000fe40000000f00 */
[----:B------:R-:W-:-:S02]  /*6b30*/  MOV R6, R2 ;  /* 0x0000000200067202 */ /* 0x000fc40000000f00 */
[----:B------:R-:W-:Y:S02]  /*6b40*/  MOV R4, 0x3 ;  /* 0x0000000300047802 */ /* 0x000fe40000000f00 */
[----:B------:R-:W-:Y:S02]  /*6b50*/  MOV R20, 32@lo((eval_multi_expr_kernel + .L_x_259@srel)) ;  /* 0x0000000000147802 */ /* 0x000fe40000000f00 */
[----:B------:R-:W-:-:S04]  /*6b60*/  MOV R21, 32@hi((eval_multi_expr_kernel + .L_x_259@srel)) ;  /* 0x0000000000157802 */ /* 0x000fc80000000f00 */
[----:B------:R-:W-:Y:S05]  /*6b70*/  CALL.ABS.NOINC `(apply_op) ;  /* 0x0000000000007943 */ /* 0x000fea0003c00000 */
.L_x_259:
[----:B------:R-:W-:Y:S02]  /*6b80*/  MOV R5, R4 ;  /* 0x0000000400057202 */ /* 0x000fe40000000f00 */
[----:B------:R-:W-:Y:S02]  /*6b90*/  MOV R6, R16 ;  /* 0x0000001000067202 */ /* 0x000fe40000000f00 */
[----:B------:R-:W-:Y:S02]  /*6ba0*/  MOV R4, 0x3 ;  /* 0x0000000300047802 */ /* 0x000fe40000000f00 */
[----:B------:R-:W-:Y:S02]  /*6bb0*/  MOV R20, 32@lo((eval_multi_expr_kernel + .L_x_260@srel)) ;  /* 0x0000000000147802 */ /* 0x000fe40000000f00 */
[----:B------:R-:W-:-:S04]  /*6bc0*/  MOV R21, 32@hi((eval_multi_expr_kernel + .L_x_260@srel)) ;  /* 0x0000000000157802 */ /* 0x000fc80000000f00 */
[----:B------:R-:W-:Y:S05]  /*6bd0*/  CALL.ABS.NOINC `(apply_op) ;  /* 0x0000000000007943 */ /* 0x000fea0003c00000 */
.L_x_260:
[----:B------:R-:W-:Y:S02]  /*6be0*/  MOV R5, R4 ;  /* 0x0000000400057202 */ /* 0x000fe40000000f00 */
[----:B------:R-:W-:-:S02]  /*6bf0*/  MOV R6, R17 ;  /* 0x0000001100067202 */ /* 0x000fc40000000f00 */
[----:B------:R-:W-:Y:S02]  /*6c00*/  MOV R4, 0x3 ;  /* 0x0000000300047802 */ /* 0x000fe40000000f00 */
[----:B------:R-:W-:Y:S02]  /*6c10*/  MOV R20, 32@lo((eval_multi_expr_kernel + .L_x_261@srel)) ;  /* 0x0000000000147802 */ /* 0x000fe40000000f00 */
[----:B------:R-:W-:-:S04]  /*6c20*/  MOV R21, 32@hi((eval_multi_expr_kernel + .L_x_261@srel)) ;  /* 0x0000000000157802 */ /* 0x000fc80000000f00 */
[----:B------:R-:W-:Y:S05]  /*6c30*/  CALL.ABS.NOINC `(apply_op) ;  /* 0x0000000000007943 */ /* 0x000fea0003c00000 */
.L_x_261:
[----:B------:R-:W-:Y:S02]  /*6c40*/  MOV R5, R4 ;  /* 0x0000000400057202 */ /* 0x000fe40000000f00 */
[----:B------:R-:W-:Y:S02]  /*6c50*/  MOV R6, R18 ;  /* 0x0000001200067202 */ /* 0x000fe40000000f00 */
[----:B------:R-:W-:Y:S02]  /*6c60*/  MOV R4, 0x3 ;  /* 0x0000000300047802 */ /* 0x000fe40000000f00 */
[----:B------:R-:W-:Y:S02]  /*6c70*/  MOV R20, 32@lo((eval_multi_expr_kernel + .L_x_262@srel)) ;  /* 0x0000000000147802 */ /* 0x000fe40000000f00 */
[----:B------:R-:W-:-:S04]  /*6c80*/  MOV R21, 32@hi((eval_multi_expr_kernel + .L_x_262@srel)) ;  /* 0x0000000000157802 */ /* 0x000fc80000000f00 */
[----:B------:R-:W-:Y:S05]  /*6c90*/  CALL.ABS.NOINC `(apply_op) ;  /* 0x0000000000007943 */ /* 0x000fea0003c00000 */
.L_x_262:
[----:B------:R-:W-:Y:S02]  /*6ca0*/  MOV R5, R4 ;  /* 0x0000000400057202 */ /* 0x000fe40000000f00 */
[----:B------:R-:W-:-:S02]  /*6cb0*/  MOV R6, R19 ;  /* 0x0000001300067202 */ /* 0x000fc40000000f00 */
[----:B------:R-:W-:Y:S02]  /*6cc0*/  MOV R4, 0x3 ;  /* 0x0000000300047802 */ /* 0x000fe40000000f00 */
[----:B------:R-:W-:Y:S02]  /*6cd0*/  MOV R20, 32@lo((eval_multi_expr_kernel + .L_x_263@srel)) ;  /* 0x0000000000147802 */ /* 0x000fe40000000f00 */
[----:B------:R-:W-:-:S04]  /*6ce0*/  MOV R21, 32@hi((eval_multi_expr_kernel + .L_x_263@srel)) ;  /* 0x0000000000157802 */ /* 0x000fc80000000f00 */
[----:B------:R-:W-:Y:S05]  /*6cf0*/  CALL.ABS.NOINC `(apply_op) ;  /* 0x0000000000007943 */ /* 0x000fea0003c00000 */
.L_x_263:
        /* <DEDUP_REMOVED lines=8> */
.L_x_264:
        /* <DEDUP_REMOVED lines=9> */
.L_x_265:
[----:B------:R0:W5:Y:S01]  /*6e10*/  LDG.E R5, [R26.64+0x4] ;  /* 0x000004241a057981 */ /* 0x000162000c1e1900 */
[----:B------:R-:W-:Y:S02]  /*6e20*/  MOV R6, R4 ;  /* 0x0000000400067202 */ /* 0x000fe40000000f00 */
[----:B------:R-:W-:Y:S02]  /*6e30*/  MOV R4, 0x3 ;  /* 0x0000000300047802 */ /* 0x000fe40000000f00 */
[----:B------:R-:W-:Y:S02]  /*6e40*/  MOV R20, 32@lo((eval_multi_expr_kernel + .L_x_266@srel)) ;  /* 0x0000000000147802 */ /* 0x000fe40000000f00 */
[----:B------:R-:W-:-:S04]  /*6e50*/  MOV R21, 32@hi((eval_multi_expr_kernel + .L_x_266@srel)) ;  /* 0x0000000000157802 */ /* 0x000fc80000000f00 */
[----:B0----5:R-:W-:Y:S05]  /*6e60*/  CALL.ABS.NOINC `(apply_op) ;  /* 0x0000000000007943 */ /* 0x021fea0003c00000 */
.L_x_266:
[----:B------:R0:W5:Y:S01]  /*6e70*/  LDG.E R5, [R26.64+0x4] ;  /* 0x000004241a057981 */ /* 0x000162000c1e1900 */
[----:B------:R-:W-:Y:S02]  /*6e80*/  MOV R16, R4 ;  /* 0x0000000400107202 */ /* 0x000fe40000000f00 */
[----:B------:R-:W-:-:S02]  /*6e90*/  MOV R6, 0xbf800000 ;  /* 0xbf80000000067802 */ /* 0x000fc40000000f00 */
[----:B------:R-:W-:Y:S02]  /*6ea0*/  MOV R4, 0x5 ;  /* 0x0000000500047802 */ /* 0x000fe40000000f00 */
[----:B------:R-:W-:Y:S02]  /*6eb0*/  MOV R20, 32@lo((eval_multi_expr_kernel + .L_x_267@srel)) ;  /* 0x0000000000147802 */ /* 0x000fe40000000f00 */
[----:B------:R-:W-:-:S04]  /*6ec0*/  MOV R21, 32@hi((eval_multi_expr_kernel + .L_x_267@srel)) ;  /* 0x0000000000157802 */ /* 0x000fc80000000f00 */
[----:B0----5:R-:W-:Y:S05]  /*6ed0*/  CALL.ABS.NOINC `(apply_op) ;  /* 0x0000000000007943 */ /* 0x021fea0003c00000 */
.L_x_267:
[----:B------:R0:W5:Y:S01]  /*6ee0*/  LDG.E R5, [R26.64] ;  /* 0x000000241a057981 */ /* 0x000162000c1e1900 */
[----:B------:R-:W-:Y:S02]  /*6ef0*/  MOV R6, R4 ;  /* 0x0000000400067202 */ /* 0x000fe40000000f00 */
[----:B------:R-:W-:Y:S02]  /*6f00*/  MOV R4, 0x3 ;  /* 0x0000000300047802 */ /* 0x000fe40000000f00 */
[----:B------:R-:W-:Y:S02]  /*6f10*/  MOV R20, 32@lo((eval_multi_expr_kernel + .L_x_268@srel)) ;  /* 0x0000000000147802 */ /* 0x000fe40000000f00 */
[----:B------:R-:W-:-:S04]  /*6f20*/  MOV R21, 32@hi((eval_multi_expr_kernel + .L_x_268@srel)) ;  /* 0x0000000000157802 */ /* 0x000fc80000000f00 */
[----:B0----5:R-:W-:Y:S05]  /*6f30*/  CALL.ABS.NOINC `(apply_op) ;  /* 0x0000000000007943 */ /* 0x021fea0003c00000 */
.L_x_268:
[----:B------:R0:W5:Y:S01]  /*6f40*/  LDG.E R5, [R26.64+0x18] ;  /* 0x000018241a057981 */ /* 0x000162000c1e1900 */
[----:B------:R-:W-:Y:S02]  /*6f50*/  MOV R2, R4 ;  /* 0x0000000400027202 */ /* 0x000fe40000000f00 */
[----:B------:R-:W-:-:S02]  /*6f60*/  MOV R6, RZ ;  /* 0x000000ff00067202 */ /* 0x000fc40000000f00 */
[----:B------:R-:W-:Y:S02]  /*6f70*/  MOV R4, 0xa ;  /* 0x0000000a00047802 */ /* 0x000fe40000000f00 */
[----:B------:R-:W-:Y:S02]  /*6f80*/  MOV R20, 32@lo((eval_multi_expr_kernel + .L_x_269@srel)) ;  /* 0x0000000000147802 */ /* 0x000fe40000000f00 */
[----:B------:R-:W-:-:S04]  /*6f90*/  MOV R21, 32@hi((eval_multi_expr_kernel + .L_x_269@srel)) ;  /* 0x0000000000157802 */ /* 0x000fc80000000f00 */
[----:B0----5:R-:W-:Y:S05]  /*6fa0*/  CALL.ABS.NOINC `(apply_op) ;  /* 0x0000000000007943 */ /* 0x021fea0003c00000 */
.L_x_269:
[----:B------:R-:W-:Y:S02]  /*6fb0*/  MOV R5, R4 ;  /* 0x0000000400057202 */ /* 0x000fe40000000f00 */
[----:B------:R-:W-:Y:S02]  /*6fc0*/  MOV R6, 0x40000000 ;  /* 0x4000000000067802 */ /* 0x000fe40000000f00 */
[----:B------:R-:W-:Y:S02]  /*6fd0*/  MOV R4, 0x5 ;  /* 0x0000000500047802 */ /* 0x000fe40000000f00 */
[----:B------:R-:W-:Y:S02]  /*6fe0*/  MOV R20, 32@lo((eval_multi_expr_kernel + .L_x_270@srel)) ;  /* 0x0000000000147802 */ /* 0x000fe40000000f00 */
[----:B------:R-:W-:-:S04]  /*6ff0*/  MOV R21, 32@hi((eval_multi_expr_kernel + .L_x_270@srel)) ;  /* 0x0000000000157802 */ /* 0x000fc80000000f00 */
[----:B------:R-:W-:Y:S05]  /*7000*/  CALL.ABS.NOINC `(apply_op) ;  /* 0x0000000000007943 */ /* 0x000fea0003c00000 */
.L_x_270:
[----:B------:R-:W-:Y:S02]  /*7010*/  MOV R6, R4 ;  /* 0x0000000400067202 */ /* 0x000fe40000000f00 */
[----:B------:R-:W-:-:S02]  /*7020*/  MOV R5, 0xbf800000 ;  /* 0xbf80000000057802 */ /* 0x000fc40000000f00 */
[----:B------:R-:W-:Y:S02]  /*7030*/  MOV R4, 0x1 ;  /* 0x0000000100047802 */ /* 0x000fe40000000f00 */
[----:B------:R-:W-:Y:S02]  /*7040*/  MOV R20, 32@lo((eval_multi_expr_kernel + .L_x_271@srel)) ;  /* 0x0000000000147802 */ /* 0x000fe40000000f00 */
[----:B------:R-:W-:-:S04]  /*7050*/  MOV R21, 32@hi((eval_multi_expr_kernel + .L_x_271@srel)) ;  /* 0x0000000000157802 */ /* 0x000fc80000000f00 */
[----:B------:R-:W-:Y:S05]  /*7060*/  CALL.ABS.NOINC `(apply_op) ;  /* 0x0000000000007943 */ /* 0x000fea0003c00000 */
.L_x_271:
[----:B------:R-:W-:Y:S02]  /*7070*/  MOV R5, R4 ;  /* 0x0000000400057202 */ /* 0x000fe40000000f00 */
[----:B------:R-:W-:Y:S02]  /*7080*/  MOV R6, R2 ;  /* 0x0000000200067202 */ /* 0x000fe40000000f00 */
[----:B------:R-:W-:Y:S02]  /*7090*/  MOV R4, 0x1 ;  /* 0x0000000100047802 */ /* 0x000fe40000000f00 */
[----:B------:R-:W-:Y:S02]  /*70a0*/  MOV R20, 32@lo((eval_multi_expr_kernel + .L_x_272@srel)) ;  /* 0x0000000000147802 */ /* 0x000fe40000000f00 */
[----:B------:R-:W-:-:S04]  /*70b0*/  MOV R21, 32@hi((eval_multi_expr_kernel + .L_x_272@srel)) ;  /* 0x0000000000157802 */ /* 0x000fc80000000f00 */
[----:B------:R-:W-:Y:S05]  /*70c0*/  CALL.ABS.NOINC `(apply_op) ;  /* 0x0000000000007943 */ /* 0x000fea0003c00000 */
.L_x_272:
[----:B------:R-:W-:Y:S02]  /*70d0*/  MOV R5, R4 ;  /* 0x0000000400057202 */ /* 0x000fe40000000f00 */
[----:B------:R-:W-:-:S02]  /*70e0*/  MOV R6, R16 ;  /* 0x0000001000067202 */ /* 0x000fc40000000f00 */
[----:B------:R-:W-:Y:S02]  /*70f0*/  MOV R4, 0x1 ;  /* 0x0000000100047802 */ /* 0x000fe40000000f00 */
[----:B------:R-:W-:Y:S02]  /*7100*/  MOV R20, 32@lo((eval_multi_expr_kernel + .L_x_273@srel)) ;  /* 0x0000000000147802 */ /* 0x000fe40000000f00 */
[----:B------:R-:W-:-:S04]  /*7110*/  MOV R21, 32@hi((eval_multi_expr_kernel + .L_x_273@srel)) ;  /* 0x0000000000157802 */ /* 0x000fc80000000f00 */
[----:B------:R-:W-:Y:S05]  /*7120*/  CALL.ABS.NOINC `(apply_op) ;  /* 0x0000000000007943 */ /* 0x000fea0003c00000 */
.L_x_273:
[----:B------:R0:W5:Y:S01]  /*7130*/  LDG.E R5, [R26.64+0x4] ;  /* 0x000004241a057981 */ /* 0x000162000c1e1900 */
[----:B------:R-:W-:Y:S02]  /*7140*/  MOV R22, R4 ;  /* 0x0000000400167202 */ /* 0x000fe40000000f00 */
[----:B------:R-:W-:Y:S02]  /*7150*/  MOV R6, 0x40000000 ;  /* 0x4000000000067802 */ /* 0x000fe40000000f00 */
[----:B------:R-:W-:Y:S02]  /*7160*/  MOV R4, 0x5 ;  /* 0x0000000500047802 */ /* 0x000fe40000000f00 */
[----:B------:R-:W-:Y:S02]  /*7170*/  MOV R20, 32@lo((eval_multi_expr_kernel + .L_x_274@srel)) ;  /* 0x0000000000147802 */ /* 0x000fe40000000f00 */
[----:B------:R-:W-:-:S04]  /*7180*/  MOV R21, 32@hi((eval_multi_expr_kernel + .L_x_274@srel)) ;  /* 0x0000000000157802 */ /* 0x000fc80000000f00 */
[----:B0----5:R-:W-:Y:S05]  /*7190*/  CALL.ABS.NOINC `(apply_op) ;  /* 0x0000000000007943 */ /* 0x021fea0003c00000 */
.L_x_274:
[----:B------:R0:W5:Y:S01]  /*71a0*/  LDG.E R5, [R26.64] ;  /* 0x000000241a057981 */ /* 0x000162000c1e1900 */
[----:B------:R-:W-:-:S02]  /*71b0*/  MOV R19, R4 ;  /* 0x0000000400137202 */ /* 0x000fc40000000f00 */
[----:B------:R-:W-:Y:S02]  /*71c0*/  MOV R6, 0xc0000000 ;  /* 0xc000000000067802 */ /* 0x000fe40000000f00 */
[----:B------:R-:W-:Y:S02]  /*71d0*/  MOV R4, 0x5 ;  /* 0x0000000500047802 */ /* 0x000fe40000000f00 */
[----:B------:R-:W-:Y:S02]  /*71e0*/  MOV R20, 32@lo((eval_multi_expr_kernel + .L_x_275@srel)) ;  /* 0x0000000000147802 */ /* 0x000fe40000000f00 */
[----:B------:R-:W-:-:S04]  /*71f0*/  MOV R21, 32@hi((eval_multi_expr_kernel + .L_x_275@srel)) ;  /* 0x0000000000157802 */ /* 0x000fc80000000f00 */
[----:B0----5:R-:W-:Y:S05]  /*7200*/  CALL.ABS.NOINC `(apply_op) ;  /* 0x0000000000007943 */ /* 0x021fea0003c00000 */
.L_x_275:
[----:B------:R0:W5:Y:S01]  /*7210*/  LDG.E R5, [R26.64+0x10] ;  /* 0x000010241a057981 */ /* 0x000162000c1e1900 */
[----:B------:R-:W-:Y:S02]  /*7220*/  MOV R18, R4 ;  /* 0x0000000400127202 */ /* 0x000fe40000000f00 */
[----:B------:R-:W-:Y:S02]  /*7230*/  MOV R6, 0xc0000000 ;  /* 0xc000000000067802 */ /* 0x000fe40000000f00 */
[----:B------:R-:W-:Y:S02]  /*7240*/  MOV R4, 0x5 ;  /* 0x0000000500047802 */ /* 0x000fe40000000f00 */
[----:B------:R-:W-:Y:S02]  /*7250*/  MOV R20, 32@lo((eval_multi_expr_kernel + .L_x_276@srel)) ;  /* 0x0000000000147802 */ /* 0x000fe40000000f00 */
[----:B------:R-:W-:-:S04]  /*7260*/  MOV R21, 32@hi((eval_multi_expr_kernel + .L_x_276@srel)) ;  /* 0x0000000000157802 */ /* 0x000fc80000000f00 */
[----:B0----5:R-:W-:Y:S05]  /*7270*/  CALL.ABS.NOINC `(apply_op) ;  /* 0x0000000000007943 */ /* 0x021fea0003c00000 */
.L_x_276:
[----:B------:R0:W5:Y:S01]  /*7280*/  LDG.E R5, [R26.64+0xc] ;  /* 0x00000c241a057981 */ /* 0x000162000c1e1900 */
[----:B------:R-:W-:-:S02]  /*7290*/  MOV R17, R4 ;  /* 0x0000000400117202 */ /* 0x000fc40000000f00 */
[----:B------:R-:W-:Y:S02]  /*72a0*/  MOV R6, 0x40000000 ;  /* 0x4000000000067802 */ /* 0x000fe40000000f00 */
[----:B------:R-:W-:Y:S02]  /*72b0*/  MOV R4, 0x5 ;  /* 0x0000000500047802 */ /* 0x000fe40000000f00 */
[----:B------:R-:W-:Y:S02]  /*72c0*/  MOV R20, 32@lo((eval_multi_expr_kernel + .L_x_277@srel)) ;  /* 0x0000000000147802 */ /* 0x000fe40000000f00 */
[----:B------:R-:W-:-:S04]  /*72d0*/  MOV R21, 32@hi((eval_multi_expr_kernel + .L_x_277@srel)) ;  /* 0x0000000000157802 */ /* 0x000fc80000000f00 */
[----:B0----5:R-:W-:Y:S05]  /*72e0*/  CALL.ABS.NOINC `(apply_op) ;  /* 0x0000000000007943 */ /* 0x021fea0003c00000 */
.L_x_277:
[----:B------:R0:W5:Y:S01]  /*72f0*/  LDG.E R5, [R26.64+0x14] ;  /* 0x000014241a057981 */ /* 0x000162000c1e1900 */
[----:B------:R-:W-:Y:S02]  /*7300*/  MOV R16, R4 ;  /* 0x0000000400107202 */ /* 0x000fe40000000f00 */
[----:B------:R-:W-:Y:S02]  /*7310*/  MOV R6, 0xc0000000 ;  /* 0xc000000000067802 */ /* 0x000fe40000000f00 */
[----:B------:R-:W-:Y:S02]  /*7320*/  MOV R4, 0x5 ;  /* 0x0000000500047802 */ /* 0x000fe40000000f00 */
[----:B------:R-:W-:Y:S02]  /*7330*/  MOV R20, 32@lo((eval_multi_expr_kernel + .L_x_278@srel)) ;  /* 0x0000000000147802 */ /* 0x000fe40000000f00 */
[----:B------:R-:W-:-:S04]  /*7340*/  MOV R21, 32@hi((eval_multi_expr_kernel + .L_x_278@srel)) ;  /* 0x0000000000157802 */ /* 0x000fc80000000f00 */
[----:B0----5:R-:W-:Y:S05]  /*7350*/  CALL.ABS.NOINC `(apply_op) ;  /* 0x0000000000007943 */ /* 0x021fea0003c00000 */
.L_x_278:
[----:B------:R0:W5:Y:S01]  /*7360*/  LDG.E R5, [R26.64+0x8] ;  /* 0x000008241a057981 */ /* 0x000162000c1e1900 */
[----:B------:R-:W-:-:S02]  /*7370*/  MOV R2, R4 ;  /* 0x0000000400027202 */ /* 0x000fc40000000f00 */
[----:B------:R-:W-:Y:S02]  /*7380*/  MOV R6, 0x40000000 ;  /* 0x4000000000067802 */ /* 0x000fe40000000f00 */
[----:B------:R-:W-:Y:S02]  /*7390*/  MOV R4, 0x5 ;  /* 0x0000000500047802 */ /* 0x000fe40000000f00 */
[----:B------:R-:W-:Y:S02]  /*73a0*/  MOV R20, 32@lo((eval_multi_expr_kernel + .L_x_279@srel)) ;  /* 0x0000000000147802 */ /* 0x000fe40000000f00 */
[----:B------:R-:W-:-:S04]  /*73b0*/  MOV R21, 32@hi((eval_multi_expr_kernel + .L_x_279@srel)) ;  /* 0x0000000000157802 */ /* 0x000fc80000000f00 */
[----:B0----5:R-:W-:Y:S05]  /*73c0*/  CALL.ABS.NOINC `(apply_op) ;  /* 0x0000000000007943 */ /* 0x021fea0003c00000 */
.L_x_279:
[----:B------:R-:W-:Y:S02]  /*73d0*/  MOV R6, R4 ;  /* 0x0000000400067202 */ /* 0x000fe40000000f00 */
[----:B------:R-:W-:Y:S02]  /*73e0*/  MOV R5, 0x3df21155 ;  /* 0x3df2115500057802 */ /* 0x000fe40000000f00 */
[----:B------:R-:W-:Y:S02]  /*73f0*/  MOV R4, 0x3 ;  /* 0x0000000300047802 */ /* 0x000fe40000000f00 */
[----:B------:R-:W-:Y:S02]  /*7400*/  MOV R20, 32@lo((eval_multi_expr_kernel + .L_x_280@srel)) ;  /* 0x0000000000147802 */ /* 0x000fe40000000f00 */
[----:B------:R-:W-:-:S04]  /*7410*/  MOV R21, 32@hi((eval_multi_expr_kernel + .L_x_280@srel)) ;  /* 0x0000000000157802 */ /* 0x000fc80000000f00 */
[----:B------:R-:W-:Y:S05]  /*7420*/  CALL.ABS.NOINC `(apply_op) ;  /* 0x0000000000007943 */ /* 0x000fea0003c00000 */
.L_x_280:
[----:B------:R-:W-:Y:S02]  /*7430*/  MOV R5, R4 ;  /* 0x0000000400057202 */ /* 0x000fe40000000f00 */
[----:B------:R-:W-:-:S02]  /*7440*/  MOV R6, R2 ;  /* 0x0000000200067202 */ /* 0x000fc40000000f00 */
[----:B------:R-:W-:Y:S02]  /*7450*/  MOV R4, 0x1 ;  /* 0x0000000100047802 */ /* 0x000fe40000000f00 */
[----:B------:R-:W-:Y:S02]  /*7460*/  MOV R20, 32@lo((eval_multi_expr_kernel + .L_x_281@srel)) ;  /* 0x0000000000147802 */ /* 0x000fe40000000f00 */
[----:B------:R-:W-:-:S04]  /*7470*/  MOV R21, 32@hi((eval_multi_expr_kernel + .L_x_281@srel)) ;  /* 0x0000000000157802 */ /* 0x000fc80000000f00 */
[----:B------:R-:W-:Y:S05]  /*7480*/  CALL.ABS.NOINC `(apply_op) ;  /* 0x0000000000007943 */ /* 0x000fea0003c00000 */
.L_x_281:
[----:B------:R-:W-:Y:S02]  /*7490*/  MOV R5, R4 ;  /* 0x0000000400057202 */ /* 0x000fe40000000f00 */
[----:B------:R-:W-:Y:S02]  /*74a0*/  MOV R6, R16 ;  /* 0x0000001000067202 */ /* 0x000fe40000000f00 */
[----:B------:R-:W-:Y:S02]  /*74b0*/  MOV R4, 0x3 ;  /* 0x0000000300047802 */ /* 0x000fe40000000f00 */
[----:B------:R-:W-:Y:S02]  /*74c0*/  MOV R20, 32@lo((eval_multi_expr_kernel + .L_x_282@srel)) ;  /* 0x0000000000147802 */ /* 0x000fe40000000f00 */
[----:B------:R-:W-:-:S04]  /*74d0*/  MOV R21, 32@hi((eval_multi_expr_kernel + .L_x_282@srel)) ;  /* 0x0000000000157802 */ /* 0x000fc80000000f00 */
[----:B------:R-:W-:Y:S05]  /*74e0*/  CALL.ABS.NOINC `(apply_op) ;  /* 0x0000000000007943 */ /* 0x000fea0003c00000 */
.L_x_282:
[----:B------:R-:W-:Y:S02]  /*74f0*/  MOV R5, R4 ;  /* 0x0000000400057202 */ /* 0x000fe40000000f00 */
[----:B------:R-:W-:-:S02]  /*7500*/  MOV R6, R17 ;  /* 0x0000001100067202 */ /* 0x000fc40000000f00 */
[----:B------:R-:W-:Y:S02]  /*7510*/  MOV R4, 0x1 ;  /* 0x0000000100047802 */ /* 0x000fe40000000f00 */
[----:B------:R-:W-:Y:S02]  /*7520*/  MOV R20, 32@lo((eval_multi_expr_kernel + .L_x_283@srel)) ;  /* 0x0000000000147802 */ /* 0x000fe40000000f00 */
[----:B------:R-:W-:-:S04]  /*7530*/  MOV R21, 32@hi((eval_multi_expr_kernel + .L_x_283@srel)) ;  /* 0x0000000000157802 */ /* 0x000fc80000000f00 */
[----:B------:R-:W-:Y:S05]  /*7540*/  CALL.ABS.NOINC `(apply_op) ;  /* 0x0000000000007943 */ /* 0x000fea0003c00000 */
.L_x_283:
[----:B------:R-:W-:Y:S02]  /*7550*/  MOV R5, R4 ;  /* 0x0000000400057202 */ /* 0x000fe40000000f00 */
[----:B------:R-:W-:Y:S02]  /*7560*/  MOV R6, R18 ;  /* 0x0000001200067202 */ /* 0x000fe40000000f00 */
[----:B------:R-:W-:Y:S02]  /*7570*/  MOV R4, 0x3 ;  /* 0x0000000300047802 */ /* 0x000fe40000000f00 */
[----:B------:R-:W-:Y:S02]  /*7580*/  MOV R20, 32@lo((eval_multi_expr_kernel + .L_x_284@srel)) ;  /* 0x0000000000147802 */ /* 0x000fe40000000f00 */
[----:B------:R-:W-:-:S04]  /*7590*/  MOV R21, 32@hi((eval_multi_expr_kernel + .L_x_284@srel)) ;  /* 0x0000000000157802 */ /* 0x000fc80000000f00 */
[----:B------:R-:W-:Y:S05]  /*75a0*/  CALL.ABS.NOINC `(apply_op) ;  /* 0x0000000000007943 */ /* 0x000fea0003c00000 */
.L_x_284:
[----:B------:R-:W-:Y:S02]  /*75b0*/  MOV R5, R4 ;  /* 0x0000000400057202 */ /* 0x000fe40000000f00 */
[----:B------:R-:W-:-:S02]  /*75c0*/  MOV R6, R19 ;  /* 0x0000001300067202 */ /* 0x000fc40000000f00 */
[----:B------:R-:W-:Y:S02]  /*75d0*/  MOV R4, 0x1 ;  /* 0x0000000100047802 */ /* 0x000fe40000000f00 */
[----:B------:R-:W-:Y:S02]  /*75e0*/  MOV R20, 32@lo((eval_multi_expr_kernel + .L_x_285@srel)) ;  /* 0x0000000000147802 */ /* 0x000fe40000000f00 */
[----:B------:R-:W-:-:S04]  /*75f0*/  MOV R21, 32@hi((eval_multi_expr_kernel + .L_x_285@srel)) ;  /* 0x0000000000157802 */ /* 0x000fc80000000f00 */
[----:B------:R-:W-:Y:S05]  /*7600*/  CALL.ABS.NOINC `(apply_op) ;  /* 0x0000000000007943 */ /* 0x000fea0003c00000 */
.L_x_285:
        /* <DEDUP_REMOVED lines=8> */
.L_x_286:
        /* <DEDUP_REMOVED lines=9> */
.L_x_287:
[----:B------:R0:W5:Y:S01]  /*7720*/  LDG.E R5, [R26.64+0x4] ;  /* 0x000004241a057981 */ /* 0x000162000c1e1900 */
[----:B------:R-:W-:Y:S02]  /*7730*/  MOV R6, R4 ;  /* 0x0000000400067202 */ /* 0x000fe40000000f00 */
[----:B------:R-:W-:Y:S02]  /*7740*/  MOV R4, 0x3 ;  /* 0x0000000300047802 */ /* 0x000fe40000000f00 */
[----:B------:R-:W-:Y:S02]  /*7750*/  MOV R20, 32@lo((eval_multi_expr_kernel + .L_x_288@srel)) ;  /* 0x0000000000147802 */ /* 0x000fe40000000f00 */
[----:B------:R-:W-:-:S04]  /*7760*/  MOV R21, 32@hi((eval_multi_expr_kernel + .L_x_288@srel)) ;  /* 0x0000000000157802 */ /* 0x000fc80000000f00 */
[----:B0----5:R-:W-:Y:S05]  /*7770*/  CALL.ABS.NOINC `(apply_op) ;  /* 0x0000000000007943 */ /* 0x021fea0003c00000 */
.L_x_288:
[----:B------:R0:W5:Y:S01]  /*7780*/  LDG.E R5, [R26.64+0x4] ;  /* 0x000004241a057981 */ /* 0x000162000c1e1900 */
[----:B------:R-:W-:Y:S02]  /*7790*/  MOV R16, R4 ;  /* 0x0000000400107202 */ /* 0x000fe40000000f00 */
[----:B------:R-:W-:-:S02]  /*77a0*/  MOV R6, 0xbf800000 ;  /* 0xbf80000000067802 */ /* 0x000fc40000000f00 */
[----:B------:R-:W-:Y:S02]  /*77b0*/  MOV R4, 0x5 ;  /* 0x0000000500047802 */ /* 0x000fe40000000f00 */
[----:B------:R-:W-:Y:S02]  /*77c0*/  MOV R20, 32@lo((eval_multi_expr_kernel + .L_x_289@srel)) ;  /* 0x0000000000147802 */ /* 0x000fe40000000f00 */
[----:B------:R-:W-:-:S04]  /*77d0*/  MOV R21, 32@hi((eval_multi_expr_kernel + .L_x_289@srel)) ;  /* 0x0000000000157802 */ /* 0x000fc80000000f00 */
[----:B0----5:R-:W-:Y:S05]  /*77e0*/  CALL.ABS.NOINC `(apply_op) ;  /* 0x0000000000007943 */ /* 0x021fea0003c00000 */
.L_x_289:
[----:B------:R0:W5:Y:S01]  /*77f0*/  LDG.E R5, [R26.64] ;  /* 0x000000241a057981 */ /* 0x000162000c1e1900 */
[----:B------:R-:W-:Y:S02]  /*7800*/  MOV R6, R4 ;  /* 0x0000000400067202 */ /* 0x000fe40000000f00 */
[----:B------:R-:W-:Y:S02]  /*7810*/  MOV R4, 0x3 ;  /* 0x0000000300047802 */ /* 0x000fe40000000f00 */
[----:B------:R-:W-:Y:S02]  /*7820*/  MOV R20, 32@lo((eval_multi_expr_kernel + .L_x_290@srel)) ;  /* 0x0000000000147802 */ /* 0x000fe40000000f00 */
[----:B------:R-:W-:-:S04]  /*7830*/  MOV R21, 32@hi((eval_multi_expr_kernel + .L_x_290@srel)) ;  /* 0x0000000000157802 */ /* 0x000fc80000000f00 */
[----:B0----5:R-:W-:Y:S05]  /*7840*/  CALL.ABS.NOINC `(apply_op) ;  /* 0x0000000000007943 */ /* 0x021fea0003c00000 */
.L_x_290:
[----:B------:R0:W5:Y:S01]  /*7850*/  LDG.E R5, [R26.64+0x18] ;  /* 0x000018241a057981 */ /* 0x000162000c1e1900 */
[----:B------:R-:W-:Y:S02]  /*7860*/  MOV R2, R4 ;  /* 0x0000000400027202 */ /* 0x000fe40000000f00 */
[----:B------:R-:W-:-:S02]  /*7870*/  MOV R6, RZ ;  /* 0x000000ff00067202 */ /* 0x000fc40000000f00 */
[----:B------:R-:W-:Y:S02]  /*7880*/  MOV R4, 0xa ;  /* 0x0000000a00047802 */ /* 0x000fe40000000f00 */
[----:B------:R-:W-:Y:S02]  /*7890*/  MOV R20, 32@lo((eval_multi_expr_kernel + .L_x_291@srel)) ;  /* 0x0000000000147802 */ /* 0x000fe40000000f00 */
[----:B------:R-:W-:-:S04]  /*78a0*/  MOV R21, 32@hi((eval_multi_expr_kernel + .L_x_291@srel)) ;  /* 0x0000000000157802 */ /* 0x000fc80000000f00 */
[----:B0----5:R-:W-:Y:S05]  /*78b0*/  CALL.ABS.NOINC `(apply_op) ;  /* 0x0000000000007943 */ /* 0x021fea0003c00000 */
.L_x_291:
[----:B------:R-:W-:Y:S02]  /*78c0*/  MOV R5, R4 ;  /* 0x0000000400057202 */ /* 0x000fe40000000f00 */
[----:B------:R-:W-:Y:S02]  /*78d0*/  MOV R6, 0x40000000 ;  /* 0x4000000000067802 */ /* 0x000fe40000000f00 */
[----:B------:R-:W-:Y:S02]  /*78e0*/  MOV R4, 0x5 ;  /* 0x0000000500047802 */ /* 0x000fe40000000f00 */
[----:B------:R-:W-:Y:S02]  /*78f0*/  MOV R20, 32@lo((eval_multi_expr_kernel + .L_x_292@srel)) ;  /* 0x0000000000147802 */ /* 0x000fe40000000f00 */
[----:B------:R-:W-:-:S04]  /*7900*/  MOV R21, 32@hi((eval_multi_expr_kernel + .L_x_292@srel)) ;  /* 0x0000000000157802 */ /* 0x000fc80000000f00 */
[----:B------:R-:W-:Y:S05]  /*7910*/  CALL.ABS.NOINC `(apply_op) ;  /* 0x0000000000007943 */ /* 0x000fea0003c00000 */
.L_x_292:
[----:B------:R-:W-:Y:S02]  /*7920*/  MOV R6, R4 ;  /* 0x0000000400067202 */ /* 0x000fe40000000f00 */
[----:B------:R-:W-:-:S02]  /*7930*/  MOV R5, 0xbf800000 ;  /* 0xbf80000000057802 */ /* 0x000fc40000000f00 */
[----:B------:R-:W-:Y:S02]  /*7940*/  MOV R4, 0x3 ;  /* 0x0000000300047802 */ /* 0x000fe40000000f00 */
[----:B------:R-:W-:Y:S02]  /*7950*/  MOV R20, 32@lo((eval_multi_expr_kernel + .L_x_293@srel)) ;  /* 0x0000000000147802 */ /* 0x000fe40000000f00 */
[----:B------:R-:W-:-:S04]  /*7960*/  MOV R21, 32@hi((eval_multi_expr_kernel + .L_x_293@srel)) ;  /* 0x0000000000157802 */ /* 0x000fc80000000f00 */
[----:B------:R-:W-:Y:S05]  /*7970*/  CALL.ABS.NOINC `(apply_op) ;  /* 0x0000000000007943 */ /* 0x000fea0003c00000 */
.L_x_293:
[----:B------:R-:W-:Y:S02]  /*7980*/  MOV R5, R4 ;  /* 0x0000000400057202 */ /* 0x000fe40000000f00 */
[----:B------:R-:W-:Y:S02]  /*7990*/  MOV R6, R2 ;  /* 0x0000000200067202 */ /* 0x000fe40000000f00 */
[----:B------:R-:W-:Y:S02]  /*79a0*/  MOV R4, 0x1 ;  /* 0x0000000100047802 */ /* 0x000fe40000000f00 */
[----:B------:R-:W-:Y:S02]  /*79b0*/  MOV R20, 32@lo((eval_multi_expr_kernel + .L_x_294@srel)) ;  /* 0x0000000000147802 */ /* 0x000fe40000000f00 */
[----:B------:R-:W-:-:S04]  /*79c0*/  MOV R21, 32@hi((eval_multi_expr_kernel + .L_x_294@srel)) ;  /* 0x0000000000157802 */ /* 0x000fc80000000f00 */
[----:B------:R-:W-:Y:S05]  /*79d0*/  CALL.ABS.NOINC `(apply_op) ;  /* 0x0000000000007943 */ /* 0x000fea0003c00000 */
.L_x_294:
[----:B------:R-:W-:Y:S02]  /*79e0*/  MOV R5, R4 ;  /* 0x0000000400057202 */ /* 0x000fe40000000f00 */
[----:B------:R-:W-:-:S02]  /*79f0*/  MOV R6, R16 ;  /* 0x0000001000067202 */ /* 0x000fc40000000f00 */
[----:B------:R-:W-:Y:S02]  /*7a00*/  MOV R4, 0x1 ;  /* 0x0000000100047802 */ /* 0x000fe40000000f00 */
[----:B------:R-:W-:Y:S02]  /*7a10*/  MOV R20, 32@lo((eval_multi_expr_kernel + .L_x_295@srel)) ;  /* 0x0000000000147802 */ /* 0x000fe40000000f00 */
[----:B------:R-:W-:-:S04]  /*7a20*/  MOV R21, 32@hi((eval_multi_expr_kernel + .L_x_295@srel)) ;  /* 0x0000000000157802 */ /* 0x000fc80000000f00 */
[----:B------:R-:W-:Y:S05]  /*7a30*/  CALL.ABS.NOINC `(apply_op) ;  /* 0x0000000000007943 */ /* 0x000fea0003c00000 */
.L_x_295:
[----:B------:R0:W5:Y:S01]  /*7a40*/  LDG.E R5, [R26.64+0x4] ;  /* 0x000004241a057981 */ /* 0x000162000c1e1900 */
[----:B------:R-:W-:Y:S02]  /*7a50*/  MOV R22, R4 ;  /* 0x0000000400167202 */ /* 0x000fe40000000f00 */
[----:B------:R-:W-:Y:S02]  /*7a60*/  MOV R6, 0x40000000 ;  /* 0x4000000000067802 */ /* 0x000fe40000000f00 */
[----:B------:R-:W-:Y:S02]  /*7a70*/  MOV R4, 0x5 ;  /* 0x0000000500047802 */ /* 0x000fe40000000f00 */
[----:B------:R-:W-:Y:S02]  /*7a80*/  MOV R20, 32@lo((eval_multi_expr_kernel + .L_x_296@srel)) ;  /* 0x0000000000147802 */ /* 0x000fe40000000f00 */
[----:B------:R-:W-:-:S04]  /*7a90*/  MOV R21, 32@hi((eval_multi_expr_kernel + .L_x_296@srel)) ;  /* 0x0000000000157802 */ /* 0x000fc80000000f00 */
[----:B0----5:R-:W-:Y:S05]  /*7aa0*/  CALL.ABS.NOINC `(apply_op) ;  /* 0x0000000000007943 */ /* 0x021fea0003c00000 */
.L_x_296:
[----:B------:R0:W5:Y:S01]  /*7ab0*/  LDG.E R5, [R26.64] ;  /* 0x000000241a057981 */ /* 0x000162000c1e1900 */
[----:B------:R-:W-:-:S02]  /*7ac0*/  MOV R19, R4 ;  /* 0x0000000400137202 */ /* 0x000fc40000000f00 */
[----:B------:R-:W-:Y:S02]  /*7ad0*/  MOV R6, 0xc0000000 ;  /* 0xc000000000067802 */ /* 0x000fe40000000f00 */
[----:B------:R-:W-:Y:S02]  /*7ae0*/  MOV R4, 0x5 ;  /* 0x0000000500047802 */ /* 0x000fe40000000f00 */
[----:B------:R-:W-:Y:S02]  /*7af0*/  MOV R20, 32@lo((eval_multi_expr_kernel + .L_x_297@srel)) ;  /* 0x0000000000147802 */ /* 0x000fe40000000f00 */
[----:B------:R-:W-:-:S04]  /*7b00*/  MOV R21, 32@hi((eval_multi_expr_kernel + .L_x_297@srel)) ;  /* 0x0000000000157802 */ /* 0x000fc80000000f00 */
[----:B0----5:R-:W-:Y:S05]  /*7b10*/  CALL.ABS.NOINC `(apply_op) ;  /* 0x0000000000007943 */ /* 0x021fea0003c00000 */
.L_x_297:
[----:B------:R0:W5:Y:S01]  /*7b20*/  LDG.E R5, [R26.64+0x10] ;  /* 0x000010241a057981 */ /* 0x000162000c1e1900 */
[----:B------:R-:W-:Y:S02]  /*7b30*/  MOV R18, R4 ;  /* 0x0000000400127202 */ /* 0x000fe40000000f00 */
[----:B------:R-:W-:Y:S02]  /*7b40*/  MOV R6, 0xc0000000 ;  /* 0xc000000000067802 */ /* 0x000fe40000000f00 */
[----:B------:R-:W-:Y:S02]  /*7b50*/  MOV R4, 0x5 ;  /* 0x0000000500047802 */ /* 0x000fe40000000f00 */
[----:B------:R-:W-:Y:S02]  /*7b60*/  MOV R20, 32@lo((eval_multi_expr_kernel + .L_x_298@srel)) ;  /* 0x0000000000147802 */ /* 0x000fe40000000f00 */
[----:B------:R-:W-:-:S04]  /*7b70*/  MOV R21, 32@hi((eval_multi_expr_kernel + .L_x_298@srel)) ;  /* 0x0000000000157802 */ /* 0x000fc80000000f00 */
[----:B0----5:R-:W-:Y:S05]  /*7b80*/  CALL.ABS.NOINC `(apply_op) ;  /* 0x0000000000007943 */ /* 0x021fea0003c00000 */
.L_x_298:
[----:B------:R0:W5:Y:S01]  /*7b90*/  LDG.E R5, [R26.64+0xc] ;  /* 0x00000c241a057981 */ /* 0x000162000c1e1900 */
[----:B------:R-:W-:-:S02]  /*7ba0*/  MOV R17, R4 ;  /* 0x0000000400117202 */ /* 0x000fc40000000f00 */
[----:B------:R-:W-:Y:S02]  /*7bb0*/  MOV R6, 0x40000000 ;  /* 0x4000000000067802 */ /* 0x000fe40000000f00 */
[----:B------:R-:W-:Y:S02]  /*7bc0*/  MOV R4, 0x5 ;  /* 0x0000000500047802 */ /* 0x000fe40000000f00 */
[----:B------:R-:W-:Y:S02]  /*7bd0*/  MOV R20, 32@lo((eval_multi_expr_kernel + .L_x_299@srel)) ;  /* 0x0000000000147802 */ /* 0x000fe40000000f00 */
[----:B------:R-:W-:-:S04]  /*7be0*/  MOV R21, 32@hi((eval_multi_expr_kernel + .L_x_299@srel)) ;  /* 0x0000000000157802 */ /* 0x000fc80000000f00 */
[----:B0----5:R-:W-:Y:S05]  /*7bf0*/  CALL.ABS.NOINC `(apply_op) ;  /* 0x0000000000007943 */ /* 0x021fea0003c00000 */
.L_x_299:
[----:B------:R0:W5:Y:S01]  /*7c00*/  LDG.E R5, [R26.64+0x14] ;  /* 0x000014241a057981 */ /* 0x000162000c1e1900 */
[----:B------:R-:W-:Y:S02]  /*7c10*/  MOV R16, R4 ;  /* 0x0000000400107202 */ /* 0x000fe40000000f00 */
[----:B------:R-:W-:Y:S02]  /*7c20*/  MOV R6, 0xc0000000 ;  /* 0xc000000000067802 */ /* 0x000fe40000000f00 */
[----:B------:R-:W-:Y:S02]  /*7c30*/  MOV R4, 0x5 ;  /* 0x0000000500047802 */ /* 0x000fe40000000f00 */
[----:B------:R-:W-:Y:S02]  /*7c40*/  MOV R20, 32@lo((eval_multi_expr_kernel + .L_x_300@srel)) ;  /* 0x0000000000147802 */ /* 0x000fe40000000f00 */
[----:B------:R-:W-:-:S04]  /*7c50*/  MOV R21, 32@hi((eval_multi_expr_kernel + .L_x_300@srel)) ;  /* 0x0000000000157802 */ /* 0x000fc80000000f00 */
[----:B0----5:R-:W-:Y:S05]  /*7c60*/  CALL.ABS.NOINC `(apply_op) ;  /* 0x0000000000007943 */ /* 0x021fea0003c00000 */
.L_x_300:
[----:B------:R0:W5:Y:S01]  /*7c70*/  LDG.E R5, [R26.64+0x8] ;  /* 0x000008241a057981 */ /* 0x000162000c1e1900 */
[----:B------:R-:W-:-:S02]  /*7c80*/  MOV R2, R4 ;  /* 0x0000000400027202 */ /* 0x000fc40000000f00 */
[----:B------:R-:W-:Y:S02]  /*7c90*/  MOV R6, 0x3fefea0c ;  /* 0x3fefea0c00067802 */ /* 0x000fe40000000f00 */
[----:B------:R-:W-:Y:S02]  /*7ca0*/  MOV R4, 0x5 ;  /* 0x0000000500047802 */ /* 0x000fe40000000f00 */
[----:B------:R-:W-:Y:S02]  /*7cb0*/  MOV R20, 32@lo((eval_multi_expr_kernel + .L_x_301@srel)) ;  /* 0x0000000000147802 */ /* 0x000fe40000000f00 */
[----:B------:R-:W-:-:S04]  /*7cc0*/  MOV R21, 32@hi((eval_multi_expr_kernel + .L_x_301@srel)) ;  /* 0x0000000000157802 */ /* 0x000fc80000000f00 */
[----:B0----5:R-:W-:Y:S05]  /*7cd0*/  CALL.ABS.NOINC `(apply_op) ;  /* 0x0000000000007943 */ /* 0x021fea0003c00000 */
.L_x_301:
[----:B------:R-:W-:Y:S02]  /*7ce0*/  MOV R6, R4 ;  /* 0x0000000400067202 */ /* 0x000fe40000000f00 */
[----:B------:R-:W-:Y:S02]  /*7cf0*/  MOV R5, 0x3db1fe64 ;  /* 0x3db1fe6400057802 */ /* 0x000fe40000000f00 */
[----:B------:R-:W-:Y:S02]  /*7d00*/  MOV R4, 0x3 ;  /* 0x0000000300047802 */ /* 0x000fe40000000f00 */
[----:B------:R-:W-:Y:S02]  /*7d10*/  MOV R20, 32@lo((eval_multi_expr_kernel + .L_x_302@srel)) ;  /* 0x0000000000147802 */ /* 0x000fe40000000f00 */
[----:B------:R-:W-:-:S04]  /*7d20*/  MOV R21, 32@hi((eval_multi_expr_kernel + .L_x_302@srel)) ;  /* 0x0000000000157802 */ /* 0x000fc80000000f00 */
[----:B------:R-:W-:Y:S05]  /*7d30*/  CALL.ABS.NOINC `(apply_op) ;  /* 0x0000000000007943 */ /* 0x000fea0003c00000 */
.L_x_302:
[----:B------:R-:W-:Y:S02]  /*7d40*/  MOV R5, R4 ;  /* 0x0000000400057202 */ /* 0x000fe40000000f00 */
[----:B------:R-:W-:-:S02]  /*7d50*/  MOV R6, R2 ;  /* 0x0000000200067202 */ /* 0x000fc40000000f00 */
[----:B------:R-:W-:Y:S02]  /*7d60*/  MOV R4, 0x3 ;  /* 0x0000000300047802 */ /* 0x000fe40000000f00 */
[----:B------:R-:W-:Y:S02]  /*7d70*/  MOV R20, 32@lo((eval_multi_expr_kernel + .L_x_303@srel)) ;  /* 0x0000000000147802 */ /* 0x000fe40000000f00 */
[----:B------:R-:W-:-:S04]  /*7d80*/  MOV R21, 32@hi((eval_multi_expr_kernel + .L_x_303@srel)) ;  /* 0x0000000000157802 */ /* 0x000fc80000000f00 */
[----:B------:R-:W-:Y:S05]  /*7d90*/  CALL.ABS.NOINC `(apply_op) ;  /* 0x0000000000007943 */ /* 0x000fea0003c00000 */
.L_x_303:
[----:B------:R-:W-:Y:S02]  /*7da0*/  MOV R5, R4 ;  /* 0x0000000400057202 */ /* 0x000fe40000000f00 */
[----:B------:R-:W-:Y:S02]  /*7db0*/  MOV R6, R16 ;  /* 0x0000001000067202 */ /* 0x000fe40000000f00 */
[----:B------:R-:W-:Y:S02]  /*7dc0*/  MOV R4, 0x3 ;  /* 0x0000000300047802 */ /* 0x000fe40000000f00 */
[----:B------:R-:W-:Y:S02]  /*7dd0*/  MOV R20, 32@lo((eval_multi_expr_kernel + .L_x_304@srel)) ;  /* 0x0000000000147802 */ /* 0x000fe40000000f00 */
[----:B------:R-:W-:-:S04]  /*7de0*/  MOV R21, 32@hi((eval_multi_expr_kernel + .L_x_304@srel)) ;  /* 0x0000000000157802 */ /* 0x000fc80000000f00 */
[----:B------:R-:W-:Y:S05]  /*7df0*/  CALL.ABS.NOINC `(apply_op) ;  /* 0x0000000000007943 */ /* 0x000fea0003c00000 */
.L_x_304:
[----:B------:R-:W-:Y:S02]  /*7e00*/  MOV R5, R4 ;  /* 0x0000000400057202 */ /* 0x000fe40000000f00 */
[----:B------:R-:W-:-:S02]  /*7e10*/  MOV R6, R17 ;  /* 0x0000001100067202 */ /* 0x000fc40000000f00 */
[----:B------:R-:W-:Y:S02]  /*7e20*/  MOV R4, 0x3 ;  /* 0x0000000300047802 */ /* 0x000fe40000000f00 */
[----:B------:R-:W-:Y:S02]  /*7e30*/  MOV R20, 32@lo((eval_multi_expr_kernel + .L_x_305@srel)) ;  /* 0x0000000000147802 */ /* 0x000fe40000000f00 */
[----:B------:R-:W-:-:S04]  /*7e40*/  MOV R21, 32@hi((eval_multi_expr_kernel + .L_x_305@srel)) ;  /* 0x0000000000157802 */ /* 0x000fc80000000f00 */
[----:B------:R-:W-:Y:S05]  /*7e50*/  CALL.ABS.NOINC `(apply_op) ;  /* 0x0000000000007943 */ /* 0x000fea0003c00000 */
.L_x_305:
[----:B------:R-:W-:Y:S02]  /*7e60*/  MOV R5, R4 ;  /* 0x0000000400057202 */ /* 0x000fe40000000f00 */
[----:B------:R-:W-:Y:S02]  /*7e70*/  MOV R6, R18 ;  /* 0x0000001200067202 */ /* 0x000fe40000000f00 */
[----:B------:R-:W-:Y:S02]  /*7e80*/  MOV R4, 0x3 ;  /* 0x0000000300047802 */ /* 0x000fe40000000f00 */
[----:B------:R-:W-:Y:S02]  /*7e90*/  MOV R20, 32@lo((eval_multi_expr_kernel + .L_x_306@srel)) ;  /* 0x0000000000147802 */ /* 0x000fe40000000f00 */
[----:B------:R-:W-:-:S04]  /*7ea0*/  MOV R21, 32@hi((eval_multi_expr_kernel + .L_x_306@srel)) ;  /* 0x0000000000157802 */ /* 0x000fc80000000f00 */
[----:B------:R-:W-:Y:S05]  /*7eb0*/  CALL.ABS.NOINC `(apply_op) ;  /* 0x0000000000007943 */ /* 0x000fea0003c00000 */
.L_x_306:
[----:B------:R-:W-:Y:S02]  /*7ec0*/  MOV R5, R4 ;  /* 0x0000000400057202 */ /* 0x000fe40000000f00 */
[----:B------:R-:W-:-:S02]  /*7ed0*/  MOV R6, R19 ;  /* 0x0000001300067202 */ /* 0x000fc40000000f00 */
[----:B------:R-:W-:Y:S02]  /*7ee0*/  MOV R4, 0x3 ;  /* 0x0000000300047802 */ /* 0x000fe40000000f00 */
[----:B------:R-:W-:Y:S02]  /*7ef0*/  MOV R20, 32@lo((eval_multi_expr_kernel + .L_x_307@srel)) ;  /* 0x0000000000147802 */ /* 0x000fe40000000f00 */
[----:B------:R-:W-:-:S04]  /*7f00*/  MOV R21, 32@hi((eval_multi_expr_kernel + .L_x_307@srel)) ;  /* 0x0000000000157802 */ /* 0x000fc80000000f00 */
[----:B------:R-:W-:Y:S05]  /*7f10*/  CALL.ABS.NOINC `(apply_op) ;  /* 0x0000000000007943 */ /* 0x000fea0003c00000 */
.L_x_307:
        /* <DEDUP_REMOVED lines=8> */
.L_x_308:
        /* <DEDUP_REMOVED lines=9> */
.L_x_309:
[----:B------:R0:W5:Y:S01]  /*8030*/  LDG.E R5, [R26.64+0x4] ;  /* 0x000004241a057981 */ /* 0x000162000c1e1900 */
[----:B------:R-:W-:Y:S02]  /*8040*/  MOV R6, R4 ;  /* 0x0000000400067202 */ /* 0x000fe40000000f00 */
[----:B------:R-:W-:Y:S02]  /*8050*/  MOV R4, 0x3 ;  /* 0x0000000300047802 */ /* 0x000fe40000000f00 */
[----:B------:R-:W-:Y:S02]  /*8060*/  MOV R20, 32@lo((eval_multi_expr_kernel + .L_x_310@srel)) ;  /* 0x0000000000147802 */ /* 0x000fe40000000f00 */
[----:B------:R-:W-:-:S04]  /*8070*/  MOV R21, 32@hi((eval_multi_expr_kernel + .L_x_310@srel)) ;  /* 0x0000000000157802 */ /* 0x000fc80000000f00 */
[----:B0----5:R-:W-:Y:S05]  /*8080*/  CALL.ABS.NOINC `(apply_op) ;  /* 0x0000000000007943 */ /* 0x021fea0003c00000 */
.L_x_310:
[----:B------:R0:W5:Y:S01]  /*8090*/  LDG.E R5, [R26.64+0x4] ;  /* 0x000004241a057981 */ /* 0x000162000c1e1900 */
[----:B------:R-:W-:Y:S02]  /*80a0*/  MOV R16, R4 ;  /* 0x0000000400107202 */ /* 0x000fe40000000f00 */
[----:B------:R-:W-:-:S02]  /*80b0*/  MOV R6, 0xbf800000 ;  /* 0xbf80000000067802 */ /* 0x000fc40000000f00 */
[----:B------:R-:W-:Y:S02]  /*80c0*/  MOV R4, 0x5 ;  /* 0x0000000500047802 */ /* 0x000fe40000000f00 */
[----:B------:R-:W-:Y:S02]  /*80d0*/  MOV R20, 32@lo((eval_multi_expr_kernel + .L_x_311@srel)) ;  /* 0x0000000000147802 */ /* 0x000fe40000000f00 */
[----:B------:R-:W-:-:S04]  /*80e0*/  MOV R21, 32@hi((eval_multi_expr_kernel + .L_x_311@srel)) ;  /* 0x0000000000157802 */ /* 0x000fc80000000f00 */
[----:B0----5:R-:W-:Y:S05]  /*80f0*/  CALL.ABS.NOINC `(apply_op) ;  /* 0x0000000000007943 */ /* 0x021fea0003c00000 */
.L_x_311:
[----:B------:R0:W5:Y:S01]  /*8100*/  LDG.E R5, [R26.64] ;  /* 0x000000241a057981 */ /* 0x000162000c1e1900 */
[----:B------:R-:W-:Y:S02]  /*8110*/  MOV R6, R4 ;  /* 0x0000000400067202 */ /* 0x000fe40000000f00 */
[----:B------:R-:W-:Y:S02]  /*8120*/  MOV R4, 0x3 ;  /* 0x0000000300047802 */ /* 0x000fe40000000f00 */
[----:B------:R-:W-:Y:S02]  /*8130*/  MOV R20, 32@lo((eval_multi_expr_kernel + .L_x_312@srel)) ;  /* 0x0000000000147802 */ /* 0x000fe40000000f00 */
[----:B------:R-:W-:-:S04]  /*8140*/  MOV R21, 32@hi((eval_multi_expr_kernel + .L_x_312@srel)) ;  /* 0x0000000000157802 */ /* 0x000fc80000000f00 */
[----:B0----5:R-:W-:Y:S05]  /*8150*/  CALL.ABS.NOINC `(apply_op) ;  /* 0x0000000000007943 */ /* 0x021fea0003c00000 */
.L_x_312:
[----:B------:R0:W5:Y:S01]  /*8160*/  LDG.E R5, [R26.64+0x18] ;  /* 0x000018241a057981 */ /* 0x000162000c1e1900 */
[----:B------:R-:W-:Y:S02]  /*8170*/  MOV R2, R4 ;  /* 0x0000000400027202 */ /* 0x000fe40000000f00 */
[----:B------:R-:W-:-:S02]  /*8180*/  MOV R6, RZ ;  /* 0x000000ff00067202 */ /* 0x000fc40000000f00 */
[----:B------:R-:W-:Y:S02]  /*8190*/  MOV R4, 0xa ;  /* 0x0000000a00047802 */ /* 0x000fe40000000f00 */
[----:B------:R-:W-:Y:S02]  /*81a0*/  MOV R20, 32@lo((eval_multi_expr_kernel + .L_x_313@srel)) ;  /* 0x0000000000147802 */ /* 0x000fe40000000f00 */
[----:B------:R-:W-:-:S04]  /*81b0*/  MOV R21, 32@hi((eval_multi_expr_kernel + .L_x_313@srel)) ;  /* 0x0000000000157802 */ /* 0x000fc80000000f00 */
[----:B0----5:R-:W-:Y:S05]  /*81c0*/  CALL.ABS.NOINC `(apply_op) ;  /* 0x0000000000007943 */ /* 0x021fea0003c00000 */
.L_x_313:
[----:B------:R-:W-:Y:S02]  /*81d0*/  MOV R5, R4 ;  /* 0x0000000400057202 */ /* 0x000fe40000000f00 */
[----:B------:R-:W-:Y:S02]  /*81e0*/  MOV R6, 0x40000000 ;  /* 0x4000000000067802 */ /* 0x000fe40000000f00 */
[----:B------:R-:W-:Y:S02]  /*81f0*/  MOV R4, 0x5 ;  /* 0x0000000500047802 */ /* 0x000fe40000000f00 */
[----:B------:R-:W-:Y:S02]  /*8200*/  MOV R20, 32@lo((eval_multi_expr_kernel + .L_x_314@srel)) ;  /* 0x0000000000147802 */ /* 0x000fe40000000f00 */
[----:B------:R-:W-:-:S04]  /*8210*/  MOV R21, 32@hi((eval_multi_expr_kernel + .L_x_314@srel)) ;  /* 0x0000000000157802 */ /* 0x000fc80000000f00 */
[----:B------:R-:W-:Y:S05]  /*8220*/  CALL.ABS.NOINC `(apply_op) ;  /* 0x0000000000007943 */ /* 0x000fea0003c00000 */
.L_x_314:
[----:B------:R-:W-:Y:S02]  /*8230*/  MOV R6, R4 ;  /* 0x0000000400067202 */ /* 0x000fe40000000f00 */
[----:B------:R-:W-:-:S02]  /*8240*/  MOV R5, 0xbf800000 ;  /* 0xbf80000000057802 */ /* 0x000fc40000000f00 */
[----:B------:R-:W-:Y:S02]  /*8250*/  MOV R4, 0x3 ;  /* 0x0000000300047802 */ /* 0x000fe40000000f00 */
[----:B------:R-:W-:Y:S02]  /*8260*/  MOV R20, 32@lo((eval_multi_expr_kernel + .L_x_315@srel)) ;  /* 0x0000000000147802 */ /* 0x000fe40000000f00 */
[----:B------:R-:W-:-:S04]  /*8270*/  MOV R21, 32@hi((eval_multi_expr_kernel + .L_x_315@srel)) ;  /* 0x0000000000157802 */ /* 0x000fc80000000f00 */
[----:B------:R-:W-:Y:S05]  /*8280*/  CALL.ABS.NOINC `(apply_op) ;  /* 0x0000000000007943 */ /* 0x000fea0003c00000 */
.L_x_315:
[----:B------:R-:W-:Y:S02]  /*8290*/  MOV R5, R4 ;  /* 0x0000000400057202 */ /* 0x000fe40000000f00 */
[----:B------:R-:W-:Y:S02]  /*82a0*/  MOV R6, R2 ;  /* 0x0000000200067202 */ /* 0x000fe40000000f00 */
[----:B------:R-:W-:Y:S02]  /*82b0*/  MOV R4, 0x1 ;  /* 0x0000000100047802 */ /* 0x000fe40000000f00 */
[----:B------:R-:W-:Y:S02]  /*82c0*/  MOV R20, 32@lo((eval_multi_expr_kernel + .L_x_316@srel)) ;  /* 0x0000000000147802 */ /* 0x000fe40000000f00 */
[----:B------:R-:W-:-:S04]  /*82d0*/  MOV R21, 32@hi((eval_multi_expr_kernel + .L_x_316@srel)) ;  /* 0x0000000000157802 */ /* 0x000fc80000000f00 */
[----:B------:R-:W-:Y:S05]  /*82e0*/  CALL.ABS.NOINC `(apply_op) ;  /* 0x0000000000007943 */ /* 0x000fea0003c00000 */
.L_x_316:
[----:B------:R-:W-:Y:S02]  /*82f0*/  MOV R5, R4 ;  /* 0x0000000400057202 */ /* 0x000fe40000000f00 */
[----:B------:R-:W-:-:S02]  /*8300*/  MOV R6, R16 ;  /* 0x0000001000067202 */ /* 0x000fc40000000f00 */
[----:B------:R-:W-:Y:S02]  /*8310*/  MOV R4, 0x1 ;  /* 0x0000000100047802 */ /* 0x000fe40000000f00 */
[----:B------:R-:W-:Y:S02]  /*8320*/  MOV R20, 32@lo((eval_multi_expr_kernel + .L_x_317@srel)) ;  /* 0x0000000000147802 */ /* 0x000fe40000000f00 */
[----:B------:R-:W-:-:S04]  /*8330*/  MOV R21, 32@hi((eval_multi_expr_kernel + .L_x_317@srel)) ;  /* 0x0000000000157802 */ /* 0x000fc80000000f00 */
[----:B------:R-:W-:Y:S05]  /*8340*/  CALL.ABS.NOINC `(apply_op) ;  /* 0x0000000000007943 */ /* 0x000fea0003c00000 */
.L_x_317:
[----:B------:R0:W5:Y:S01]  /*8350*/  LDG.E R5, [R26.64+0x4] ;  /* 0x000004241a057981 */ /* 0x000162000c1e1900 */
[----:B------:R-:W-:Y:S02]  /*8360*/  MOV R22, R4 ;  /* 0x0000000400167202 */ /* 0x000fe40000000f00 */
[----:B------:R-:W-:Y:S02]  /*8370*/  MOV R6, 0x3fd3f0c5 ;  /* 0x3fd3f0c500067802 */ /* 0x000fe40000000f00 */
[----:B------:R-:W-:Y:S02]  /*8380*/  MOV R4, 0x5 ;  /* 0x0000000500047802 */ /* 0x000fe40000000f00 */
[----:B------:R-:W-:Y:S02]  /*8390*/  MOV R20, 32@lo((eval_multi_expr_kernel + .L_x_318@srel)) ;  /* 0x0000000000147802 */ /* 0x000fe40000000f00 */
[----:B------:R-:W-:-:S04]  /*83a0*/  MOV R21, 32@hi((eval_multi_expr_kernel + .L_x_318@srel)) ;  /* 0x0000000000157802 */ /* 0x000fc80000000f00 */
[----:B0----5:R-:W-:Y:S05]  /*83b0*/  CALL.ABS.NOINC `(apply_op) ;  /* 0x0000000000007943 */ /* 0x021fea0003c00000 */
.L_x_318:
[----:B------:R0:W5:Y:S01]  /*83c0*/  LDG.E R5, [R26.64] ;  /* 0x000000241a057981 */ /* 0x000162000c1e1900 */
[----:B------:R-:W-:-:S02]  /*83d0*/  MOV R19, R4 ;  /* 0x0000000400137202 */ /* 0x000fc40000000f00 */
[----:B------:R-:W-:Y:S02]  /*83e0*/  MOV R6, 0xc0000000 ;  /* 0xc000000000067802 */ /* 0x000fe40000000f00 */
[----:B------:R-:W-:Y:S02]  /*83f0*/  MOV R4, 0x5 ;  /* 0x0000000500047802 */ /* 0x000fe40000000f00 */
[----:B------:R-:W-:Y:S02]  /*8400*/  MOV R20, 32@lo((eval_multi_expr_kernel + .L_x_319@srel)) ;  /* 0x0000000000147802 */ /* 0x000fe40000000f00 */
[----:B------:R-:W-:-:S04]  /*8410*/  MOV R21, 32@hi((eval_multi_expr_kernel + .L_x_319@srel)) ;  /* 0x0000000000157802 */ /* 0x000fc80000000f00 */
[----:B0----5:R-:W-:Y:S05]  /*8420*/  CALL.ABS.NOINC `(apply_op) ;  /* 0x0000000000007943 */ /* 0x021fea0003c00000 */
.L_x_319:
[----:B------:R0:W5:Y:S01]  /*8430*/  LDG.E R5, [R26.64+0x10] ;  /* 0x000010241a057981 */ /* 0x000162000c1e1900 */
[----:B------:R-:W-:Y:S02]  /*8440*/  MOV R18, R4 ;  /* 0x0000000400127202 */ /* 0x000fe40000000f00 */
[----:B------:R-:W-:Y:S02]  /*8450*/  MOV R6, 0xc0000000 ;  /* 0xc000000000067802 */ /* 0x000fe40000000f00 */
[----:B------:R-:W-:Y:S02]  /*8460*/  MOV R4, 0x5 ;  /* 0x0000000500047802 */ /* 0x000fe40000000f00 */
[----:B------:R-:W-:Y:S02]  /*8470*/  MOV R20, 32@lo((eval_multi_expr_kernel + .L_x_320@srel)) ;  /* 0x0000000000147802 */ /* 0x000fe40000000f00 */
[----:B------:R-:W-:-:S04]  /*8480*/  MOV R21, 32@hi((eval_multi_expr_kernel + .L_x_320@srel)) ;  /* 0x0000000000157802 */ /* 0x000fc80000000f00 */
[----:B0----5:R-:W-:Y:S05]  /*8490*/  CALL.ABS.NOINC `(apply_op) ;  /* 0x0000000000007943 */ /* 0x021fea0003c00000 */
.L_x_320:
[----:B------:R0:W5:Y:S01]  /*84a0*/  LDG.E R5, [R26.64+0xc] ;  /* 0x00000c241a057981 */ /* 0x000162000c1e1900 */
[----:B------:R-:W-:-:S02]  /*84b0*/  MOV R17, R4 ;  /* 0x0000000400117202 */ /* 0x000fc40000000f00 */
[----:B------:R-:W-:Y:S02]  /*84c0*/  MOV R6, 0x3ff997b8 ;  /* 0x3ff997b800067802 */ /* 0x000fe40000000f00 */
[----:B------:R-:W-:Y:S02]  /*84d0*/  MOV R4, 0x5 ;  /* 0x0000000500047802 */ /* 0x000fe40000000f00 */
[----:B------:R-:W-:Y:S02]  /*84e0*/  MOV R20, 32@lo((eval_multi_expr_kernel + .L_x_321@srel)) ;  /* 0x0000000000147802 */ /* 0x000fe40000000f00 */
[----:B------:R-:W-:-:S04]  /*84f0*/  MOV R21, 32@hi((eval_multi_expr_kernel + .L_x_321@srel)) ;  /* 0x0000000000157802 */ /* 0x000fc80000000f00 */
[----:B0----5:R-:W-:Y:S05]  /*8500*/  CALL.ABS.NOINC `(apply_op) ;  /* 0x0000000000007943 */ /* 0x021fea0003c00000 */
.L_x_321:
[----:B------:R0:W5:Y:S01]  /*8510*/  LDG.E R5, [R26.64+0x14] ;  /* 0x000014241a057981 */ /* 0x000162000c1e1900 */
[----:B------:R-:W-:Y:S02]  /*8520*/  MOV R16, R4 ;  /* 0x0000000400107202 */ /* 0x000fe40000000f00 */
[----:B------:R-:W-:Y:S02]  /*8530*/  MOV R6, 0xc0000000 ;  /* 0xc000000000067802 */ /* 0x000fe40000000f00 */
[----:B------:R-:W-:Y:S02]  /*8540*/  MOV R4, 0x5 ;  /* 0x0000000500047802 */ /* 0x000fe40000000f00 */
[----:B------:R-:W-:Y:S02]  /*8550*/  MOV R20, 32@lo((eval_multi_expr_kernel + .L_x_322@srel)) ;  /* 0x0000000000147802 */ /* 0x000fe40000000f00 */
[----:B------:R-:W-:-:S04]  /*8560*/  MOV R21, 32@hi((eval_multi_expr_kernel + .L_x_322@srel)) ;  /* 0x0000000000157802 */ /* 0x000fc80000000f00 */
[----:B0----5:R-:W-:Y:S05]  /*8570*/  CALL.ABS.NOINC `(apply_op) ;  /* 0x0000000000007943 */ /* 0x021fea0003c00000 */
.L_x_322:
[----:B------:R0:W5:Y:S01]  /*8580*/  LDG.E R5, [R26.64+0x8] ;  /* 0x000008241a057981 */ /* 0x000162000c1e1900 */
[----:B------:R-:W-:-:S02]  /*8590*/  MOV R2, R4 ;  /* 0x0000000400027202 */ /* 0x000fc40000000f00 */
[----:B------:R-:W-:Y:S02]  /*85a0*/  MOV R6, 0x40000000 ;  /* 0x4000000000067802 */ /* 0x000fe40000000f00 */
[----:B------:R-:W-:Y:S02]  /*85b0*/  MOV R4, 0x5 ;  /* 0x0000000500047802 */ /* 0x000fe40000000f00 */
[----:B------:R-:W-:Y:S02]  /*85c0*/  MOV R20, 32@lo((eval_multi_expr_kernel + .L_x_323@srel)) ;  /* 0x0000000000147802 */ /* 0x000fe40000000f00 */
[----:B------:R-:W-:-:S04]  /*85d0*/  MOV R21, 32@hi((eval_multi_expr_kernel + .L_x_323@srel)) ;  /* 0x0000000000157802 */ /* 0x000fc80000000f00 */
[----:B0----5:R-:W-:Y:S05]  /*85e0*/  CALL.ABS.NOINC `(apply_op) ;  /* 0x0000000000007943 */ /* 0x021fea0003c00000 */
.L_x_323:
[----:B------:R-:W-:Y:S02]  /*85f0*/  MOV R6, R4 ;  /* 0x0000000400067202 */ /* 0x000fe40000000f00 */
[----:B------:R-:W-:Y:S02]  /*8600*/  MOV R5, 0x3d8f6adc ;  /* 0x3d8f6adc00057802 */ /* 0x000fe40000000f00 */
[----:B------:R-:W-:Y:S02]  /*8610*/  MOV R4, 0x3 ;  /* 0x0000000300047802 */ /* 0x000fe40000000f00 */
[----:B------:R-:W-:Y:S02]  /*8620*/  MOV R20, 32@lo((eval_multi_expr_kernel + .L_x_324@srel)) ;  /* 0x0000000000147802 */ /* 0x000fe40000000f00 */
[----:B------:R-:W-:-:S04]  /*8630*/  MOV R21, 32@hi((eval_multi_expr_kernel + .L_x_324@srel)) ;  /* 0x0000000000157802 */ /* 0x000fc80000000f00 */
[----:B------:R-:W-:Y:S05]  /*8640*/  CALL.ABS.NOINC `(apply_op) ;  /* 0x0000000000007943 */ /* 0x000fea0003c00000 */
.L_x_324:
[----:B------:R-:W-:Y:S02]  /*8650*/  MOV R5, R4 ;  /* 0x0000000400057202 */ /* 0x000fe40000000f00 */
[----:B------:R-:W-:-:S02]  /*8660*/  MOV R6, R2 ;  /* 0x0000000200067202 */ /* 0x000fc40000000f00 */
[----:B------:R-:W-:Y:S02]  /*8670*/  MOV R4, 0x3 ;  /* 0x0000000300047802 */ /* 0x000fe40000000f00 */
[----:B------:R-:W-:Y:S02]  /*8680*/  MOV R20, 32@lo((eval_multi_expr_kernel + .L_x_325@srel)) ;  /* 0x0000000000147802 */ /* 0x000fe40000000f00 */
[----:B------:R-:W-:-:S04]  /*8690*/  MOV R21, 32@hi((eval_multi_expr_kernel + .L_x_325@srel)) ;  /* 0x0000000000157802 */ /* 0x000fc80000000f00 */
[----:B------:R-:W-:Y:S05]  /*86a0*/  CALL.ABS.NOINC `(apply_op) ;  /* 0x0000000000007943 */ /* 0x000fea0003c00000 */
.L_x_325:
[----:B------:R-:W-:Y:S02]  /*86b0*/  MOV R5, R4 ;  /* 0x0000000400057202 */ /* 0x000fe40000000f00 */
[----:B------:R-:W-:Y:S02]  /*86c0*/  MOV R6, R16 ;  /* 0x0000001000067202 */ /* 0x000fe40000000f00 */
[----:B------:R-:W-:Y:S02]  /*86d0*/  MOV R4, 0x3 ;  /* 0x0000000300047802 */ /* 0x000fe40000000f00 */
[----:B------:R-:W-:Y:S02]  /*86e0*/  MOV R20, 32@lo((eval_multi_expr_kernel + .L_x_326@srel)) ;  /* 0x0000000000147802 */ /* 0x000fe40000000f00 */
[----:B------:R-:W-:-:S04]  /*86f0*/  MOV R21, 32@hi((eval_multi_expr_kernel + .L_x_326@srel)) ;  /* 0x0000000000157802 */ /* 0x000fc80000000f00 */
[----:B------:R-:W-:Y:S05]  /*8700*/  CALL.ABS.NOINC `(apply_op) ;  /* 0x0000000000007943 */ /* 0x000fea0003c00000 */
.L_x_326:
[----:B------:R-:W-:Y:S02]  /*8710*/  MOV R5, R4 ;  /* 0x0000000400057202 */ /* 0x000fe40000000f00 */
[----:B------:R-:W-:-:S02]  /*8720*/  MOV R6, R17 ;  /* 0x0000001100067202 */ /* 0x000fc40000000f00 */
[----:B------:R-:W-:Y:S02]  /*8730*/  MOV R4, 0x3 ;  /* 0x0000000300047802 */ /* 0x000fe40000000f00 */
[----:B------:R-:W-:Y:S02]  /*8740*/  MOV R20, 32@lo((eval_multi_expr_kernel + .L_x_327@srel)) ;  /* 0x0000000000147802 */ /* 0x000fe40000000f00 */
[----:B------:R-:W-:-:S04]  /*8750*/  MOV R21, 32@hi((eval_multi_expr_kernel + .L_x_327@srel)) ;  /* 0x0000000000157802 */ /* 0x000fc80000000f00 */
[----:B------:R-:W-:Y:S05]  /*8760*/  CALL.ABS.NOINC `(apply_op) ;  /* 0x0000000000007943 */ /* 0x000fea0003c00000 */
.L_x_327:
[----:B------:R-:W-:Y:S02]  /*8770*/  MOV R5, R4 ;  /* 0x0000000400057202 */ /* 0x000fe40000000f00 */
[----:B------:R-:W-:Y:S02]  /*8780*/  MOV R6, R18 ;  /* 0x0000001200067202 */ /* 0x000fe40000000f00 */
[----:B------:R-:W-:Y:S02]  /*8790*/  MOV R4, 0x3 ;  /* 0x0000000300047802 */ /* 0x000fe40000000f00 */
[----:B------:R-:W-:Y:S02]  /*87a0*/  MOV R20, 32@lo((eval_multi_expr_kernel + .L_x_328@srel)) ;  /* 0x0000000000147802 */ /* 0x000fe40000000f00 */
[----:B------:R-:W-:-:S04]  /*87b0*/  MOV R21, 32@hi((eval_multi_expr_kernel + .L_x_328@srel)) ;  /* 0x0000000000157802 */ /* 0x000fc80000000f00 */
[----:B------:R-:W-:Y:S05]  /*87c0*/  CALL.ABS.NOINC `(apply_op) ;  /* 0x0000000000007943 */ /* 0x000fea0003c00000 */
.L_x_328:
[----:B------:R-:W-:Y:S02]  /*87d0*/  MOV R5, R4 ;  /* 0x0000000400057202 */ /* 0x000fe40000000f00 */
[----:B------:R-:W-:-:S02]  /*87e0*/  MOV R6, R19 ;  /* 0x0000001300067202 */ /* 0x000fc40000000f00 */
[----:B------:R-:W-:Y:S02]  /*87f0*/  MOV R4, 0x3 ;  /* 0x0000000300047802 */ /* 0x000fe40000000f00 */
[----:B------:R-:W-:Y:S02]  /*8800*/  MOV R20, 32@lo((eval_multi_expr_kernel + .L_x_329@srel)) ;  /* 0x0000000000147802 */ /* 0x000fe40000000f00 */
[----:B------:R-:W-:-:S04]  /*8810*/  MOV R21, 32@hi((eval_multi_expr_kernel + .L_x_329@srel)) ;  /* 0x0000000000157802 */ /* 0x000fc80000000f00 */
[----:B------:R-:W-:Y:S05]  /*8820*/  CALL.ABS.NOINC `(apply_op) ;  /* 0x0000000000007943 */ /* 0x000fea0003c00000 */
.L_x_329:
        /* <DEDUP_REMOVED lines=8> */
.L_x_330:
        /* <DEDUP_REMOVED lines=9> */
.L_x_331:
[----:B------:R0:W5:Y:S01]  /*8940*/  LDG.E R5, [R26.64+0x4] ;  /* 0x000004241a057981 */ /* 0x000162000c1e1900 */
[----:B------:R-:W-:Y:S02]  /*8950*/  MOV R6, R4 ;  /* 0x0000000400067202 */ /* 0x000fe40000000f00 */
[----:B------:R-:W-:Y:S02]  /*8960*/  MOV R4, 0x3 ;  /* 0x0000000300047802 */ /* 0x000fe40000000f00 */
[----:B------:R-:W-:Y:S02]  /*8970*/  MOV R20, 32@lo((eval_multi_expr_kernel + .L_x_332@srel)) ;  /* 0x0000000000147802 */ /* 0x000fe40000000f00 */
[----:B------:R-:W-:-:S04]  /*8980*/  MOV R21, 32@hi((eval_multi_expr_kernel + .L_x_332@srel)) ;  /* 0x0000000000157802 */ /* 0x000fc80000000f00 */
[----:B0----5:R-:W-:Y:S05]  /*8990*/  CALL.ABS.NOINC `(apply_op) ;  /* 0x0000000000007943 */ /* 0x021fea0003c00000 */
.L_x_332:
[----:B------:R0:W5:Y:S01]  /*89a0*/  LDG.E R5, [R26.64+0x4] ;  /* 0x000004241a057981 */ /* 0x000162000c1e1900 */
[----:B------:R-:W-:Y:S02]  /*89b0*/  MOV R16, R4 ;  /* 0x0000000400107202 */ /* 0x000fe40000000f00 */
[----:B------:R-:W-:-:S02]  /*89c0*/  MOV R6, 0xbf94d26c ;  /* 0xbf94d26c00067802 */ /* 0x000fc40000000f00 */
[----:B------:R-:W-:Y:S02]  /*89d0*/  MOV R4, 0x5 ;  /* 0x0000000500047802 */ /* 0x000fe40000000f00 */
[----:B------:R-:W-:Y:S02]  /*89e0*/  MOV R20, 32@lo((eval_multi_expr_kernel + .L_x_333@srel)) ;  /* 0x0000000000147802 */ /* 0x000fe40000000f00 */
[----:B------:R-:W-:-:S04]  /*89f0*/  MOV R21, 32@hi((eval_multi_expr_kernel + .L_x_333@srel)) ;  /* 0x0000000000157802 */ /* 0x000fc80000000f00 */
[----:B0----5:R-:W-:Y:S05]  /*8a00*/  CALL.ABS.NOINC `(apply_op) ;  /* 0x0000000000007943 */ /* 0x021fea0003c00000 */
.L_x_333:
[----:B------:R0:W5:Y:S01]  /*8a10*/  LDG.E R5, [R26.64] ;  /* 0x000000241a057981 */ /* 0x000162000c1e1900 */
[----:B------:R-:W-:Y:S02]  /*8a20*/  MOV R6, R4 ;  /* 0x0000000400067202 */ /* 0x000fe40000000f00 */
[----:B------:R-:W-:Y:S02]  /*8a30*/  MOV R4, 0x3 ;  /* 0x0000000300047802 */ /* 0x000fe40000000f00 */
[----:B------:R-:W-:Y:S02]  /*8a40*/  MOV R20, 32@lo((eval_multi_expr_kernel + .L_x_334@srel)) ;  /* 0x0000000000147802 */ /* 0x000fe40000000f00 */
[----:B------:R-:W-:-:S04]  /*8a50*/  MOV R21, 32@hi((eval_multi_expr_kernel + .L_x_334@srel)) ;  /* 0x0000000000157802 */ /* 0x000fc80000000f00 */
[----:B0----5:R-:W-:Y:S05]  /*8a60*/  CALL.ABS.NOINC `(apply_op) ;  /* 0x0000000000007943 */ /* 0x021fea0003c00000 */
.L_x_334:
[----:B------:R0:W5:Y:S01]  /*8a70*/  LDG.E R5, [R26.64+0x18] ;  /* 0x000018241a057981 */ /* 0x000162000c1e1900 */
[----:B------:R-:W-:Y:S02]  /*8a80*/  MOV R2, R4 ;  /* 0x0000000400027202 */ /* 0x000fe40000000f00 */
[----:B------:R-:W-:-:S02]  /*8a90*/  MOV R6, RZ ;  /* 0x000000ff00067202 */ /* 0x000fc40000000f00 */
[----:B------:R-:W-:Y:S02]  /*8aa0*/  MOV R4, 0xb ;  /* 0x0000000b00047802 */ /* 0x000fe40000000f00 */
[----:B------:R-:W-:Y:S02]  /*8ab0*/  MOV R20, 32@lo((eval_multi_expr_kernel + .L_x_335@srel)) ;  /* 0x0000000000147802 */ /* 0x000fe40000000f00 */
[----:B------:R-:W-:-:S04]  /*8ac0*/  MOV R21, 32@hi((eval_multi_expr_kernel + .L_x_335@srel)) ;  /* 0x0000000000157802 */ /* 0x000fc80000000f00 */
[----:B0----5:R-:W-:Y:S05]  /*8ad0*/  CALL.ABS.NOINC `(apply_op) ;  /* 0x0000000000007943 */ /* 0x021fea0003c00000 */
.L_x_335:
[----:B------:R-:W-:Y:S02]  /*8ae0*/  MOV R5, R4 ;  /* 0x0000000400057202 */ /* 0x000fe40000000f00 */
[----:B------:R-:W-:Y:S02]  /*8af0*/  MOV R6, 0x40000000 ;  /* 0x4000000000067802 */ /* 0x000fe40000000f00 */
[----:B------:R-:W-:Y:S02]  /*8b00*/  MOV R4, 0x5 ;  /* 0x0000000500047802 */ /* 0x000fe40000000f00 */
[----:B------:R-:W-:Y:S02]  /*8b10*/  MOV R20, 32@lo((eval_multi_expr_kernel + .L_x_336@srel)) ;  /* 0x0000000000147802 */ /* 0x000fe40000000f00 */
[----:B------:R-:W-:-:S04]  /*8b20*/  MOV R21, 32@hi((eval_multi_expr_kernel + .L_x_336@srel)) ;  /* 0x0000000000157802 */ /* 0x000fc80000000f00 */
[----:B------:R-:W-:Y:S05]  /*8b30*/  CALL.ABS.NOINC `(apply_op) ;  /* 0x0000000000007943 */ /* 0x000fea0003c00000 */
.L_x_336:
[----:B------:R-:W-:Y:S02]  /*8b40*/  MOV R6, R4 ;  /* 0x0000000400067202 */ /* 0x000fe40000000f00 */
[----:B------:R-:W-:-:S02]  /*8b50*/  MOV R5, 0xbf800000 ;  /* 0xbf80000000057802 */ /* 0x000fc40000000f00 */
[----:B------:R-:W-:Y:S02]  /*8b60*/  MOV R4, 0x3 ;  /* 0x0000000300047802 */ /* 0x000fe40000000f00 */
[----:B------:R-:W-:Y:S02]  /*8b70*/  MOV R20, 32@lo((eval_multi_expr_kernel + .L_x_337@srel)) ;  /* 0x0000000000147802 */ /* 0x000fe40000000f00 */
[----:B------:R-:W-:-:S04]  /*8b80*/  MOV R21, 32@hi((eval_multi_expr_kernel + .L_x_337@srel)) ;  /* 0x0000000000157802 */ /* 0x000fc80000000f00 */
[----:B------:R-:W-:Y:S05]  /*8b90*/  CALL.ABS.NOINC `(apply_op) ;  /* 0x0000000000007943 */ /* 0x000fea0003c00000 */
.L_x_337:
[----:B------:R-:W-:Y:S02]  /*8ba0*/  MOV R5, R4 ;  /* 0x0000000400057202 */ /* 0x000fe40000000f00 */
[----:B------:R-:W-:Y:S02]  /*8bb0*/  MOV R6, R2 ;  /* 0x0000000200067202 */ /* 0x000fe40000000f00 */
[----:B------:R-:W-:Y:S02]  /*8bc0*/  MOV R4, 0x1 ;  /* 0x0000000100047802 */ /* 0x000fe40000000f00 */
[----:B------:R-:W-:Y:S02]  /*8bd0*/  MOV R20, 32@lo((eval_multi_expr_kernel + .L_x_338@srel)) ;  /* 0x0000000000147802 */ /* 0x000fe40000000f00 */
[----:B------:R-:W-:-:S04]  /*8be0*/  MOV R21, 32@hi((eval_multi_expr_kernel + .L_x_338@srel)) ;  /* 0x0000000000157802 */ /* 0x000fc80000000f00 */
[----:B------:R-:W-:Y:S05]  /*8bf0*/  CALL.ABS.NOINC `(apply_op) ;  /* 0x0000000000007943 */ /* 0x000fea0003c00000 */
.L_x_338:
[----:B------:R-:W-:Y:S02]  /*8c00*/  MOV R5, R4 ;  /* 0x0000000400057202 */ /* 0x000fe40000000f00 */
[----:B------:R-:W-:-:S02]  /*8c10*/  MOV R6, R16 ;  /* 0x0000001000067202 */ /* 0x000fc40000000f00 */
[----:B------:R-:W-:Y:S02]  /*8c20*/  MOV R4, 0x1 ;  /* 0x0000000100047802 */ /* 0x000fe40000000f00 */
[----:B------:R-:W-:Y:S02]  /*8c30*/  MOV R20, 32@lo((eval_multi_expr_kernel + .L_x_339@srel)) ;  /* 0x0000000000147802 */ /* 0x000fe40000000f00 */
[----:B------:R-:W-:-:S04]  /*8c40*/  MOV R21, 32@hi((eval_multi_expr_kernel + .L_x_339@srel)) ;  /* 0x0000000000157802 */ /* 0x000fc80000000f00 */
[----:B------:R-:W-:Y:S05]  /*8c50*/  CALL.ABS.NOINC `(apply_op) ;  /* 0x0000000000007943 */ /* 0x000fea0003c00000 */
.L_x_339:
[----:B------:R0:W5:Y:S01]  /*8c60*/  LDG.E R5, [R26.64+0x4] ;  /* 0x000004241a057981 */ /* 0x000162000c1e1900 */
[----:B------:R-:W-:Y:S02]  /*8c70*/  MOV R22, R4 ;  /* 0x0000000400167202 */ /* 0x000fe40000000f00 */
[----:B------:R-:W-:Y:S02]  /*8c80*/  MOV R6, 0x40000000 ;  /* 0x4000000000067802 */ /* 0x000fe40000000f00 */
[----:B------:R-:W-:Y:S02]  /*8c90*/  MOV R4, 0x5 ;  /* 0x0000000500047802 */ /* 0x000fe40000000f00 */
[----:B------:R-:W-:Y:S02]  /*8ca0*/  MOV R20, 32@lo((eval_multi_expr_kernel + .L_x_340@srel)) ;  /* 0x0000000000147802 */ /* 0x000fe40000000f00 */
[----:B------:R-:W-:-:S04]  /*8cb0*/  MOV R21, 32@hi((eval_multi_expr_kernel + .L_x_340@srel)) ;  /* 0x0000000000157802 */ /* 0x000fc80000000f00 */
[----:B0----5:R-:W-:Y:S05]  /*8cc0*/  CALL.ABS.NOINC `(apply_op) ;  /* 0x0000000000007943 */ /* 0x021fea0003c00000 */
.L_x_340:
[----:B------:R0:W5:Y:S01]  /*8cd0*/  LDG.E R5, [R26.64] ;  /* 0x000000241a057981 */ /* 0x000162000c1e1900 */
[----:B------:R-:W-:-:S02]  /*8ce0*/  MOV R19, R4 ;  /* 0x0000000400137202 */ /* 0x000fc40000000f00 */
[----:B------:R-:W-:Y:S02]  /*8cf0*/  MOV R6, 0xc0000000 ;  /* 0xc000000000067802 */ /* 0x000fe40000000f00 */
[----:B------:R-:W-:Y:S02]  /*8d00*/  MOV R4, 0x5 ;  /* 0x0000000500047802 */ /* 0x000fe40000000f00 */
[----:B------:R-:W-:Y:S02]  /*8d10*/  MOV R20, 32@lo((eval_multi_expr_kernel + .L_x_341@srel)) ;  /* 0x0000000000147802 */ /* 0x000fe40000000f00 */
[----:B------:R-:W-:-:S04]  /*8d20*/  MOV R21, 32@hi((eval_multi_expr_kernel + .L_x_341@srel)) ;  /* 0x0000000000157802 */ /* 0x000fc80000000f00 */
[----:B0----5:R-:W-:Y:S05]  /*8d30*/  CALL.ABS.NOINC `(apply_op) ;  /* 0x0000000000007943 */ /* 0x021fea0003c00000 */
.L_x_341:
[----:B------:R0:W5:Y:S01]  /*8d40*/  LDG.E R5, [R26.64+0x10] ;  /* 0x000010241a057981 */ /* 0x000162000c1e1900 */
[----:B------:R-:W-:Y:S02]  /*8d50*/  MOV R18, R4 ;  /* 0x0000000400127202 */ /* 0x000fe40000000f00 */
[----:B------:R-:W-:Y:S02]  /*8d60*/  MOV R6, 0xc0000000 ;  /* 0xc000000000067802 */ /* 0x000fe40000000f00 */
[----:B------:R-:W-:Y:S02]  /*8d70*/  MOV R4, 0x5 ;  /* 0x0000000500047802 */ /* 0x000fe40000000f00 */
[----:B------:R-:W-:Y:S02]  /*8d80*/  MOV R20, 32@lo((eval_multi_expr_kernel + .L_x_342@srel)) ;  /* 0x0000000000147802 */ /* 0x000fe40000000f00 */
[----:B------:R-:W-:-:S04]  /*8d90*/  MOV R21, 32@hi((eval_multi_expr_kernel + .L_x_342@srel)) ;  /* 0x0000000000157802 */ /* 0x000fc80000000f00 */
[----:B0----5:R-:W-:Y:S05]  /*8da0*/  CALL.ABS.NOINC `(apply_op) ;  /* 0x0000000000007943 */ /* 0x021fea0003c00000 */
.L_x_342:
[----:B------:R0:W5:Y:S01]  /*8db0*/  LDG.E R5, [R26.64+0xc] ;  /* 0x00000c241a057981 */ /* 0x000162000c1e1900 */
[----:B------:R-:W-:-:S02]  /*8dc0*/  MOV R17, R4 ;  /* 0x0000000400117202 */ /* 0x000fc40000000f00 */
[----:B------:R-:W-:Y:S02]  /*8dd0*/  MOV R6, 0x40000000 ;  /* 0x4000000000067802 */ /* 0x000fe40000000f00 */
[----:B------:R-:W-:Y:S02]  /*8de0*/  MOV R4, 0x5 ;  /* 0x0000000500047802 */ /* 0x000fe40000000f00 */
[----:B------:R-:W-:Y:S02]  /*8df0*/  MOV R20, 32@lo((eval_multi_expr_kernel + .L_x_343@srel)) ;  /* 0x0000000000147802 */ /* 0x000fe40000000f00 */
[----:B------:R-:W-:-:S04]  /*8e00*/  MOV R21, 32@hi((eval_multi_expr_kernel + .L_x_343@srel)) ;  /* 0x0000000000157802 */ /* 0x000fc80000000f00 */
[----:B0----5:R-:W-:Y:S05]  /*8e10*/  CALL.ABS.NOINC `(apply_op) ;  /* 0x0000000000007943 */ /* 0x021fea0003c00000 */
.L_x_343:
[----:B------:R0:W5:Y:S01]  /*8e20*/  LDG.E R5, [R26.64+0x14] ;  /* 0x000014241a057981 */ /* 0x000162000c1e1900 */
[----:B------:R-:W-:Y:S02]  /*8e30*/  MOV R16, R4 ;  /* 0x0000000400107202 */ /* 0x000fe40000000f00 */
[----:B------:R-:W-:Y:S02]  /*8e40*/  MOV R6, 0xc0000000 ;  /* 0xc000000000067802 */ /* 0x000fe40000000f00 */
[----:B------:R-:W-:Y:S02]  /*8e50*/  MOV R4, 0x5 ;  /* 0x0000000500047802 */ /* 0x000fe40000000f00 */
[----:B------:R-:W-:Y:S02]  /*8e60*/  MOV R20, 32@lo((eval_multi_expr_kernel + .L_x_344@srel)) ;  /* 0x0000000000147802 */ /* 0x000fe40000000f00 */
[----:B------:R-:W-:-:S04]  /*8e70*/  MOV R21, 32@hi((eval_multi_expr_kernel + .L_x_344@srel)) ;  /* 0x0000000000157802 */ /* 0x000fc80000000f00 */
[----:B0----5:R-:W-:Y:S05]  /*8e80*/  CALL.ABS.NOINC `(apply_op) ;  /* 0x0000000000007943 */ /* 0x021fea0003c00000 */
.L_x_344:
[----:B------:R0:W5:Y:S01]  /*8e90*/  LDG.E R5, [R26.64+0x8] ;  /* 0x000008241a057981 */ /* 0x000162000c1e1900 */
[----:B------:R-:W-:-:S02]  /*8ea0*/  MOV R2, R4 ;  /* 0x0000000400027202 */ /* 0x000fc40000000f00 */
[----:B------:R-:W-:Y:S02]  /*8eb0*/  MOV R6, 0x40000000 ;  /* 0x4000000000067802 */ /* 0x000fe40000000f00 */
[----:B------:R-:W-:Y:S02]  /*8ec0*/  MOV R4, 0x5 ;  /* 0x0000000500047802 */ /* 0x000fe40000000f00 */
[----:B------:R-:W-:Y:S02]  /*8ed0*/  MOV R20, 32@lo((eval_multi_expr_kernel + .L_x_345@srel)) ;  /* 0x0000000000147802 */ /* 0x000fe40000000f00 */
[----:B------:R-:W-:-:S04]  /*8ee0*/  MOV R21, 32@hi((eval_multi_expr_kernel + .L_x_345@srel)) ;  /* 0x0000000000157802 */ /* 0x000fc80000000f00 */
[----:B0----5:R-:W-:Y:S05]  /*8ef0*/  CALL.ABS.NOINC `(apply_op) ;  /* 0x0000000000007943 */ /* 0x021fea0003c00000 */
.L_x_345:
[----:B------:R-:W-:Y:S02]  /*8f00*/  MOV R6, R4 ;  /* 0x0000000400067202 */ /* 0x000fe40000000f00 */
[----:B------:R-:W-:Y:S02]  /*8f10*/  MOV R5, 0x3d7918f6 ;  /* 0x3d7918f600057802 */ /* 0x000fe40000000f00 */
[----:B------:R-:W-:Y:S02]  /*8f20*/  MOV R4, 0x1 ;  /* 0x0000000100047802 */ /* 0x000fe40000000f00 */
[----:B------:R-:W-:Y:S02]  /*8f30*/  MOV R20, 32@lo((eval_multi_expr_kernel + .L_x_346@srel)) ;  /* 0x0000000000147802 */ /* 0x000fe40000000f00 */
[----:B------:R-:W-:-:S04]  /*8f40*/  MOV R21, 32@hi((eval_multi_expr_kernel + .L_x_346@srel)) ;  /* 0x0000000000157802 */ /* 0x000fc80000000f00 */
[----:B------:R-:W-:Y:S05]  /*8f50*/  CALL.ABS.NOINC `(apply_op) ;  /* 0x0000000000007943 */ /* 0x000fea0003c00000 */
.L_x_346:
[----:B------:R-:W-:Y:S02]  /*8f60*/  MOV R5, R4 ;  /* 0x0000000400057202 */ /* 0x000fe40000000f00 */
[----:B------:R-:W-:-:S02]  /*8f70*/  MOV R6, R2 ;  /* 0x0000000200067202 */ /* 0x000fc40000000f00 */
[----:B------:R-:W-:Y:S02]  /*8f80*/  MOV R4, 0x1 ;  /* 0x0000000100047802 */ /* 0x000fe40000000f00 */
[----:B------:R-:W-:Y:S02]  /*8f90*/  MOV R20, 32@lo((eval_multi_expr_kernel + .L_x_347@srel)) ;  /* 0x0000000000147802 */ /* 0x000fe40000000f00 */
[----:B------:R-:W-:-:S04]  /*8fa0*/  MOV R21, 32@hi((eval_multi_expr_kernel + .L_x_347@srel)) ;  /* 0x0000000000157802 */ /* 0x000fc80000000f00 */
[----:B------:R-:W-:Y:S05]  /*8fb0*/  CALL.ABS.NOINC `(apply_op) ;  /* 0x0000000000007943 */ /* 0x000fea0003c00000 */
.L_x_347:
[----:B------:R-:W-:Y:S02]  /*8fc0*/  MOV R5, R4 ;  /* 0x0000000400057202 */ /* 0x000fe40000000f00 */
[----:B------:R-:W-:Y:S02]  /*8fd0*/  MOV R6, R16 ;  /* 0x0000001000067202 */ /* 0x000fe40000000f00 */
[----:B------:R-:W-:Y:S02]  /*8fe0*/  MOV R4, 0x3 ;  /* 0x0000000300047802 */ /* 0x000fe40000000f00 */
[----:B------:R-:W-:Y:S02]  /*8ff0*/  MOV R20, 32@lo((eval_multi_expr_kernel + .L_x_348@srel)) ;  /* 0x0000000000147802 */ /* 0x000fe40000000f00 */
[----:B------:R-:W-:-:S04]  /*9000*/  MOV R21, 32@hi((eval_multi_expr_kernel + .L_x_348@srel)) ;  /* 0x0000000000157802 */ /* 0x000fc80000000f00 */
[----:B------:R-:W-:Y:S05]  /*9010*/  CALL.ABS.NOINC `(apply_op) ;  /* 0x0000000000007943 */ /* 0x000fea0003c00000 */
.L_x_348:
[----:B------:R-:W-:Y:S02]  /*9020*/  MOV R5, R4 ;  /* 0x0000000400057202 */ /* 0x000fe40000000f00 */
[----:B------:R-:W-:-:S02]  /*9030*/  MOV R6, R17 ;  /* 0x0000001100067202 */ /* 0x000fc40000000f00 */
[----:B------:R-:W-:Y:S02]  /*9040*/  MOV R4, 0x3 ;  /* 0x0000000300047802 */ /* 0x000fe40000000f00 */
[----:B------:R-:W-:Y:S02]  /*9050*/  MOV R20, 32@lo((eval_multi_expr_kernel + .L_x_349@srel)) ;  /* 0x0000000000147802 */ /* 0x000fe40000000f00 */
[----:B------:R-:W-:-:S04]  /*9060*/  MOV R21, 32@hi((eval_multi_expr_kernel + .L_x_349@srel)) ;  /* 0x0000000000157802 */ /* 0x000fc80000000f00 */
[----:B------:R-:W-:Y:S05]  /*9070*/  CALL.ABS.NOINC `(apply_op) ;  /* 0x0000000000007943 */ /* 0x000fea0003c00000 */
.L_x_349:
[----:B------:R-:W-:Y:S02]  /*9080*/  MOV R5, R4 ;  /* 0x0000000400057202 */ /* 0x000fe40000000f00 */
[----:B------:R-:W-:Y:S02]  /*9090*/  MOV R6, R18 ;  /* 0x0000001200067202 */ /* 0x000fe40000000f00 */
[----:B------:R-:W-:Y:S02]  /*90a0*/  MOV R4, 0x3 ;  /* 0x0000000300047802 */ /* 0x000fe40000000f00 */
[----:B------:R-:W-:Y:S02]  /*90b0*/  MOV R20, 32@lo((eval_multi_expr_kernel + .L_x_350@srel)) ;  /* 0x0000000000147802 */ /* 0x000fe40000000f00 */
[----:B------:R-:W-:-:S04]  /*90c0*/  MOV R21, 32@hi((eval_multi_expr_kernel + .L_x_350@srel)) ;  /* 0x0000000000157802 */ /* 0x000fc80000000f00 */
[----:B------:R-:W-:Y:S05]  /*90d0*/  CALL.ABS.NOINC `(apply_op) ;  /* 0x0000000000007943 */ /* 0x000fea0003c00000 */
.L_x_350:
[----:B------:R-:W-:Y:S02]  /*90e0*/  MOV R5, R4 ;  /* 0x0000000400057202 */ /* 0x000fe40000000f00 */
[----:B------:R-:W-:-:S02]  /*90f0*/  MOV R6, R19 ;  /* 0x0000001300067202 */ /* 0x000fc40000000f00 */
[----:B------:R-:W-:Y:S02]  /*9100*/  MOV R4, 0x3 ;  /* 0x0000000300047802 */ /* 0x000fe40000000f00 */
[----:B------:R-:W-:Y:S02]  /*9110*/  MOV R20, 32@lo((eval_multi_expr_kernel + .L_x_351@srel)) ;  /* 0x0000000000147802 */ /* 0x000fe40000000f00 */
[----:B------:R-:W-:-:S04]  /*9120*/  MOV R21, 32@hi((eval_multi_expr_kernel + .L_x_351@srel)) ;  /* 0x0000000000157802 */ /* 0x000fc80000000f00 */
[----:B------:R-:W-:Y:S05]  /*9130*/  CALL.ABS.NOINC `(apply_op) ;  /* 0x0000000000007943 */ /* 0x000fea0003c00000 */
.L_x_351:
        /* <DEDUP_REMOVED lines=8> */
.L_x_352:
        /* <DEDUP_REMOVED lines=9> */
.L_x_353:
[----:B------:R0:W5:Y:S01]  /*9250*/  LDG.E R5, [R26.64+0x4] ;  /* 0x000004241a057981 */ /* 0x000162000c1e1900 */
[----:B------:R-:W-:Y:S02]  /*9260*/  MOV R6, R4 ;  /* 0x0000000400067202 */ /* 0x000fe40000000f00 */
[----:B------:R-:W-:Y:S02]  /*9270*/  MOV R4, 0x3 ;  /* 0x0000000300047802 */ /* 0x000fe40000000f00 */
[----:B------:R-:W-:Y:S02]  /*9280*/  MOV R20, 32@lo((eval_multi_expr_kernel + .L_x_354@srel)) ;  /* 0x0000000000147802 */ /* 0x000fe40000000f00 */
[----:B------:R-:W-:-:S04]  /*9290*/  MOV R21, 32@hi((eval_multi_expr_kernel + .L_x_354@srel)) ;  /* 0x0000000000157802 */ /* 0x000fc80000000f00 */
[----:B0----5:R-:W-:Y:S05]  /*92a0*/  CALL.ABS.NOINC `(apply_op) ;  /* 0x0000000000007943 */ /* 0x021fea0003c00000 */
.L_x_354:
[----:B------:R0:W5:Y:S01]  /*92b0*/  LDG.E R5, [R26.64+0x4] ;  /* 0x000004241a057981 */ /* 0x000162000c1e1900 */
[----:B------:R-:W-:-:S02]  /*92c0*/  MOV R16, R4 ;  /* 0x0000000400107202 */ /* 0x000fc40000000f00 */
[----:B------:R-:W-:Y:S02]  /*92d0*/  MOV R6, 0xbf800000 ;  /* 0xbf80000000067802 */ /* 0x000fe40000000f00 */
[----:B------:R-:W-:Y:S02]  /*92e0*/  MOV R4, 0x5 ;  /* 0x0000000500047802 */ /* 0x000fe40000000f00 */
[----:B------:R-:W-:Y:S02]  /*92f0*/  MOV R20, 32@lo((eval_multi_expr_kernel + .L_x_355@srel)) ;  /* 0x0000000000147802 */ /* 0x000fe40000000f00 */
[----:B------:R-:W-:-:S04]  /*9300*/  MOV R21, 32@hi((eval_multi_expr_kernel + .L_x_355@srel)) ;  /* 0x0000000000157802 */ /* 0x000fc80000000f00 */
[----:B0----5:R-:W-:Y:S05]  /*9310*/  CALL.ABS.NOINC `(apply_op) ;  /* 0x0000000000007943 */ /* 0x021fea0003c00000 */
.L_x_355:
[----:B------:R0:W5:Y:S01]  /*9320*/  LDG.E R5, [R26.64] ;  /* 0x000000241a057981 */ /* 0x000162000c1e1900 */
[----:B------:R-:W-:Y:S02]  /*9330*/  MOV R6, R4 ;  /* 0x0000000400067202 */ /* 0x000fe40000000f00 */
[----:B------:R-:W-:Y:S02]  /*9340*/  MOV R4, 0x3 ;  /* 0x0000000300047802 */ /* 0x000fe40000000f00 */
[----:B------:R-:W-:Y:S02]  /*9350*/  MOV R20, 32@lo((eval_multi_expr_kernel + .L_x_356@srel)) ;  /* 0x0000000000147802 */ /* 0x000fe40000000f00 */
[----:B------:R-:W-:-:S04]  /*9360*/  MOV R21, 32@hi((eval_multi_expr_kernel + .L_x_356@srel)) ;  /* 0x0000000000157802 */ /* 0x000fc80000000f00 */
[----:B0----5:R-:W-:Y:S05]  /*9370*/  CALL.ABS.NOINC `(apply_op) ;  /* 0x0000000000007943 */ /* 0x021fea0003c00000 */
.L_x_356:
[----:B------:R0:W5:Y:S01]  /*9380*/  LDG.E R5, [R26.64+0x18] ;  /* 0x000018241a057981 */ /* 0x000162000c1e1900 */
[----:B------:R-:W-:-:S02]  /*9390*/  MOV R2, R4 ;  /* 0x0000000400027202 */ /* 0x000fc40000000f00 */
[----:B------:R-:W-:Y:S02]  /*93a0*/  MOV R6, RZ ;  /* 0x000000ff00067202 */ /* 0x000fe40000000f00 */
[----:B------:R-:W-:Y:S02]  /*93b0*/  MOV R4, 0xa ;  /* 0x0000000a00047802 */ /* 0x000fe40000000f00 */
[----:B------:R-:W-:Y:S02]  /*93c0*/  MOV R20, 32@lo((eval_multi_expr_kernel + .L_x_357@srel)) ;  /* 0x0000000000147802 */ /* 0x000fe40000000f00 */
[----:B------:R-:W-:-:S04]  /*93d0*/  MOV R21, 32@hi((eval_multi_expr_kernel + .L_x_357@srel)) ;  /* 0x0000000000157802 */ /* 0x000fc80000000f00 */
[----:B0----5:R-:W-:Y:S05]  /*93e0*/  CALL.ABS.NOINC `(apply_op) ;  /* 0x0000000000007943 */ /* 0x021fea0003c00000 */
.L_x_357:
[----:B------:R-:W-:Y:S02]  /*93f0*/  MOV R5, R4 ;  /* 0x0000000400057202 */ /* 0x000fe40000000f00 */
[----:B------:R-:W-:Y:S02]  /*9400*/  MOV R6, 0x40000000 ;  /* 0x4000000000067802 */ /* 0x000fe40000000f00 */
[----:B------:R-:W-:Y:S02]  /*9410*/  MOV R4, 0x5 ;  /* 0x0000000500047802 */ /* 0x000fe40000000f00 */
[----:B------:R-:W-:Y:S02]  /*9420*/  MOV R20, 32@lo((eval_multi_expr_kernel + .L_x_358@srel)) ;  /* 0x0000000000147802 */ /* 0x000fe40000000f00 */
[----:B------:R-:W-:-:S04]  /*9430*/  MOV R21, 32@hi((eval_multi_expr_kernel + .L_x_358@srel)) ;  /* 0x0000000000157802 */ /* 0x000fc80000000f00 */
[----:B------:R-:W-:Y:S05]  /*9440*/  CALL.ABS.NOINC `(apply_op) ;  /* 0x0000000000007943 */ /* 0x000fea0003c00000 */
.L_x_358:
[----:B------:R-:W-:Y:S02]  /*9450*/  MOV R6, R4 ;  /* 0x0000000400067202 */ /* 0x000fe40000000f00 */
[----:B------:R-:W-:-:S02]  /*9460*/  MOV R5, 0xbf800000 ;  /* 0xbf80000000057802 */ /* 0x000fc40000000f00 */
[----:B------:R-:W-:Y:S02]  /*9470*/  MOV R4, 0x3 ;  /* 0x0000000300047802 */ /* 0x000fe40000000f00 */
[----:B------:R-:W-:Y:S02]  /*9480*/  MOV R20, 32@lo((eval_multi_expr_kernel + .L_x_359@srel)) ;  /* 0x0000000000147802 */ /* 0x000fe40000000f00 */
[----:B------:R-:W-:-:S04]  /*9490*/  MOV R21, 32@hi((eval_multi_expr_kernel + .L_x_359@srel)) ;  /* 0x0000000000157802 */ /* 0x000fc80000000f00 */
[----:B------:R-:W-:Y:S05]  /*94a0*/  CALL.ABS.NOINC `(apply_op) ;  /* 0x0000000000007943 */ /* 0x000fea0003c00000 */
.L_x_359:
[----:B------:R-:W-:Y:S02]  /*94b0*/  MOV R5, R4 ;  /* 0x0000000400057202 */ /* 0x000fe40000000f00 */
[----:B------:R-:W-:Y:S02]  /*94c0*/  MOV R6, R2 ;  /* 0x0000000200067202 */ /* 0x000fe40000000f00 */
[----:B------:R-:W-:Y:S02]  /*94d0*/  MOV R4, 0x3 ;  /* 0x0000000300047802 */ /* 0x000fe40000000f00 */
[----:B------:R-:W-:Y:S02]  /*94e0*/  MOV R20, 32@lo((eval_multi_expr_kernel + .L_x_360@srel)) ;  /* 0x0000000000147802 */ /* 0x000fe40000000f00 */
[----:B------:R-:W-:-:S04]  /*94f0*/  MOV R21, 32@hi((eval_multi_expr_kernel + .L_x_360@srel)) ;  /* 0x0000000000157802 */ /* 0x000fc80000000f00 */
[----:B------:R-:W-:Y:S05]  /*9500*/  CALL.ABS.NOINC `(apply_op) ;  /* 0x0000000000007943 */ /* 0x000fea0003c00000 */
.L_x_360:
[----:B------:R-:W-:Y:S02]  /*9510*/  MOV R5, R4 ;  /* 0x0000000400057202 */ /* 0x000fe40000000f00 */
[----:B------:R-:W-:-:S02]  /*9520*/  MOV R6, R16 ;  /* 0x0000001000067202 */ /* 0x000fc40000000f00 */
[----:B------:R-:W-:Y:S02]  /*9530*/  MOV R4, 0x3 ;  /* 0x0000000300047802 */ /* 0x000fe40000000f00 */
[----:B------:R-:W-:Y:S02]  /*9540*/  MOV R20, 32@lo((eval_multi_expr_kernel + .L_x_361@srel)) ;  /* 0x0000000000147802 */ /* 0x000fe40000000f00 */
[----:B------:R-:W-:-:S04]  /*9550*/  MOV R21, 32@hi((eval_multi_expr_kernel + .L_x_361@srel)) ;  /* 0x0000000000157802 */ /* 0x000fc80000000f00 */
[----:B------:R-:W-:Y:S05]  /*9560*/  CALL.ABS.NOINC `(apply_op) ;  /* 0x0000000000007943 */ /* 0x000fea0003c00000 */
.L_x_361:
[----:B------:R0:W5:Y:S01]  /*9570*/  LDG.E R5, [R26.64+0x4] ;  /* 0x000004241a057981 */ /* 0x000162000c1e1900 */
[----:B------:R-:W-:Y:S02]  /*9580*/  MOV R22, R4 ;  /* 0x0000000400167202 */ /* 0x000fe40000000f00 */
[----:B------:R-:W-:Y:S02]  /*9590*/  MOV R6, 0x40000000 ;  /* 0x4000000000067802 */ /* 0x000fe40000000f00 */
[----:B------:R-:W-:Y:S02]  /*95a0*/  MOV R4, 0x5 ;  /* 0x0000000500047802 */ /* 0x000fe40000000f00 */
[----:B------:R-:W-:Y:S02]  /*95b0*/  MOV R20, 32@lo((eval_multi_expr_kernel + .L_x_362@srel)) ;  /* 0x0000000000147802 */ /* 0x000fe40000000f00 */
[----:B------:R-:W-:-:S04]  /*95c0*/  MOV R21, 32@hi((eval_multi_expr_kernel + .L_x_362@srel)) ;  /* 0x0000000000157802 */ /* 0x000fc80000000f00 */
[----:B0----5:R-:W-:Y:S05]  /*95d0*/  CALL.ABS.NOINC `(apply_op) ;  /* 0x0000000000007943 */ /* 0x021fea0003c00000 */
.L_x_362:
[----:B------:R0:W5:Y:S01]  /*95e0*/  LDG.E R5, [R26.64] ;  /* 0x000000241a057981 */ /* 0x000162000c1e1900 */
[----:B------:R-:W-:-:S02]  /*95f0*/  MOV R19, R4 ;  /* 0x0000000400137202 */ /* 0x000fc40000000f00 */
[----:B------:R-:W-:Y:S02]  /*9600*/  MOV R6, 0xc0000000 ;  /* 0xc000000000067802 */ /* 0x000fe40000000f00 */
[----:B------:R-:W-:Y:S02]  /*9610*/  MOV R4, 0x5 ;  /* 0x0000000500047802 */ /* 0x000fe40000000f00 */
[----:B------:R-:W-:Y:S02]  /*9620*/  MOV R20, 32@lo((eval_multi_expr_kernel + .L_x_363@srel)) ;  /* 0x0000000000147802 */ /* 0x000fe40000000f00 */
[----:B------:R-:W-:-:S04]  /*9630*/  MOV R21, 32@hi((eval_multi_expr_kernel + .L_x_363@srel)) ;  /* 0x0000000000157802 */ /* 0x000fc80000000f00 */
[----:B0----5:R-:W-:Y:S05]  /*9640*/  CALL.ABS.NOINC `(apply_op) ;  /* 0x0000000000007943 */ /* 0x021fea0003c00000 */
.L_x_363:
[----:B------:R0:W5:Y:S01]  /*9650*/  LDG.E R5, [R26.64+0x10] ;  /* 0x000010241a057981 */ /* 0x000162000c1e1900 */
[----:B------:R-:W-:Y:S02]  /*9660*/  MOV R18, R4 ;  /* 0x0000000400127202 */ /* 0x000fe40000000f00 */
[----:B------:R-:W-:Y:S02]  /*9670*/  MOV R6, 0xc0000000 ;  /* 0xc000000000067802 */ /* 0x000fe40000000f00 */
[----:B------:R-:W-:Y:S02]  /*9680*/  MOV R4, 0x5 ;  /* 0x0000000500047802 */ /* 0x000fe40000000f00 */
[----:B------:R-:W-:Y:S02]  /*9690*/  MOV R20, 32@lo((eval_multi_expr_kernel + .L_x_364@srel)) ;  /* 0x0000000000147802 */ /* 0x000fe40000000f00 */
[----:B------:R-:W-:-:S04]  /*96a0*/  MOV R21, 32@hi((eval_multi_expr_kernel + .L_x_364@srel)) ;  /* 0x0000000000157802 */ /* 0x000fc80000000f00 */
[----:B0----5:R-:W-:Y:S05]  /*96b0*/  CALL.ABS.NOINC `(apply_op) ;  /* 0x0000000000007943 */ /* 0x021fea0003c00000 */
.L_x_364:
[----:B------:R0:W5:Y:S01]  /*96c0*/  LDG.E R5, [R26.64+0xc] ;  /* 0x00000c241a057981 */ /* 0x000162000c1e1900 */
[----:B------:R-:W-:-:S02]  /*96d0*/  MOV R17, R4 ;  /* 0x0000000400117202 */ /* 0x000fc40000000f00 */
[----:B------:R-:W-:Y:S02]  /*96e0*/  MOV R6, 0x40000000 ;  /* 0x4000000000067802 */ /* 0x000fe40000000f00 */
[----:B------:R-:W-:Y:S02]  /*96f0*/  MOV R4, 0x5 ;  /* 0x0000000500047802 */ /* 0x000fe40000000f00 */
[----:B------:R-:W-:Y:S02]  /*9700*/  MOV R20, 32@lo((eval_multi_expr_kernel + .L_x_365@srel)) ;  /* 0x0000000000147802 */ /* 0x000fe40000000f00 */
[----:B------:R-:W-:-:S04]  /*9710*/  MOV R21, 32@hi((eval_multi_expr_kernel + .L_x_365@srel)) ;  /* 0x0000000000157802 */ /* 0x000fc80000000f00 */
[----:B0----5:R-:W-:Y:S05]  /*9720*/  CALL.ABS.NOINC `(apply_op) ;  /* 0x0000000000007943 */ /* 0x021fea0003c00000 */
.L_x_365:
[----:B------:R0:W5:Y:S01]  /*9730*/  LDG.E R5, [R26.64+0x14] ;  /* 0x000014241a057981 */ /* 0x000162000c1e1900 */
[----:B------:R-:W-:Y:S02]  /*9740*/  MOV R16, R4 ;  /* 0x0000000400107202 */ /* 0x000fe40000000f00 */
[----:B------:R-:W-:Y:S02]  /*9750*/  MOV R6, 0xc01ea44c ;  /* 0xc01ea44c00067802 */ /* 0x000fe40000000f00 */
[----:B------:R-:W-:Y:S02]  /*9760*/  MOV R4, 0x5 ;  /* 0x0000000500047802 */ /* 0x000fe40000000f00 */
[----:B------:R-:W-:Y:S02]  /*9770*/  MOV R20, 32@lo((eval_multi_expr_kernel + .L_x_366@srel)) ;  /* 0x0000000000147802 */ /* 0x000fe40000000f00 */
[----:B------:R-:W-:-:S04]  /*9780*/  MOV R21, 32@hi((eval_multi_expr_kernel + .L_x_366@srel)) ;  /* 0x0000000000157802 */ /* 0x000fc80000000f00 */
[----:B0----5:R-:W-:Y:S05]  /*9790*/  CALL.ABS.NOINC `(apply_op) ;  /* 0x0000000000007943 */ /* 0x021fea0003c00000 */
.L_x_366:
[----:B------:R0:W5:Y:S01]  /*97a0*/  LDG.E R5, [R26.64+0x8] ;  /* 0x000008241a057981 */ /* 0x000162000c1e1900 */
[----:B------:R-:W-:-:S02]  /*97b0*/  MOV R2, R4 ;  /* 0x0000000400027202 */ /* 0x000fc40000000f00 */
[----:B------:R-:W-:Y:S02]  /*97c0*/  MOV R6, 0x40000000 ;  /* 0x4000000000067802 */ /* 0x000fe40000000f00 */
[----:B------:R-:W-:Y:S02]  /*97d0*/  MOV R4, 0x5 ;  /* 0x0000000500047802 */ /* 0x000fe40000000f00 */
[----:B------:R-:W-:Y:S02]  /*97e0*/  MOV R20, 32@lo((eval_multi_expr_kernel + .L_x_367@srel)) ;  /* 0x0000000000147802 */ /* 0x000fe40000000f00 */
[----:B------:R-:W-:-:S04]  /*97f0*/  MOV R21, 32@hi((eval_multi_expr_kernel + .L_x_367@srel)) ;  /* 0x0000000000157802 */ /* 0x000fc80000000f00 */
[----:B0----5:R-:W-:Y:S05]  /*9800*/  CALL.ABS.NOINC `(apply_op) ;  /* 0x0000000000007943 */ /* 0x021fea0003c00000 */
.L_x_367:
[----:B------:R-:W-:Y:S02]  /*9810*/  MOV R6, R4 ;  /* 0x0000000400067202 */ /* 0x000fe40000000f00 */
[----:B------:R-:W-:Y:S02]  /*9820*/  MOV R5, 0x3dd98153 ;  /* 0x3dd9815300057802 */ /* 0x000fe40000000f00 */
[----:B------:R-:W-:Y:S02]  /*9830*/  MOV R4, 0x3 ;  /* 0x0000000300047802 */ /* 0x000fe40000000f00 */
[----:B------:R-:W-:Y:S02]  /*9840*/  MOV R20, 32@lo((eval_multi_expr_kernel + .L_x_368@srel)) ;  /* 0x0000000000147802 */ /* 0x000fe40000000f00 */
[----:B------:R-:W-:-:S04]  /*9850*/  MOV R21, 32@hi((eval_multi_expr_kernel + .L_x_368@srel)) ;  /* 0x0000000000157802 */ /* 0x000fc80000000f00 */
[----:B------:R-:W-:Y:S05]  /*9860*/  CALL.ABS.NOINC `(apply_op) ;  /* 0x0000000000007943 */ /* 0x000fea0003c00000 */
.L_x_368:
[----:B------:R-:W-:Y:S02]  /*9870*/  MOV R5, R4 ;  /* 0x0000000400057202 */ /* 0x000fe40000000f00 */
[----:B------:R-:W-:-:S02]  /*9880*/  MOV R6, R2 ;  /* 0x0000000200067202 */ /* 0x000fc40000000f00 */
[----:B------:R-:W-:Y:S02]  /*9890*/  MOV R4, 0x3 ;  /* 0x0000000300047802 */ /* 0x000fe40000000f00 */
[----:B------:R-:W-:Y:S02]  /*98a0*/  MOV R20, 32@lo((eval_multi_expr_kernel + .L_x_369@srel)) ;  /* 0x0000000000147802 */ /* 0x000fe40000000f00 */
[----:B------:R-:W-:-:S04]  /*98b0*/  MOV R21, 32@hi((eval_multi_expr_kernel + .L_x_369@srel)) ;  /* 0x0000000000157802 */ /* 0x000fc80000000f00 */
[----:B------:R-:W-:Y:S05]  /*98c0*/  CALL.ABS.NOINC `(apply_op) ;  /* 0x0000000000007943 */ /* 0x000fea0003c00000 */
.L_x_369:
[----:B------:R-:W-:Y:S02]  /*98d0*/  MOV R5, R4 ;  /* 0x0000000400057202 */ /* 0x000fe40000000f00 */
[----:B------:R-:W-:Y:S02]  /*98e0*/  MOV R6, R16 ;  /* 0x0000001000067202 */ /* 0x000fe40000000f00 */
[----:B------:R-:W-:Y:S02]  /*98f0*/  MOV R4, 0x3 ;  /* 0x0000000300047802 */ /* 0x000fe40000000f00 */
[----:B------:R-:W-:Y:S02]  /*9900*/  MOV R20, 32@lo((eval_multi_expr_kernel + .L_x_370@srel)) ;  /* 0x0000000000147802 */ /* 0x000fe40000000f00 */
[----:B------:R-:W-:-:S04]  /*9910*/  MOV R21, 32@hi((eval_multi_expr_kernel + .L_x_370@srel)) ;  /* 0x0000000000157802 */ /* 0x000fc80000000f00 */
[----:B------:R-:W-:Y:S05]  /*9920*/  CALL.ABS.NOINC `(apply_op) ;  /* 0x0000000000007943 */ /* 0x000fea0003c00000 */
.L_x_370:
[----:B------:R-:W-:Y:S02]  /*9930*/  MOV R5, R4 ;  /* 0x0000000400057202 */ /* 0x000fe40000000f00 */
[----:B------:R-:W-:-:S02]  /*9940*/  MOV R6, R17 ;  /* 0x0000001100067202 */ /* 0x000fc40000000f00 */
[----:B------:R-:W-:Y:S02]  /*9950*/  MOV R4, 0x1 ;  /* 0x0000000100047802 */ /* 0x000fe40000000f00 */
[----:B------:R-:W-:Y:S02]  /*9960*/  MOV R20, 32@lo((eval_multi_expr_kernel + .L_x_371@srel)) ;  /* 0x0000000000147802 */ /* 0x000fe40000000f00 */
[----:B------:R-:W-:-:S04]  /*9970*/  MOV R21, 32@hi((eval_multi_expr_kernel + .L_x_371@srel)) ;  /* 0x0000000000157802 */ /* 0x000fc80000000f00 */
[----:B------:R-:W-:Y:S05]  /*9980*/  CALL.ABS.NOINC `(apply_op) ;  /* 0x0000000000007943 */ /* 0x000fea0003c00000 */
.L_x_371:
[----:B------:R-:W-:Y:S02]  /*9990*/  MOV R5, R4 ;  /* 0x0000000400057202 */ /* 0x000fe40000000f00 */
[----:B------:R-:W-:Y:S02]  /*99a0*/  MOV R6, R18 ;  /* 0x0000001200067202 */ /* 0x000fe40000000f00 */
[----:B------:R-:W-:Y:S02]  /*99b0*/  MOV R4, 0x1 ;  /* 0x0000000100047802 */ /* 0x000fe40000000f00 */
[----:B------:R-:W-:Y:S02]  /*99c0*/  MOV R20, 32@lo((eval_multi_expr_kernel + .L_x_372@srel)) ;  /* 0x0000000000147802 */ /* 0x000fe40000000f00 */
[----:B------:R-:W-:-:S04]  /*99d0*/  MOV R21, 32@hi((eval_multi_expr_kernel + .L_x_372@srel)) ;  /* 0x0000000000157802 */ /* 0x000fc80000000f00 */
[----:B------:R-:W-:Y:S05]  /*99e0*/  CALL.ABS.NOINC `(apply_op) ;  /* 0x0000000000007943 */ /* 0x000fea0003c00000 */
.L_x_372:
[----:B------:R-:W-:Y:S02]  /*99f0*/  MOV R5, R4 ;  /* 0x0000000400057202 */ /* 0x000fe40000000f00 */
[----:B------:R-:W-:-:S02]  /*9a00*/  MOV R6, R19 ;  /* 0x0000001300067202 */ /* 0x000fc40000000f00 */
[----:B------:R-:W-:Y:S02]  /*9a10*/  MOV R4, 0x3 ;  /* 0x0000000300047802 */ /* 0x000fe40000000f00 */
[----:B------:R-:W-:Y:S02]  /*9a20*/  MOV R20, 32@lo((eval_multi_expr_kernel + .L_x_373@srel)) ;  /* 0x0000000000147802 */ /* 0x000fe40000000f00 */
[----:B------:R-:W-:-:S04]  /*9a30*/  MOV R21, 32@hi((eval_multi_expr_kernel + .L_x_373@srel)) ;  /* 0x0000000000157802 */ /* 0x000fc80000000f00 */
[----:B------:R-:W-:Y:S05]  /*9a40*/  CALL.ABS.NOINC `(apply_op) ;  /* 0x0000000000007943 */ /* 0x000fea0003c00000 */
.L_x_373:
        /* <DEDUP_REMOVED lines=8> */
.L_x_374:
        /* <DEDUP_REMOVED lines=9> */
.L_x_375:
[----:B------:R0:W5:Y:S01]  /*9b60*/  LDG.E R5, [R26.64+0x4] ;  /* 0x000004241a057981 */ /* 0x000162000c1e1900 */
[----:B------:R-:W-:Y:S02]  /*9b70*/  MOV R6, R4 ;  /* 0x0000000400067202 */ /* 0x000fe40000000f00 */
[----:B------:R-:W-:Y:S02]  /*9b80*/  MOV R4, 0x3 ;  /* 0x0000000300047802 */ /* 0x000fe40000000f00 */
[----:B------:R-:W-:Y:S02]  /*9b90*/  MOV R20, 32@lo((eval_multi_expr_kernel + .L_x_376@srel)) ;  /* 0x0000000000147802 */ /* 0x000fe40000000f00 */
[----:B------:R-:W-:-:S04]  /*9ba0*/  MOV R21, 32@hi((eval_multi_expr_kernel + .L_x_376@srel)) ;  /* 0x0000000000157802 */ /* 0x000fc80000000f00 */
[----:B0----5:R-:W-:Y:S05]  /*9bb0*/  CALL.ABS.NOINC `(apply_op) ;  /* 0x0000000000007943 */ /* 0x021fea0003c00000 */
.L_x_376:
[----:B------:R0:W5:Y:S01]  /*9bc0*/  LDG.E R5, [R26.64+0x4] ;  /* 0x000004241a057981 */ /* 0x000162000c1e1900 */
[----:B------:R-:W-:Y:S02]  /*9bd0*/  MOV R16, R4 ;  /* 0x0000000400107202 */ /* 0x000fe40000000f00 */
[----:B------:R-:W-:-:S02]  /*9be0*/  MOV R6, 0xbf800000 ;  /* 0xbf80000000067802 */ /* 0x000fc40000000f00 */
[----:B------:R-:W-:Y:S02]  /*9bf0*/  MOV R4, 0x5 ;  /* 0x0000000500047802 */ /* 0x000fe40000000f00 */
[----:B------:R-:W-:Y:S02]  /*9c00*/  MOV R20, 32@lo((eval_multi_expr_kernel + .L_x_377@srel)) ;  /* 0x0000000000147802 */ /* 0x000fe40000000f00 */
[----:B------:R-:W-:-:S04]  /*9c10*/  MOV R21, 32@hi((eval_multi_expr_kernel + .L_x_377@srel)) ;  /* 0x0000000000157802 */ /* 0x000fc80000000f00 */
[----:B0----5:R-:W-:Y:S05]  /*9c20*/  CALL.ABS.NOINC `(apply_op) ;  /* 0x0000000000007943 */ /* 0x021fea0003c00000 */
.L_x_377:
[----:B------:R0:W5:Y:S01]  /*9c30*/  LDG.E R5, [R26.64] ;  /* 0x000000241a057981 */ /* 0x000162000c1e1900 */
[----:B------:R-:W-:Y:S02]  /*9c40*/  MOV R6, R4 ;  /* 0x0000000400067202 */ /* 0x000fe40000000f00 */
[----:B------:R-:W-:Y:S02]  /*9c50*/  MOV R4, 0x3 ;  /* 0x0000000300047802 */ /* 0x000fe40000000f00 */
[----:B------:R-:W-:Y:S02]  /*9c60*/  MOV R20, 32@lo((eval_multi_expr_kernel + .L_x_378@srel)) ;  /* 0x0000000000147802 */ /* 0x000fe40000000f00 */
[----:B------:R-:W-:-:S04]  /*9c70*/  MOV R21, 32@hi((eval_multi_expr_kernel + .L_x_378@srel)) ;  /* 0x0000000000157802 */ /* 0x000fc80000000f00 */
[----:B0----5:R-:W-:Y:S05]  /*9c80*/  CALL.ABS.NOINC `(apply_op) ;  /* 0x0000000000007943 */ /* 0x021fea0003c00000 */
.L_x_378:
[----:B------:R0:W5:Y:S01]  /*9c90*/  LDG.E R5, [R26.64+0x18] ;  /* 0x000018241a057981 */ /* 0x000162000c1e1900 */
[----:B------:R-:W-:Y:S02]  /*9ca0*/  MOV R2, R4 ;  /* 0x0000000400027202 */ /* 0x000fe40000000f00 */
[----:B------:R-:W-:-:S02]  /*9cb0*/  MOV R6, RZ ;  /* 0x000000ff00067202 */ /* 0x000fc40000000f00 */
[----:B------:R-:W-:Y:S02]  /*9cc0*/  MOV R4, 0xa ;  /* 0x0000000a00047802 */ /* 0x000fe40000000f00 */
[----:B------:R-:W-:Y:S02]  /*9cd0*/  MOV R20, 32@lo((eval_multi_expr_kernel + .L_x_379@srel)) ;  /* 0x0000000000147802 */ /* 0x000fe40000000f00 */
[----:B------:R-:W-:-:S04]  /*9ce0*/  MOV R21, 32@hi((eval_multi_expr_kernel + .L_x_379@srel)) ;  /* 0x0000000000157802 */ /* 0x000fc80000000f00 */
[----:B0----5:R-:W-:Y:S05]  /*9cf0*/  CALL.ABS.NOINC `(apply_op) ;  /* 0x0000000000007943 */ /* 0x021fea0003c00000 */
.L_x_379:
[----:B------:R-:W-:Y:S02]  /*9d00*/  MOV R5, R4 ;  /* 0x0000000400057202 */ /* 0x000fe40000000f00 */
[----:B------:R-:W-:Y:S02]  /*9d10*/  MOV R6, 0x40000000 ;  /* 0x4000000000067802 */ /* 0x000fe40000000f00 */
[----:B------:R-:W-:Y:S02]  /*9d20*/  MOV R4, 0x5 ;  /* 0x0000000500047802 */ /* 0x000fe40000000f00 */
[----:B------:R-:W-:Y:S02]  /*9d30*/  MOV R20, 32@lo((eval_multi_expr_kernel + .L_x_380@srel)) ;  /* 0x0000000000147802 */ /* 0x000fe40000000f00 */
[----:B------:R-:W-:-:S04]  /*9d40*/  MOV R21, 32@hi((eval_multi_expr_kernel + .L_x_380@srel)) ;  /* 0x0000000000157802 */ /* 0x000fc80000000f00 */
[----:B------:R-:W-:Y:S05]  /*9d50*/  CALL.ABS.NOINC `(apply_op) ;  /* 0x0000000000007943 */ /* 0x000fea0003c00000 */
.L_x_380:
[----:B------:R-:W-:Y:S02]  /*9d60*/  MOV R6, R4 ;  /* 0x0000000400067202 */ /* 0x000fe40000000f00 */
[----:B------:R-:W-:-:S02]  /*9d70*/  MOV R5, 0xbf800000 ;  /* 0xbf80000000057802 */ /* 0x000fc40000000f00 */
[----:B------:R-:W-:Y:S02]  /*9d80*/  MOV R4, 0x3 ;  /* 0x0000000300047802 */ /* 0x000fe40000000f00 */
[----:B------:R-:W-:Y:S02]  /*9d90*/  MOV R20, 32@lo((eval_multi_expr_kernel + .L_x_381@srel)) ;  /* 0x0000000000147802 */ /* 0x000fe40000000f00 */
[----:B------:R-:W-:-:S04]  /*9da0*/  MOV R21, 32@hi((eval_multi_expr_kernel + .L_x_381@srel)) ;  /* 0x0000000000157802 */ /* 0x000fc80000000f00 */
[----:B------:R-:W-:Y:S05]  /*9db0*/  CALL.ABS.NOINC `(apply_op) ;  /* 0x0000000000007943 */ /* 0x000fea0003c00000 */
.L_x_381:
[----:B------:R-:W-:Y:S02]  /*9dc0*/  MOV R5, R4 ;  /* 0x0000000400057202 */ /* 0x000fe40000000f00 */
[----:B------:R-:W-:Y:S02]  /*9dd0*/  MOV R6, R2 ;  /* 0x0000000200067202 */ /* 0x000fe40000000f00 */
[----:B------:R-:W-:Y:S02]  /*9de0*/  MOV R4, 0x1 ;  /* 0x0000000100047802 */ /* 0x000fe40000000f00 */
[----:B------:R-:W-:Y:S02]  /*9df0*/  MOV R20, 32@lo((eval_multi_expr_kernel + .L_x_382@srel)) ;  /* 0x0000000000147802 */ /* 0x000fe40000000f00 */
[----:B------:R-:W-:-:S04]  /*9e00*/  MOV R21, 32@hi((eval_multi_expr_kernel + .L_x_382@srel)) ;  /* 0x0000000000157802 */ /* 0x000fc80000000f00 */
[----:B------:R-:W-:Y:S05]  /*9e10*/  CALL.ABS.NOINC `(apply_op) ;  /* 0x0000000000007943 */ /* 0x000fea0003c00000 */
.L_x_382:
[----:B------:R-:W-:Y:S02]  /*9e20*/  MOV R5, R4 ;  /* 0x0000000400057202 */ /* 0x000fe40000000f00 */
[----:B------:R-:W-:-:S02]  /*9e30*/  MOV R6, R16 ;  /* 0x0000001000067202 */ /* 0x000fc40000000f00 */
[----:B------:R-:W-:Y:S02]  /*9e40*/  MOV R4, 0x1 ;  /* 0x0000000100047802 */ /* 0x000fe40000000f00 */
[----:B------:R-:W-:Y:S02]  /*9e50*/  MOV R20, 32@lo((eval_multi_expr_kernel + .L_x_383@srel)) ;  /* 0x0000000000147802 */ /* 0x000fe40000000f00 */
[----:B------:R-:W-:-:S04]  /*9e60*/  MOV R21, 32@hi((eval_multi_expr_kernel + .L_x_383@srel)) ;  /* 0x0000000000157802 */ /* 0x000fc80000000f00 */
[----:B------:R-:W-:Y:S05]  /*9e70*/  CALL.ABS.NOINC `(apply_op) ;  /* 0x0000000000007943 */ /* 0x000fea0003c00000 */
.L_x_383:
[----:B------:R0:W5:Y:S01]  /*9e80*/  LDG.E R5, [R26.64+0x4] ;  /* 0x000004241a057981 */ /* 0x000162000c1e1900 */
[----:B------:R-:W-:Y:S02]  /*9e90*/  MOV R22, R4 ;  /* 0x0000000400167202 */ /* 0x000fe40000000f00 */
[----:B------:R-:W-:Y:S02]  /*9ea0*/  MOV R6, 0x40000000 ;  /* 0x4000000000067802 */ /* 0x000fe40000000f00 */
[----:B------:R-:W-:Y:S02]  /*9eb0*/  MOV R4, 0x5 ;  /* 0x0000000500047802 */ /* 0x000fe40000000f00 */
[----:B------:R-:W-:Y:S02]  /*9ec0*/  MOV R20, 32@lo((eval_multi_expr_kernel + .L_x_384@srel)) ;  /* 0x0000000000147802 */ /* 0x000fe40000000f00 */
[----:B------:R-:W-:-:S04]  /*9ed0*/  MOV R21, 32@hi((eval_multi_expr_kernel + .L_x_384@srel)) ;  /* 0x0000000000157802 */ /* 0x000fc80000000f00 */
[----:B0----5:R-:W-:Y:S05]  /*9ee0*/  CALL.ABS.NOINC `(apply_op) ;  /* 0x0000000000007943 */ /* 0x021fea0003c00000 */
.L_x_384:
[----:B------:R0:W5:Y:S01]  /*9ef0*/  LDG.E R5, [R26.64] ;  /* 0x000000241a057981 */ /* 0x000162000c1e1900 */
[----:B------:R-:W-:-:S02]  /*9f00*/  MOV R19, R4 ;  /* 0x0000000400137202 */ /* 0x000fc40000000f00 */
[----:B------:R-:W-:Y:S02]  /*9f10*/  MOV R6, 0xc0000000 ;  /* 0xc000000000067802 */ /* 0x000fe40000000f00 */
[----:B------:R-:W-:Y:S02]  /*9f20*/  MOV R4, 0x5 ;  /* 0x0000000500047802 */ /* 0x000fe40000000f00 */
[----:B------:R-:W-:Y:S02]  /*9f30*/  MOV R20, 32@lo((eval_multi_expr_kernel + .L_x_385@srel)) ;  /* 0x0000000000147802 */ /* 0x000fe40000000f00 */
[----:B------:R-:W-:-:S04]  /*9f40*/  MOV R21, 32@hi((eval_multi_expr_kernel + .L_x_385@srel)) ;  /* 0x0000000000157802 */ /* 0x000fc80000000f00 */
[----:B0----5:R-:W-:Y:S05]  /*9f50*/  CALL.ABS.NOINC `(apply_op) ;  /* 0x0000000000007943 */ /* 0x021fea0003c00000 */
.L_x_385:
[----:B------:R0:W5:Y:S01]  /*9f60*/  LDG.E R5, [R26.64+0x10] ;  /* 0x000010241a057981 */ /* 0x000162000c1e1900 */
[----:B------:R-:W-:Y:S02]  /*9f70*/  MOV R18, R4 ;  /* 0x0000000400127202 */ /* 0x000fe40000000f00 */
[----:B------:R-:W-:Y:S02]  /*9f80*/  MOV R6, 0xc0000000 ;  /* 0xc000000000067802 */ /* 0x000fe40000000f00 */
[----:B------:R-:W-:Y:S02]  /*9f90*/  MOV R4, 0x5 ;  /* 0x0000000500047802 */ /* 0x000fe40000000f00 */
[----:B------:R-:W-:Y:S02]  /*9fa0*/  MOV R20, 32@lo((eval_multi_expr_kernel + .L_x_386@srel)) ;  /* 0x0000000000147802 */ /* 0x000fe40000000f00 */
[----:B------:R-:W-:-:S04]  /*9fb0*/  MOV R21, 32@hi((eval_multi_expr_kernel + .L_x_386@srel)) ;  /* 0x0000000000157802 */ /* 0x000fc80000000f00 */
[----:B0----5:R-:W-:Y:S05]  /*9fc0*/  CALL.ABS.NOINC `(apply_op) ;  /* 0x0000000000007943 */ /* 0x021fea0003c00000 */
.L_x_386:
[----:B------:R0:W5:Y:S01]  /*9fd0*/  LDG.E R5, [R26.64+0xc] ;  /* 0x00000c241a057981 */ /* 0x000162000c1e1900 */
[----:B------:R-:W-:-:S02]  /*9fe0*/  MOV R17, R4 ;  /* 0x0000000400117202 */ /* 0x000fc40000000f00 */
[----:B------:R-:W-:Y:S02]  /*9ff0*/  MOV R6, 0x40000000 ;  /* 0x4000000000067802 */ /* 0x000fe40000000f00 */
[----:B------:R-:W-:Y:S02]  /*a000*/  MOV R4, 0x5 ;  /* 0x0000000500047802 */ /* 0x000fe40000000f00 */
[----:B------:R-:W-:Y:S02]  /*a010*/  MOV R20, 32@lo((eval_multi_expr_kernel + .L_x_387@srel)) ;  /* 0x0000000000147802 */ /* 0x000fe40000000f00 */
[----:B------:R-:W-:-:S04]  /*a020*/  MOV R21, 32@hi((eval_multi_expr_kernel + .L_x_387@srel)) ;  /* 0x0000000000157802 */ /* 0x000fc80000000f00 */
[----:B0----5:R-:W-:Y:S05]  /*a030*/  CALL.ABS.NOINC `(apply_op) ;  /* 0x0000000000007943 */ /* 0x021fea0003c00000 */
.L_x_387:
[----:B------:R0:W5:Y:S01]  /*a040*/  LDG.E R5, [R26.64+0x14] ;  /* 0x000014241a057981 */ /* 0x000162000c1e1900 */
[----:B------:R-:W-:Y:S02]  /*a050*/  MOV R16, R4 ;  /* 0x0000000400107202 */ /* 0x000fe40000000f00 */
[----:B------:R-:W-:Y:S02]  /*a060*/  MOV R6, 0xc0000000 ;  /* 0xc000000000067802 */ /* 0x000fe40000000f00 */
[----:B------:R-:W-:Y:S02]  /*a070*/  MOV R4, 0x5 ;  /* 0x0000000500047802 */ /* 0x000fe40000000f00 */
[----:B------:R-:W-:Y:S02]  /*a080*/  MOV R20, 32@lo((eval_multi_expr_kernel + .L_x_388@srel)) ;  /* 0x0000000000147802 */ /* 0x000fe40000000f00 */
[----:B------:R-:W-:-:S04]  /*a090*/  MOV R21, 32@hi((eval_multi_expr_kernel + .L_x_388@srel)) ;  /* 0x0000000000157802 */ /* 0x000fc80000000f00 */
[----:B0----5:R-:W-:Y:S05]  /*a0a0*/  CALL.ABS.NOINC `(apply_op) ;  /* 0x0000000000007943 */ /* 0x021fea0003c00000 */
.L_x_388:
[----:B------:R0:W5:Y:S01]  /*a0b0*/  LDG.E R5, [R26.64+0x8] ;  /* 0x000008241a057981 */ /* 0x000162000c1e1900 */
[----:B------:R-:W-:-:S02]  /*a0c0*/  MOV R2, R4 ;  /* 0x0000000400027202 */ /* 0x000fc40000000f00 */
[----:B------:R-:W-:Y:S02]  /*a0d0*/  MOV R6, 0x40000000 ;  /* 0x4000000000067802 */ /* 0x000fe40000000f00 */
[----:B------:R-:W-:Y:S02]  /*a0e0*/  MOV R4, 0x5 ;  /* 0x0000000500047802 */ /* 0x000fe40000000f00 */
[----:B------:R-:W-:Y:S02]  /*a0f0*/  MOV R20, 32@lo((eval_multi_expr_kernel + .L_x_389@srel)) ;  /* 0x0000000000147802 */ /* 0x000fe40000000f00 */
[----:B------:R-:W-:-:S04]  /*a100*/  MOV R21, 32@hi((eval_multi_expr_kernel + .L_x_389@srel)) ;  /* 0x0000000000157802 */ /* 0x000fc80000000f00 */
[----:B0----5:R-:W-:Y:S05]  /*a110*/  CALL.ABS.NOINC `(apply_op) ;  /* 0x0000000000007943 */ /* 0x021fea0003c00000 */
.L_x_389:
[----:B------:R-:W-:Y:S02]  /*a120*/  MOV R6, R4 ;  /* 0x0000000400067202 */ /* 0x000fe40000000f00 */
[----:B------:R-:W-:Y:S02]  /*a130*/  MOV R5, 0x3daaaf7b ;  /* 0x3daaaf7b00057802 */ /* 0x000fe40000000f00 */
[----:B------:R-:W-:Y:S02]  /*a140*/  MOV R4, 0x3 ;  /* 0x0000000300047802 */ /* 0x000fe40000000f00 */
[----:B------:R-:W-:Y:S02]  /*a150*/  MOV R20, 32@lo((eval_multi_expr_kernel + .L_x_390@srel)) ;  /* 0x0000000000147802 */ /* 0x000fe40000000f00 */
[----:B------:R-:W-:-:S04]  /*a160*/  MOV R21, 32@hi((eval_multi_expr_kernel + .L_x_390@srel)) ;  /* 0x0000000000157802 */ /* 0x000fc80000000f00 */
[----:B------:R-:W-:Y:S05]  /*a170*/  CALL.ABS.NOINC `(apply_op) ;  /* 0x0000000000007943 */ /* 0x000fea0003c00000 */
.L_x_390:
[----:B------:R-:W-:Y:S02]  /*a180*/  MOV R5, R4 ;  /* 0x0000000400057202 */ /* 0x000fe40000000f00 */
[----:B------:R-:W-:-:S02]  /*a190*/  MOV R6, R2 ;  /* 0x0000000200067202 */ /* 0x000fc40000000f00 */
[----:B------:R-:W-:Y:S02]  /*a1a0*/  MOV R4, 0x3 ;  /* 0x0000000300047802 */ /* 0x000fe40000000f00 */
[----:B------:R-:W-:Y:S02]  /*a1b0*/  MOV R20, 32@lo((eval_multi_expr_kernel + .L_x_391@srel)) ;  /* 0x0000000000147802 */ /* 0x000fe40000000f00 */
[----:B------:R-:W-:-:S04]  /*a1c0*/  MOV R21, 32@hi((eval_multi_expr_kernel + .L_x_391@srel)) ;  /* 0x0000000000157802 */ /* 0x000fc80000000f00 */
[----:B------:R-:W-:Y:S05]  /*a1d0*/  CALL.ABS.NOINC `(apply_op) ;  /* 0x0000000000007943 */ /* 0x000fea0003c00000 */
.L_x_391:
[----:B------:R-:W-:Y:S02]  /*a1e0*/  MOV R5, R4 ;  /* 0x0000000400057202 */ /* 0x000fe40000000f00 */
[----:B------:R-:W-:Y:S02]  /*a1f0*/  MOV R6, R16 ;  /* 0x0000001000067202 */ /* 0x000fe40000000f00 */
[----:B------:R-:W-:Y:S02]  /*a200*/  MOV R4, 0x3 ;  /* 0x0000000300047802 */ /* 0x000fe40000000f00 */
[----:B------:R-:W-:Y:S02]  /*a210*/  MOV R20, 32@lo((eval_multi_expr_kernel + .L_x_392@srel)) ;  /* 0x0000000000147802 */ /* 0x000fe40000000f00 */
[----:B------:R-:W-:-:S04]  /*a220*/  MOV R21, 32@hi((eval_multi_expr_kernel + .L_x_392@srel)) ;  /* 0x0000000000157802 */ /* 0x000fc80000000f00 */
[----:B------:R-:W-:Y:S05]  /*a230*/  CALL.ABS.NOINC `(apply_op) ;  /* 0x0000000000007943 */ /* 0x000fea0003c00000 */
.L_x_392:
[----:B------:R-:W-:Y:S02]  /*a240*/  MOV R5, R4 ;  /* 0x0000000400057202 */ /* 0x000fe40000000f00 */
[----:B------:R-:W-:-:S02]  /*a250*/  MOV R6, R17 ;  /* 0x0000001100067202 */ /* 0x000fc40000000f00 */
[----:B------:R-:W-:Y:S02]  /*a260*/  MOV R4, 0x3 ;  /* 0x0000000300047802 */ /* 0x000fe40000000f00 */
[----:B------:R-:W-:Y:S02]  /*a270*/  MOV R20, 32@lo((eval_multi_expr_kernel + .L_x_393@srel)) ;  /* 0x0000000000147802 */ /* 0x000fe40000000f00 */
[----:B------:R-:W-:-:S04]  /*a280*/  MOV R21, 32@hi((eval_multi_expr_kernel + .L_x_393@srel)) ;  /* 0x0000000000157802 */ /* 0x000fc80000000f00 */
[----:B------:R-:W-:Y:S05]  /*a290*/  CALL.ABS.NOINC `(apply_op) ;  /* 0x0000000000007943 */ /* 0x000fea0003c00000 */
.L_x_393:
[----:B------:R-:W-:Y:S02]  /*a2a0*/  MOV R5, R4 ;  /* 0x0000000400057202 */ /* 0x000fe40000000f00 */
[----:B------:R-:W-:Y:S02]  /*a2b0*/  MOV R6, R18 ;  /* 0x0000001200067202 */ /* 0x000fe40000000f00 */
[----:B------:R-:W-:Y:S02]  /*a2c0*/  MOV R4, 0x3 ;  /* 0x0000000300047802 */ /* 0x000fe40000000f00 */
[----:B------:R-:W-:Y:S02]  /*a2d0*/  MOV R20, 32@lo((eval_multi_expr_kernel + .L_x_394@srel)) ;  /* 0x0000000000147802 */ /* 0x000fe40000000f00 */
[----:B------:R-:W-:-:S04]  /*a2e0*/  MOV R21, 32@hi((eval_multi_expr_kernel + .L_x_394@srel)) ;  /* 0x0000000000157802 */ /* 0x000fc80000000f00 */
[----:B------:R-:W-:Y:S05]  /*a2f0*/  CALL.ABS.NOINC `(apply_op) ;  /* 0x0000000000007943 */ /* 0x000fea0003c00000 */
.L_x_394:
[----:B------:R-:W-:Y:S02]  /*a300*/  MOV R5, R4 ;  /* 0x0000000400057202 */ /* 0x000fe40000000f00 */
[----:B------:R-:W-:-:S02]  /*a310*/  MOV R6, R19 ;  /* 0x0000001300067202 */ /* 0x000fc40000000f00 */
[----:B------:R-:W-:Y:S02]  /*a320*/  MOV R4, 0x3 ;  /* 0x0000000300047802 */ /* 0x000fe40000000f00 */
[----:B------:R-:W-:Y:S02]  /*a330*/  MOV R20, 32@lo((eval_multi_expr_kernel + .L_x_395@srel)) ;  /* 0x0000000000147802 */ /* 0x000fe40000000f00 */
[----:B------:R-:W-:-:S04]  /*a340*/  MOV R21, 32@hi((eval_multi_expr_kernel + .L_x_395@srel)) ;  /* 0x0000000000157802 */ /* 0x000fc80000000f00 */
[----:B------:R-:W-:Y:S05]  /*a350*/  CALL.ABS.NOINC `(apply_op) ;  /* 0x0000000000007943 */ /* 0x000fea0003c00000 */
.L_x_395:
        /* <DEDUP_REMOVED lines=8> */
.L_x_396:
        /* <DEDUP_REMOVED lines=9> */
.L_x_397:
[----:B------:R0:W5:Y:S01]  /*a470*/  LDG.E R5, [R26.64+0x4] ;  /* 0x000004241a057981 */ /* 0x000162000c1e1900 */
[----:B------:R-:W-:Y:S02]  /*a480*/  MOV R6, R4 ;  /* 0x0000000400067202 */ /* 0x000fe40000000f00 */
[----:B------:R-:W-:Y:S02]  /*a490*/  MOV R4, 0x3 ;  /* 0x0000000300047802 */ /* 0x000fe40000000f00 */
[----:B------:R-:W-:Y:S02]  /*a4a0*/  MOV R20, 32@lo((eval_multi_expr_kernel + .L_x_398@srel)) ;  /* 0x0000000000147802 */ /* 0x000fe40000000f00 */
[----:B------:R-:W-:-:S04]  /*a4b0*/  MOV R21, 32@hi((eval_multi_expr_kernel + .L_x_398@srel)) ;  /* 0x0000000000157802 */ /* 0x000fc80000000f00 */
[----:B0----5:R-:W-:Y:S05]  /*a4c0*/  CALL.ABS.NOINC `(apply_op) ;  /* 0x0000000000007943 */ /* 0x021fea0003c00000 */
.L_x_398:
[----:B------:R0:W5:Y:S01]  /*a4d0*/  LDG.E R5, [R26.64+0x4] ;  /* 0x000004241a057981 */ /* 0x000162000c1e1900 */
[----:B------:R-:W-:Y:S02]  /*a4e0*/  MOV R16, R4 ;  /* 0x0000000400107202 */ /* 0x000fe40000000f00 */
[----:B------:R-:W-:-:S02]  /*a4f0*/  MOV R6, 0xbf800000 ;  /* 0xbf80000000067802 */ /* 0x000fc40000000f00 */
[----:B------:R-:W-:Y:S02]  /*a500*/  MOV R4, 0x5 ;  /* 0x0000000500047802 */ /* 0x000fe40000000f00 */
[----:B------:R-:W-:Y:S02]  /*a510*/  MOV R20, 32@lo((eval_multi_expr_kernel + .L_x_399@srel)) ;  /* 0x0000000000147802 */ /* 0x000fe40000000f00 */
[----:B------:R-:W-:-:S04]  /*a520*/  MOV R21, 32@hi((eval_multi_expr_kernel + .L_x_399@srel)) ;  /* 0x0000000000157802 */ /* 0x000fc80000000f00 */
[----:B0----5:R-:W-:Y:S05]  /*a530*/  CALL.ABS.NOINC `(apply_op) ;  /* 0x0000000000007943 */ /* 0x021fea0003c00000 */
.L_x_399:
[----:B------:R0:W5:Y:S01]  /*a540*/  LDG.E R5, [R26.64] ;  /* 0x000000241a057981 */ /* 0x000162000c1e1900 */
[----:B------:R-:W-:Y:S02]  /*a550*/  MOV R6, R4 ;  /* 0x0000000400067202 */ /* 0x000fe40000000f00 */
[----:B------:R-:W-:Y:S02]  /*a560*/  MOV R4, 0x3 ;  /* 0x0000000300047802 */ /* 0x000fe40000000f00 */
[----:B------:R-:W-:Y:S02]  /*a570*/  MOV R20, 32@lo((eval_multi_expr_kernel + .L_x_400@srel)) ;  /* 0x0000000000147802 */ /* 0x000fe40000000f00 */
[----:B------:R-:W-:-:S04]  /*a580*/  MOV R21, 32@hi((eval_multi_expr_kernel + .L_x_400@srel)) ;  /* 0x0000000000157802 */ /* 0x000fc80000000f00 */
[----:B0----5:R-:W-:Y:S05]  /*a590*/  CALL.ABS.NOINC `(apply_op) ;  /* 0x0000000000007943 */ /* 0x021fea0003c00000 */
.L_x_400:
[----:B------:R0:W5:Y:S01]  /*a5a0*/  LDG.E R5, [R26.64+0x18] ;  /* 0x000018241a057981 */ /* 0x000162000c1e1900 */
[----:B------:R-:W-:Y:S02]  /*a5b0*/  MOV R2, R4 ;  /* 0x0000000400027202 */ /* 0x000fe40000000f00 */
[----:B------:R-:W-:-:S02]  /*a5c0*/  MOV R6, RZ ;  /* 0x000000ff00067202 */ /* 0x000fc40000000f00 */
[----:B------:R-:W-:Y:S02]  /*a5d0*/  MOV R4, 0xa ;  /* 0x0000000a00047802 */ /* 0x000fe40000000f00 */
[----:B------:R-:W-:Y:S02]  /*a5e0*/  MOV R20, 32@lo((eval_multi_expr_kernel + .L_x_401@srel)) ;  /* 0x0000000000147802 */ /* 0x000fe40000000f00 */
[----:B------:R-:W-:-:S04]  /*a5f0*/  MOV R21, 32@hi((eval_multi_expr_kernel + .L_x_401@srel)) ;  /* 0x0000000000157802 */ /* 0x000fc80000000f00 */
[----:B0----5:R-:W-:Y:S05]  /*a600*/  CALL.ABS.NOINC `(apply_op) ;  /* 0x0000000000007943 */ /* 0x021fea0003c00000 */
.L_x_401:
[----:B------:R-:W-:Y:S02]  /*a610*/  MOV R5, R4 ;  /* 0x0000000400057202 */ /* 0x000fe40000000f00 */
[----:B------:R-:W-:Y:S02]  /*a620*/  MOV R6, 0x40000000 ;  /* 0x4000000000067802 */ /* 0x000fe40000000f00 */
[----:B------:R-:W-:Y:S02]  /*a630*/  MOV R4, 0x5 ;  /* 0x0000000500047802 */ /* 0x000fe40000000f00 */
[----:B------:R-:W-:Y:S02]  /*a640*/  MOV R20, 32@lo((eval_multi_expr_kernel + .L_x_402@srel)) ;  /* 0x0000000000147802 */ /* 0x000fe40000000f00 */
[----:B------:R-:W-:-:S04]  /*a650*/  MOV R21, 32@hi((eval_multi_expr_kernel + .L_x_402@srel)) ;  /* 0x0000000000157802 */ /* 0x000fc80000000f00 */
[----:B------:R-:W-:Y:S05]  /*a660*/  CALL.ABS.NOINC `(apply_op) ;  /* 0x0000000000007943 */ /* 0x000fea0003c00000 */
.L_x_402:
[----:B------:R-:W-:Y:S02]  /*a670*/  MOV R6, R4 ;  /* 0x0000000400067202 */ /* 0x000fe40000000f00 */
[----:B------:R-:W-:-:S02]  /*a680*/  MOV R5, 0xbf800000 ;  /* 0xbf80000000057802 */ /* 0x000fc40000000f00 */
[----:B------:R-:W-:Y:S02]  /*a690*/  MOV R4, 0x3 ;  /* 0x0000000300047802 */ /* 0x000fe40000000f00 */
[----:B------:R-:W-:Y:S02]  /*a6a0*/  MOV R20, 32@lo((eval_multi_expr_kernel + .L_x_403@srel)) ;  /* 0x0000000000147802 */ /* 0x000fe40000000f00 */
[----:B------:R-:W-:-:S04]  /*a6b0*/  MOV R21, 32@hi((eval_multi_expr_kernel + .L_x_403@srel)) ;  /* 0x0000000000157802 */ /* 0x000fc80000000f00 */
[----:B------:R-:W-:Y:S05]  /*a6c0*/  CALL.ABS.NOINC `(apply_op) ;  /* 0x0000000000007943 */ /* 0x000fea0003c00000 */
.L_x_403:
[----:B------:R-:W-:Y:S02]  /*a6d0*/  MOV R5, R4 ;  /* 0x0000000400057202 */ /* 0x000fe40000000f00 */
[----:B------:R-:W-:Y:S02]  /*a6e0*/  MOV R6, R2 ;  /* 0x0000000200067202 */ /* 0x000fe40000000f00 */
[----:B------:R-:W-:Y:S02]  /*a6f0*/  MOV R4, 0x1 ;  /* 0x0000000100047802 */ /* 0x000fe40000000f00 */
[----:B------:R-:W-:Y:S02]  /*a700*/  MOV R20, 32@lo((eval_multi_expr_kernel + .L_x_404@srel)) ;  /* 0x0000000000147802 */ /* 0x000fe40000000f00 */
[----:B------:R-:W-:-:S04]  /*a710*/  MOV R21, 32@hi((eval_multi_expr_kernel + .L_x_404@srel)) ;  /* 0x0000000000157802 */ /* 0x000fc80000000f00 */
[----:B------:R-:W-:Y:S05]  /*a720*/  CALL.ABS.NOINC `(apply_op) ;  /* 0x0000000000007943 */ /* 0x000fea0003c00000 */
.L_x_404:
[----:B------:R-:W-:Y:S02]  /*a730*/  MOV R5, R4 ;  /* 0x0000000400057202 */ /* 0x000fe40000000f00 */
[----:B------:R-:W-:-:S02]  /*a740*/  MOV R6, R16 ;  /* 0x0000001000067202 */ /* 0x000fc40000000f00 */
[----:B------:R-:W-:Y:S02]  /*a750*/  MOV R4, 0x1 ;  /* 0x0000000100047802 */ /* 0x000fe40000000f00 */
[----:B------:R-:W-:Y:S02]  /*a760*/  MOV R20, 32@lo((eval_multi_expr_kernel + .L_x_405@srel)) ;  /* 0x0000000000147802 */ /* 0x000fe40000000f00 */
[----:B------:R-:W-:-:S04]  /*a770*/  MOV R21, 32@hi((eval_multi_expr_kernel + .L_x_405@srel)) ;  /* 0x0000000000157802 */ /* 0x000fc80000000f00 */
[----:B------:R-:W-:Y:S05]  /*a780*/  CALL.ABS.NOINC `(apply_op) ;  /* 0x0000000000007943 */ /* 0x000fea0003c00000 */
.L_x_405:
[----:B------:R0:W5:Y:S01]  /*a790*/  LDG.E R5, [R26.64+0x4] ;  /* 0x000004241a057981 */ /* 0x000162000c1e1900 */
[----:B------:R-:W-:Y:S02]  /*a7a0*/  MOV R22, R4 ;  /* 0x0000000400167202 */ /* 0x000fe40000000f00 */
[----:B------:R-:W-:Y:S02]  /*a7b0*/  MOV R6, 0x40000000 ;  /* 0x4000000000067802 */ /* 0x000fe40000000f00 */
[----:B------:R-:W-:Y:S02]  /*a7c0*/  MOV R4, 0x5 ;  /* 0x0000000500047802 */ /* 0x000fe40000000f00 */
[----:B------:R-:W-:Y:S02]  /*a7d0*/  MOV R20, 32@lo((eval_multi_expr_kernel + .L_x_406@srel)) ;  /* 0x0000000000147802 */ /* 0x000fe40000000f00 */
[----:B------:R-:W-:-:S04]  /*a7e0*/  MOV R21, 32@hi((eval_multi_expr_kernel + .L_x_406@srel)) ;  /* 0x0000000000157802 */ /* 0x000fc80000000f00 */
[----:B0----5:R-:W-:Y:S05]  /*a7f0*/  CALL.ABS.NOINC `(apply_op) ;  /* 0x0000000000007943 */ /* 0x021fea0003c00000 */
.L_x_406:
[----:B------:R0:W5:Y:S01]  /*a800*/  LDG.E R5, [R26.64] ;  /* 0x000000241a057981 */ /* 0x000162000c1e1900 */
[----:B------:R-:W-:-:S02]  /*a810*/  MOV R19, R4 ;  /* 0x0000000400137202 */ /* 0x000fc40000000f00 */
[----:B------:R-:W-:Y:S02]  /*a820*/  MOV R6, 0xbff049ca ;  /* 0xbff049ca00067802 */ /* 0x000fe40000000f00 */
[----:B------:R-:W-:Y:S02]  /*a830*/  MOV R4, 0x5 ;  /* 0x0000000500047802 */ /* 0x000fe40000000f00 */
[----:B------:R-:W-:Y:S02]  /*a840*/  MOV R20, 32@lo((eval_multi_expr_kernel + .L_x_407@srel)) ;  /* 0x0000000000147802 */ /* 0x000fe40000000f00 */
[----:B------:R-:W-:-:S04]  /*a850*/  MOV R21, 32@hi((eval_multi_expr_kernel + .L_x_407@srel)) ;  /* 0x0000000000157802 */ /* 0x000fc80000000f00 */
[----:B0----5:R-:W-:Y:S05]  /*a860*/  CALL.ABS.NOINC `(apply_op) ;  /* 0x0000000000007943 */ /* 0x021fea0003c00000 */
.L_x_407:
[----:B------:R0:W5:Y:S01]  /*a870*/  LDG.E R5, [R26.64+0x10] ;  /* 0x000010241a057981 */ /* 0x000162000c1e1900 */
[----:B------:R-:W-:Y:S02]  /*a880*/  MOV R18, R4 ;  /* 0x0000000400127202 */ /* 0x000fe40000000f00 */
[----:B------:R-:W-:Y:S02]  /*a890*/  MOV R6, 0xc0000000 ;  /* 0xc000000000067802 */ /* 0x000fe40000000f00 */
[----:B------:R-:W-:Y:S02]  /*a8a0*/  MOV R4, 0x5 ;  /* 0x0000000500047802 */ /* 0x000fe40000000f00 */
[----:B------:R-:W-:Y:S02]  /*a8b0*/  MOV R20, 32@lo((eval_multi_expr_kernel + .L_x_408@srel)) ;  /* 0x0000000000147802 */ /* 0x000fe40000000f00 */
[----:B------:R-:W-:-:S04]  /*a8c0*/  MOV R21, 32@hi((eval_multi_expr_kernel + .L_x_408@srel)) ;  /* 0x0000000000157802 */ /* 0x000fc80000000f00 */
[----:B0----5:R-:W-:Y:S05]  /*a8d0*/  CALL.ABS.NOINC `(apply_op) ;  /* 0x0000000000007943 */ /* 0x021fea0003c00000 */
.L_x_408:
[----:B------:R0:W5:Y:S01]  /*a8e0*/  LDG.E R5, [R26.64+0xc] ;  /* 0x00000c241a057981 */ /* 0x000162000c1e1900 */
[----:B------:R-:W-:-:S02]  /*a8f0*/  MOV R17, R4 ;  /* 0x0000000400117202 */ /* 0x000fc40000000f00 */
[----:B------:R-:W-:Y:S02]  /*a900*/  MOV R6, 0x40000000 ;  /* 0x4000000000067802 */ /* 0x000fe40000000f00 */
[----:B------:R-:W-:Y:S02]  /*a910*/  MOV R4, 0x5 ;  /* 0x0000000500047802 */ /* 0x000fe40000000f00 */
[----:B------:R-:W-:Y:S02]  /*a920*/  MOV R20, 32@lo((eval_multi_expr_kernel + .L_x_409@srel)) ;  /* 0x0000000000147802 */ /* 0x000fe40000000f00 */
[----:B------:R-:W-:-:S04]  /*a930*/  MOV R21, 32@hi((eval_multi_expr_kernel + .L_x_409@srel)) ;  /* 0x0000000000157802 */ /* 0x000fc80000000f00 */
[----:B0----5:R-:W-:Y:S05]  /*a940*/  CALL.ABS.NOINC `(apply_op) ;  /* 0x0000000000007943 */ /* 0x021fea0003c00000 */
.L_x_409:
[----:B------:R0:W5:Y:S01]  /*a950*/  LDG.E R5, [R26.64+0x14] ;  /* 0x000014241a057981 */ /* 0x000162000c1e1900 */
[----:B------:R-:W-:Y:S02]  /*a960*/  MOV R16, R4 ;  /* 0x0000000400107202 */ /* 0x000fe40000000f00 */
[----:B------:R-:W-:Y:S02]  /*a970*/  MOV R6, 0xc0000000 ;  /* 0xc000000000067802 */ /* 0x000fe40000000f00 */
[----:B------:R-:W-:Y:S02]  /*a980*/  MOV R4, 0x5 ;  /* 0x0000000500047802 */ /* 0x000fe40000000f00 */
[----:B------:R-:W-:Y:S02]  /*a990*/  MOV R20, 32@lo((eval_multi_expr_kernel + .L_x_410@srel)) ;  /* 0x0000000000147802 */ /* 0x000fe40000000f00 */
[----:B------:R-:W-:-:S04]  /*a9a0*/  MOV R21, 32@hi((eval_multi_expr_kernel + .L_x_410@srel)) ;  /* 0x0000000000157802 */ /* 0x000fc80000000f00 */
[----:B0----5:R-:W-:Y:S05]  /*a9b0*/  CALL.ABS.NOINC `(apply_op) ;  /* 0x0000000000007943 */ /* 0x021fea0003c00000 */
.L_x_410:
[----:B------:R0:W5:Y:S01]  /*a9c0*/  LDG.E R5, [R26.64+0x8] ;  /* 0x000008241a057981 */ /* 0x000162000c1e1900 */
[----:B------:R-:W-:-:S02]  /*a9d0*/  MOV R2, R4 ;  /* 0x0000000400027202 */ /* 0x000fc40000000f00 */
[----:B------:R-:W-:Y:S02]  /*a9e0*/  MOV R6, 0x40000000 ;  /* 0x4000000000067802 */ /* 0x000fe40000000f00 */
[----:B------:R-:W-:Y:S02]  /*a9f0*/  MOV R4, 0x5 ;  /* 0x0000000500047802 */ /* 0x000fe40000000f00 */
[----:B------:R-:W-:Y:S02]  /*aa00*/  MOV R20, 32@lo((eval_multi_expr_kernel + .L_x_411@srel)) ;  /* 0x0000000000147802 */ /* 0x000fe40000000f00 */
[----:B------:R-:W-:-:S04]  /*aa10*/  MOV R21, 32@hi((eval_multi_expr_kernel + .L_x_411@srel)) ;  /* 0x0000000000157802 */ /* 0x000fc80000000f00 */
[----:B0----5:R-:W-:Y:S05]  /*aa20*/  CALL.ABS.NOINC `(apply_op) ;  /* 0x0000000000007943 */ /* 0x021fea0003c00000 */
.L_x_411:
[----:B------:R-:W-:Y:S02]  /*aa30*/  MOV R6, R4 ;  /* 0x0000000400067202 */ /* 0x000fe40000000f00 */
[----:B------:R-:W-:Y:S02]  /*aa40*/  MOV R5, 0x3dad4b35 ;  /* 0x3dad4b3500057802 */ /* 0x000fe40000000f00 */
[----:B------:R-:W-:Y:S02]  /*aa50*/  MOV R4, 0x3 ;  /* 0x0000000300047802 */ /* 0x000fe40000000f00 */
[----:B------:R-:W-:Y:S02]  /*aa60*/  MOV R20, 32@lo((eval_multi_expr_kernel + .L_x_412@srel)) ;  /* 0x0000000000147802 */ /* 0x000fe40000000f00 */
[----:B------:R-:W-:-:S04]  /*aa70*/  MOV R21, 32@hi((eval_multi_expr_kernel + .L_x_412@srel)) ;  /* 0x0000000000157802 */ /* 0x000fc80000000f00 */
[----:B------:R-:W-:Y:S05]  /*aa80*/  CALL.ABS.NOINC `(apply_op) ;  /* 0x0000000000007943 */ /* 0x000fea0003c00000 */
.L_x_412:
[----:B------:R-:W-:Y:S02]  /*aa90*/  MOV R5, R4 ;  /* 0x0000000400057202 */ /* 0x000fe40000000f00 */
[----:B------:R-:W-:-:S02]  /*aaa0*/  MOV R6, R2 ;  /* 0x0000000200067202 */ /* 0x000fc40000000f00 */
[----:B------:R-:W-:Y:S02]  /*aab0*/  MOV R4, 0x3 ;  /* 0x0000000300047802 */ /* 0x000fe40000000f00 */
[----:B------:R-:W-:Y:S02]  /*aac0*/  MOV R20, 32@lo((eval_multi_expr_kernel + .L_x_413@srel)) ;  /* 0x0000000000147802 */ /* 0x000fe40000000f00 */
[----:B------:R-:W-:-:S04]  /*aad0*/  MOV R21, 32@hi((eval_multi_expr_kernel + .L_x_413@srel)) ;  /* 0x0000000000157802 */ /* 0x000fc80000000f00 */
[----:B------:R-:W-:Y:S05]  /*aae0*/  CALL.ABS.NOINC `(apply_op) ;  /* 0x0000000000007943 */ /* 0x000fea0003c00000 */
.L_x_413:
[----:B------:R-:W-:Y:S02]  /*aaf0*/  MOV R5, R4 ;  /* 0x0000000400057202 */ /* 0x000fe40000000f00 */
[----:B------:R-:W-:Y:S02]  /*ab00*/  MOV R6, R16 ;  /* 0x0000001000067202 */ /* 0x000fe40000000f00 */
[----:B------:R-:W-:Y:S02]  /*ab10*/  MOV R4, 0x3 ;  /* 0x0000000300047802 */ /* 0x000fe40000000f00 */
[----:B------:R-:W-:Y:S02]  /*ab20*/  MOV R20, 32@lo((eval_multi_expr_kernel + .L_x_414@srel)) ;  /* 0x0000000000147802 */ /* 0x000fe40000000f00 */
[----:B------:R-:W-:-:S04]  /*ab30*/  MOV R21, 32@hi((eval_multi_expr_kernel + .L_x_414@srel)) ;  /* 0x0000000000157802 */ /* 0x000fc80000000f00 */
[----:B------:R-:W-:Y:S05]  /*ab40*/  CALL.ABS.NOINC `(apply_op) ;  /* 0x0000000000007943 */ /* 0x000fea0003c00000 */
.L_x_414:
[----:B------:R-:W-:Y:S02]  /*ab50*/  MOV R5, R4 ;  /* 0x0000000400057202 */ /* 0x000fe40000000f00 */
[----:B------:R-:W-:-:S02]  /*ab60*/  MOV R6, R17 ;  /* 0x0000001100067202 */ /* 0x000fc40000000f00 */
[----:B------:R-:W-:Y:S02]  /*ab70*/  MOV R4, 0x3 ;  /* 0x0000000300047802 */ /* 0x000fe40000000f00 */
[----:B------:R-:W-:Y:S02]  /*ab80*/  MOV R20, 32@lo((eval_multi_expr_kernel + .L_x_415@srel)) ;  /* 0x0000000000147802 */ /* 0x000fe40000000f00 */
[----:B------:R-:W-:-:S04]  /*ab90*/  MOV R21, 32@hi((eval_multi_expr_kernel + .L_x_415@srel)) ;  /* 0x0000000000157802 */ /* 0x000fc80000000f00 */
[----:B------:R-:W-:Y:S05]  /*aba0*/  CALL.ABS.NOINC `(apply_op) ;  /* 0x0000000000007943 */ /* 0x000fea0003c00000 */
.L_x_415:
[----:B------:R-:W-:Y:S02]  /*abb0*/  MOV R5, R4 ;  /* 0x0000000400057202 */ /* 0x000fe40000000f00 */
[----:B------:R-:W-:Y:S02]  /*abc0*/  MOV R6, R18 ;  /* 0x0000001200067202 */ /* 0x000fe40000000f00 */
[----:B------:R-:W-:Y:S02]  /*abd0*/  MOV R4, 0x3 ;  /* 0x0000000300047802 */ /* 0x000fe40000000f00 */
[----:B------:R-:W-:Y:S02]  /*abe0*/  MOV R20, 32@lo((eval_multi_expr_kernel + .L_x_416@srel)) ;  /* 0x0000000000147802 */ /* 0x000fe40000000f00 */
[----:B------:R-:W-:-:S04]  /*abf0*/  MOV R21, 32@hi((eval_multi_expr_kernel + .L_x_416@srel)) ;  /* 0x0000000000157802 */ /* 0x000fc80000000f00 */
[----:B------:R-:W-:Y:S05]  /*ac00*/  CALL.ABS.NOINC `(apply_op) ;  /* 0x0000000000007943 */ /* 0x000fea0003c00000 */
.L_x_416:
[----:B------:R-:W-:Y:S02]  /*ac10*/  MOV R5, R4 ;  /* 0x0000000400057202 */ /* 0x000fe40000000f00 */
[----:B------:R-:W-:-:S02]  /*ac20*/  MOV R6, R19 ;  /* 0x0000001300067202 */ /* 0x000fc40000000f00 */
[----:B------:R-:W-:Y:S02]  /*ac30*/  MOV R4, 0x3 ;  /* 0x0000000300047802 */ /* 0x000fe40000000f00 */
[----:B------:R-:W-:Y:S02]  /*ac40*/  MOV R20, 32@lo((eval_multi_expr_kernel + .L_x_417@srel)) ;  /* 0x0000000000147802 */ /* 0x000fe40000000f00 */
[----:B------:R-:W-:-:S04]  /*ac50*/  MOV R21, 32@hi((eval_multi_expr_kernel + .L_x_417@srel)) ;  /* 0x0000000000157802 */ /* 0x000fc80000000f00 */
[----:B------:R-:W-:Y:S05]  /*ac60*/  CALL.ABS.NOINC `(apply_op) ;  /* 0x0000000000007943 */ /* 0x000fea0003c00000 */
.L_x_417:
        /* <DEDUP_REMOVED lines=8> */
.L_x_418:
        /* <DEDUP_REMOVED lines=9> */
.L_x_419:
[----:B------:R0:W5:Y:S01]  /*ad80*/  LDG.E R5, [R26.64+0x4] ;  /* 0x000004241a057981 */ /* 0x000162000c1e1900 */
[----:B------:R-:W-:Y:S02]  /*ad90*/  MOV R6, R4 ;  /* 0x0000000400067202 */ /* 0x000fe40000000f00 */
[----:B------:R-:W-:Y:S02]  /*ada0*/  MOV R4, 0x3 ;  /* 0x0000000300047802 */ /* 0x000fe40000000f00 */
[----:B------:R-:W-:Y:S02]  /*adb0*/  MOV R20, 32@lo((eval_multi_expr_kernel + .L_x_420@srel)) ;  /* 0x0000000000147802 */ /* 0x000fe40000000f00 */
[----:B------:R-:W-:-:S04]  /*adc0*/  MOV R21, 32@hi((eval_multi_expr_kernel + .L_x_420@srel)) ;  /* 0x0000000000157802 */ /* 0x000fc80000000f00 */
[----:B0----5:R-:W-:Y:S05]  /*add0*/  CALL.ABS.NOINC `(apply_op) ;  /* 0x0000000000007943 */ /* 0x021fea0003c00000 */
.L_x_420:
[----:B------:R0:W5:Y:S01]  /*ade0*/  LDG.E R5, [R26.64+0x4] ;  /* 0x000004241a057981 */ /* 0x000162000c1e1900 */
[----:B------:R-:W-:Y:S02]  /*adf0*/  MOV R16, R4 ;  /* 0x0000000400107202 */ /* 0x000fe40000000f00 */
[----:B------:R-:W-:-:S02]  /*ae00*/  MOV R6, 0xbf800000 ;  /* 0xbf80000000067802 */ /* 0x000fc40000000f00 */
[----:B------:R-:W-:Y:S02]  /*ae10*/  MOV R4, 0x5 ;  /* 0x0000000500047802 */ /* 0x000fe40000000f00 */
[----:B------:R-:W-:Y:S02]  /*ae20*/  MOV R20, 32@lo((eval_multi_expr_kernel + .L_x_421@srel)) ;  /* 0x0000000000147802 */ /* 0x000fe40000000f00 */
[----:B------:R-:W-:-:S04]  /*ae30*/  MOV R21, 32@hi((eval_multi_expr_kernel + .L_x_421@srel)) ;  /* 0x0000000000157802 */ /* 0x000fc80000000f00 */
[----:B0----5:R-:W-:Y:S05]  /*ae40*/  CALL.ABS.NOINC `(apply_op) ;  /* 0x0000000000007943 */ /* 0x021fea0003c00000 */
.L_x_421:
[----:B------:R0:W5:Y:S01]  /*ae50*/  LDG.E R5, [R26.64] ;  /* 0x000000241a057981 */ /* 0x000162000c1e1900 */
[----:B------:R-:W-:Y:S02]  /*ae60*/  MOV R6, R4 ;  /* 0x0000000400067202 */ /* 0x000fe40000000f00 */
[----:B------:R-:W-:Y:S02]  /*ae70*/  MOV R4, 0x3 ;  /* 0x0000000300047802 */ /* 0x000fe40000000f00 */
[----:B------:R-:W-:Y:S02]  /*ae80*/  MOV R20, 32@lo((eval_multi_expr_kernel + .L_x_422@srel)) ;  /* 0x0000000000147802 */ /* 0x000fe40000000f00 */
[----:B------:R-:W-:-:S04]  /*ae90*/  MOV R21, 32@hi((eval_multi_expr_kernel + .L_x_422@srel)) ;  /* 0x0000000000157802 */ /* 0x000fc80000000f00 */
[----:B0----5:R-:W-:Y:S05]  /*aea0*/  CALL.ABS.NOINC `(apply_op) ;  /* 0x0000000000007943 */ /* 0x021fea0003c00000 */
.L_x_422:
[----:B------:R0:W5:Y:S01]  /*aeb0*/  LDG.E R5, [R26.64+0x18] ;  /* 0x000018241a057981 */ /* 0x000162000c1e1900 */
[----:B------:R-:W-:Y:S02]  /*aec0*/  MOV R2, R4 ;  /* 0x0000000400027202 */ /* 0x000fe40000000f00 */
[----:B------:R-:W-:-:S02]  /*aed0*/  MOV R6, RZ ;  /* 0x000000ff00067202 */ /* 0x000fc40000000f00 */
[----:B------:R-:W-:Y:S02]  /*aee0*/  MOV R4, 0xb ;  /* 0x0000000b00047802 */ /* 0x000fe40000000f00 */
[----:B------:R-:W-:Y:S02]  /*aef0*/  MOV R20, 32@lo((eval_multi_expr_kernel + .L_x_423@srel)) ;  /* 0x0000000000147802 */ /* 0x000fe40000000f00 */
[----:B------:R-:W-:-:S04]  /*af00*/  MOV R21, 32@hi((eval_multi_expr_kernel + .L_x_423@srel)) ;  /* 0x0000000000157802 */ /* 0x000fc80000000f00 */
[----:B0----5:R-:W-:Y:S05]  /*af10*/  CALL.ABS.NOINC `(apply_op) ;  /* 0x0000000000007943 */ /* 0x021fea0003c00000 */
.L_x_423:
[----:B------:R-:W-:Y:S02]  /*af20*/  MOV R5, R4 ;  /* 0x0000000400057202 */ /* 0x000fe40000000f00 */
[----:B------:R-:W-:Y:S02]  /*af30*/  MOV R6, 0x40000000 ;  /* 0x4000000000067802 */ /* 0x000fe40000000f00 */
[----:B------:R-:W-:Y:S02]  /*af40*/  MOV R4, 0x5 ;  /* 0x0000000500047802 */ /* 0x000fe40000000f00 */
[----:B------:R-:W-:Y:S02]  /*af50*/  MOV R20, 32@lo((eval_multi_expr_kernel + .L_x_424@srel)) ;  /* 0x0000000000147802 */ /* 0x000fe40000000f00 */
[----:B------:R-:W-:-:S04]  /*af60*/  MOV R21, 32@hi((eval_multi_expr_kernel + .L_x_424@srel)) ;  /* 0x0000000000157802 */ /* 0x000fc80000000f00 */
[----:B------:R-:W-:Y:S05]  /*af70*/  CALL.ABS.NOINC `(apply_op) ;  /* 0x0000000000007943 */ /* 0x000fea0003c00000 */
.L_x_424:
[----:B------:R-:W-:Y:S02]  /*af80*/  MOV R6, R4 ;  /* 0x0000000400067202 */ /* 0x000fe40000000f00 */
[----:B------:R-:W-:-:S02]  /*af90*/  MOV R5, 0xbf800000 ;  /* 0xbf80000000057802 */ /* 0x000fc40000000f00 */
[----:B------:R-:W-:Y:S02]  /*afa0*/  MOV R4, 0x3 ;  /* 0x0000000300047802 */ /* 0x000fe40000000f00 */
[----:B------:R-:W-:Y:S02]  /*afb0*/  MOV R20, 32@lo((eval_multi_expr_kernel + .L_x_425@srel)) ;  /* 0x0000000000147802 */ /* 0x000fe40000000f00 */
[----:B------:R-:W-:-:S04]  /*afc0*/  MOV R21, 32@hi((eval_multi_expr_kernel + .L_x_425@srel)) ;  /* 0x0000000000157802 */ /* 0x000fc80000000f00 */
[----:B------:R-:W-:Y:S05]  /*afd0*/  CALL.ABS.NOINC `(apply_op) ;  /* 0x0000000000007943 */ /* 0x000fea0003c00000 */
.L_x_425:
[----:B------:R-:W-:Y:S02]  /*afe0*/  MOV R5, R4 ;  /* 0x0000000400057202 */ /* 0x000fe40000000f00 */
[----:B------:R-:W-:Y:S02]  /*aff0*/  MOV R6, R2 ;  /* 0x0000000200067202 */ /* 0x000fe40000000f00 */
[----:B------:R-:W-:Y:S02]  /*b000*/  MOV R4, 0x1 ;  /* 0x0000000100047802 */ /* 0x000fe40000000f00 */
[----:B------:R-:W-:Y:S02]  /*b010*/  MOV R20, 32@lo((eval_multi_expr_kernel + .L_x_426@srel)) ;  /* 0x0000000000147802 */ /* 0x000fe40000000f00 */
[----:B------:R-:W-:-:S04]  /*b020*/  MOV R21, 32@hi((eval_multi_expr_kernel + .L_x_426@srel)) ;  /* 0x0000000000157802 */ /* 0x000fc80000000f00 */
[----:B------:R-:W-:Y:S05]  /*b030*/  CALL.ABS.NOINC `(apply_op) ;  /* 0x0000000000007943 */ /* 0x000fea0003c00000 */
.L_x_426:
[----:B------:R-:W-:Y:S02]  /*b040*/  MOV R5, R4 ;  /* 0x0000000400057202 */ /* 0x000fe40000000f00 */
[----:B------:R-:W-:-:S02]  /*b050*/  MOV R6, R16 ;  /* 0x0000001000067202 */ /* 0x000fc40000000f00 */
[----:B------:R-:W-:Y:S02]  /*b060*/  MOV R4, 0x1 ;  /* 0x0000000100047802 */ /* 0x000fe40000000f00 */
[----:B------:R-:W-:Y:S02]  /*b070*/  MOV R20, 32@lo((eval_multi_expr_kernel + .L_x_427@srel)) ;  /* 0x0000000000147802 */ /* 0x000fe40000000f00 */
[----:B------:R-:W-:-:S04]  /*b080*/  MOV R21, 32@hi((eval_multi_expr_kernel + .L_x_427@srel)) ;  /* 0x0000000000157802 */ /* 0x000fc80000000f00 */
[----:B------:R-:W-:Y:S05]  /*b090*/  CALL.ABS.NOINC `(apply_op) ;  /* 0x0000000000007943 */ /* 0x000fea0003c00000 */
.L_x_427:
[----:B------:R0:W5:Y:S01]  /*b0a0*/  LDG.E R5, [R26.64+0x4] ;  /* 0x000004241a057981 */ /* 0x000162000c1e1900 */
[----:B------:R-:W-:Y:S02]  /*b0b0*/  MOV R22, R4 ;  /* 0x0000000400167202 */ /* 0x000fe40000000f00 */
[----:B------:R-:W-:Y:S02]  /*b0c0*/  MOV R6, 0x40000000 ;  /* 0x4000000000067802 */ /* 0x000fe40000000f00 */
[----:B------:R-:W-:Y:S02]  /*b0d0*/  MOV R4, 0x5 ;  /* 0x0000000500047802 */ /* 0x000fe40000000f00 */
[----:B------:R-:W-:Y:S02]  /*b0e0*/  MOV R20, 32@lo((eval_multi_expr_kernel + .L_x_428@srel)) ;  /* 0x0000000000147802 */ /* 0x000fe40000000f00 */
[----:B------:R-:W-:-:S04]  /*b0f0*/  MOV R21, 32@hi((eval_multi_expr_kernel + .L_x_428@srel)) ;  /* 0x0000000000157802 */ /* 0x000fc80000000f00 */
[----:B0----5:R-:W-:Y:S05]  /*b100*/  CALL.ABS.NOINC `(apply_op) ;  /* 0x0000000000007943 */ /* 0x021fea0003c00000 */
.L_x_428:
[----:B------:R0:W5:Y:S01]  /*b110*/  LDG.E R5, [R26.64] ;  /* 0x000000241a057981 */ /* 0x000162000c1e1900 */
[----:B------:R-:W-:-:S02]  /*b120*/  MOV R19, R4 ;  /* 0x0000000400137202 */ /* 0x000fc40000000f00 */
[----:B------:R-:W-:Y:S02]  /*b130*/  MOV R6, 0xc0000000 ;  /* 0xc000000000067802 */ /* 0x000fe40000000f00 */
[----:B------:R-:W-:Y:S02]  /*b140*/  MOV R4, 0x5 ;  /* 0x0000000500047802 */ /* 0x000fe40000000f00 */
[----:B------:R-:W-:Y:S02]  /*b150*/  MOV R20, 32@lo((eval_multi_expr_kernel + .L_x_429@srel)) ;  /* 0x0000000000147802 */ /* 0x000fe40000000f00 */
[----:B------:R-:W-:-:S04]  /*b160*/  MOV R21, 32@hi((eval_multi_expr_kernel + .L_x_429@srel)) ;  /* 0x0000000000157802 */ /* 0x000fc80000000f00 */
[----:B0----5:R-:W-:Y:S05]  /*b170*/  CALL.ABS.NOINC `(apply_op) ;  /* 0x0000000000007943 */ /* 0x021fea0003c00000 */
.L_x_429:
[----:B------:R0:W5:Y:S01]  /*b180*/  LDG.E R5, [R26.64+0x10] ;  /* 0x000010241a057981 */ /* 0x000162000c1e1900 */
[----:B------:R-:W-:Y:S02]  /*b190*/  MOV R18, R4 ;  /* 0x0000000400127202 */ /* 0x000fe40000000f00 */
[----:B------:R-:W-:Y:S02]  /*b1a0*/  MOV R6, 0xc0000000 ;  /* 0xc000000000067802 */ /* 0x000fe40000000f00 */
[----:B------:R-:W-:Y:S02]  /*b1b0*/  MOV R4, 0x5 ;  /* 0x0000000500047802 */ /* 0x000fe40000000f00 */
[----:B------:R-:W-:Y:S02]  /*b1c0*/  MOV R20, 32@lo((eval_multi_expr_kernel + .L_x_430@srel)) ;  /* 0x0000000000147802 */ /* 0x000fe40000000f00 */
[----:B------:R-:W-:-:S04]  /*b1d0*/  MOV R21, 32@hi((eval_multi_expr_kernel + .L_x_430@srel)) ;  /* 0x0000000000157802 */ /* 0x000fc80000000f00 */
[----:B0----5:R-:W-:Y:S05]  /*b1e0*/  CALL.ABS.NOINC `(apply_op) ;  /* 0x0000000000007943 */ /* 0x021fea0003c00000 */
.L_x_430:
[----:B------:R0:W5:Y:S01]  /*b1f0*/  LDG.E R5, [R26.64+0xc] ;  /* 0x00000c241a057981 */ /* 0x000162000c1e1900 */
[----:B------:R-:W-:-:S02]  /*b200*/  MOV R17, R4 ;  /* 0x0000000400117202 */ /* 0x000fc40000000f00 */
[----:B------:R-:W-:Y:S02]  /*b210*/  MOV R6, 0x40000000 ;  /* 0x4000000000067802 */ /* 0x000fe40000000f00 */
[----:B------:R-:W-:Y:S02]  /*b220*/  MOV R4, 0x5 ;  /* 0x0000000500047802 */ /* 0x000fe40000000f00 */
[----:B------:R-:W-:Y:S02]  /*b230*/  MOV R20, 32@lo((eval_multi_expr_kernel + .L_x_431@srel)) ;  /* 0x0000000000147802 */ /* 0x000fe40000000f00 */
[----:B------:R-:W-:-:S04]  /*b240*/  MOV R21, 32@hi((eval_multi_expr_kernel + .L_x_431@srel)) ;  /* 0x0000000000157802 */ /* 0x000fc80000000f00 */
[----:B0----5:R-:W-:Y:S05]  /*b250*/  CALL.ABS.NOINC `(apply_op) ;  /* 0x0000000000007943 */ /* 0x021fea0003c00000 */
.L_x_431:
[----:B------:R0:W5:Y:S01]  /*b260*/  LDG.E R5, [R26.64+0x14] ;  /* 0x000014241a057981 */ /* 0x000162000c1e1900 */
[----:B------:R-:W-:Y:S02]  /*b270*/  MOV R16, R4 ;  /* 0x0000000400107202 */ /* 0x000fe40000000f00 */
[----:B------:R-:W-:Y:S02]  /*b280*/  MOV R6, 0xc0000000 ;  /* 0xc000000000067802 */ /* 0x000fe40000000f00 */
[----:B------:R-:W-:Y:S02]  /*b290*/  MOV R4, 0x5 ;  /* 0x0000000500047802 */ /* 0x000fe40000000f00 */
[----:B------:R-:W-:Y:S02]  /*b2a0*/  MOV R20, 32@lo((eval_multi_expr_kernel + .L_x_432@srel)) ;  /* 0x0000000000147802 */ /* 0x000fe40000000f00 */
[----:B------:R-:W-:-:S04]  /*b2b0*/  MOV R21, 32@hi((eval_multi_expr_kernel + .L_x_432@srel)) ;  /* 0x0000000000157802 */ /* 0x000fc80000000f00 */
[----:B0----5:R-:W-:Y:S05]  /*b2c0*/  CALL.ABS.NOINC `(apply_op) ;  /* 0x0000000000007943 */ /* 0x021fea0003c00000 */
.L_x_432:
[----:B------:R0:W5:Y:S01]  /*b2d0*/  LDG.E R5, [R26.64+0x8] ;  /* 0x000008241a057981 */ /* 0x000162000c1e1900 */
[----:B------:R-:W-:-:S02]  /*b2e0*/  MOV R2, R4 ;  /* 0x0000000400027202 */ /* 0x000fc40000000f00 */
[----:B------:R-:W-:Y:S02]  /*b2f0*/  MOV R6, 0x40000000 ;  /* 0x4000000000067802 */ /* 0x000fe40000000f00 */
[----:B------:R-:W-:Y:S02]  /*b300*/  MOV R4, 0x5 ;  /* 0x0000000500047802 */ /* 0x000fe40000000f00 */
[----:B------:R-:W-:Y:S02]  /*b310*/  MOV R20, 32@lo((eval_multi_expr_kernel + .L_x_433@srel)) ;  /* 0x0000000000147802 */ /* 0x000fe40000000f00 */
[----:B------:R-:W-:-:S04]  /*b320*/  MOV R21, 32@hi((eval_multi_expr_kernel + .L_x_433@srel)) ;  /* 0x0000000000157802 */ /* 0x000fc80000000f00 */
[----:B0----5:R-:W-:Y:S05]  /*b330*/  CALL.ABS.NOINC `(apply_op) ;  /* 0x0000000000007943 */ /* 0x021fea0003c00000 */
.L_x_433:
[----:B------:R-:W-:Y:S02]  /*b340*/  MOV R6, R4 ;  /* 0x0000000400067202 */ /* 0x000fe40000000f00 */
[----:B------:R-:W-:Y:S02]  /*b350*/  MOV R5, 0x3d8c0a74 ;  /* 0x3d8c0a7400057802 */ /* 0x000fe40000000f00 */
[----:B------:R-:W-:Y:S02]  /*b360*/  MOV R4, 0x3 ;  /* 0x0000000300047802 */ /* 0x000fe40000000f00 */
[----:B------:R-:W-:Y:S02]  /*b370*/  MOV R20, 32@lo((eval_multi_expr_kernel + .L_x_434@srel)) ;  /* 0x0000000000147802 */ /* 0x000fe40000000f00 */
[----:B------:R-:W-:-:S04]  /*b380*/  MOV R21, 32@hi((eval_multi_expr_kernel + .L_x_434@srel)) ;  /* 0x0000000000157802 */ /* 0x000fc80000000f00 */
[----:B------:R-:W-:Y:S05]  /*b390*/  CALL.ABS.NOINC `(apply_op) ;  /* 0x0000000000007943 */ /* 0x000fea0003c00000 */
.L_x_434:
[----:B------:R-:W-:Y:S02]  /*b3a0*/  MOV R5, R4 ;  /* 0x0000000400057202 */ /* 0x000fe40000000f00 */
[----:B------:R-:W-:-:S02]  /*b3b0*/  MOV R6, R2 ;  /* 0x0000000200067202 */ /* 0x000fc40000000f00 */
[----:B------:R-:W-:Y:S02]  /*b3c0*/  MOV R4, 0x3 ;  /* 0x0000000300047802 */ /* 0x000fe40000000f00 */
[----:B------:R-:W-:Y:S02]  /*b3d0*/  MOV R20, 32@lo((eval_multi_expr_kernel + .L_x_435@srel)) ;  /* 0x0000000000147802 */ /* 0x000fe40000000f00 */
[----:B------:R-:W-:-:S04]  /*b3e0*/  MOV R21, 32@hi((eval_multi_expr_kernel + .L_x_435@srel)) ;  /* 0x0000000000157802 */ /* 0x000fc80000000f00 */
[----:B------:R-:W-:Y:S05]  /*b3f0*/  CALL.ABS.NOINC `(apply_op) ;  /* 0x0000000000007943 */ /* 0x000fea0003c00000 */
.L_x_435:
[----:B------:R-:W-:Y:S02]  /*b400*/  MOV R5, R4 ;  /* 0x0000000400057202 */ /* 0x000fe40000000f00 */
[----:B------:R-:W-:Y:S02]  /*b410*/  MOV R6, R16 ;  /* 0x0000001000067202 */ /* 0x000fe40000000f00 */
[----:B------:R-:W-:Y:S02]  /*b420*/  MOV R4, 0x3 ;  /* 0x0000000300047802 */ /* 0x000fe40000000f00 */
[----:B------:R-:W-:Y:S02]  /*b430*/  MOV R20, 32@lo((eval_multi_expr_kernel + .L_x_436@srel)) ;  /* 0x0000000000147802 */ /* 0x000fe40000000f00 */
[----:B------:R-:W-:-:S04]  /*b440*/  MOV R21, 32@hi((eval_multi_expr_kernel + .L_x_436@srel)) ;  /* 0x0000000000157802 */ /* 0x000fc80000000f00 */
[----:B------:R-:W-:Y:S05]  /*b450*/  CALL.ABS.NOINC `(apply_op) ;  /* 0x0000000000007943 */ /* 0x000fea0003c00000 */
.L_x_436:
[----:B------:R-:W-:Y:S02]  /*b460*/  MOV R5, R4 ;  /* 0x0000000400057202 */ /* 0x000fe40000000f00 */
[----:B------:R-:W-:-:S02]  /*b470*/  MOV R6, R17 ;  /* 0x0000001100067202 */ /* 0x000fc40000000f00 */
[----:B------:R-:W-:Y:S02]  /*b480*/  MOV R4, 0x1 ;  /* 0x0000000100047802 */ /* 0x000fe40000000f00 */
[----:B------:R-:W-:Y:S02]  /*b490*/  MOV R20, 32@lo((eval_multi_expr_kernel + .L_x_437@srel)) ;  /* 0x0000000000147802 */ /* 0x000fe40000000f00 */
[----:B------:R-:W-:-:S04]  /*b4a0*/  MOV R21, 32@hi((eval_multi_expr_kernel + .L_x_437@srel)) ;  /* 0x0000000000157802 */ /* 0x000fc80000000f00 */
[----:B------:R-:W-:Y:S05]  /*b4b0*/  CALL.ABS.NOINC `(apply_op) ;  /* 0x0000000000007943 */ /* 0x000fea0003c00000 */
.L_x_437:
[----:B------:R-:W-:Y:S02]  /*b4c0*/  MOV R5, R4 ;  /* 0x0000000400057202 */ /* 0x000fe40000000f00 */
[----:B------:R-:W-:Y:S02]  /*b4d0*/  MOV R6, R18 ;  /* 0x0000001200067202 */ /* 0x000fe40000000f00 */
[----:B------:R-:W-:Y:S02]  /*b4e0*/  MOV R4, 0x3 ;  /* 0x0000000300047802 */ /* 0x000fe40000000f00 */
[----:B------:R-:W-:Y:S02]  /*b4f0*/  MOV R20, 32@lo((eval_multi_expr_kernel + .L_x_438@srel)) ;  /* 0x0000000000147802 */ /* 0x000fe40000000f00 */
[----:B------:R-:W-:-:S04]  /*b500*/  MOV R21, 32@hi((eval_multi_expr_kernel + .L_x_438@srel)) ;  /* 0x0000000000157802 */ /* 0x000fc80000000f00 */
[----:B------:R-:W-:Y:S05]  /*b510*/  CALL.ABS.NOINC `(apply_op) ;  /* 0x0000000000007943 */ /* 0x000fea0003c00000 */
.L_x_438:
[----:B------:R-:W-:Y:S02]  /*b520*/  MOV R5, R4 ;  /* 0x0000000400057202 */ /* 0x000fe40000000f00 */
[----:B------:R-:W-:-:S02]  /*b530*/  MOV R6, R19 ;  /* 0x0000001300067202 */ /* 0x000fc40000000f00 */
[----:B------:R-:W-:Y:S02]  /*b540*/  MOV R4, 0x3 ;  /* 0x0000000300047802 */ /* 0x000fe40000000f00 */
[----:B------:R-:W-:Y:S02]  /*b550*/  MOV R20, 32@lo((eval_multi_expr_kernel + .L_x_439@srel)) ;  /* 0x0000000000147802 */ /* 0x000fe40000000f00 */
[----:B------:R-:W-:-:S04]  /*b560*/  MOV R21, 32@hi((eval_multi_expr_kernel + .L_x_439@srel)) ;  /* 0x0000000000157802 */ /* 0x000fc80000000f00 */
[----:B------:R-:W-:Y:S05]  /*b570*/  CALL.ABS.NOINC `(apply_op) ;  /* 0x0000000000007943 */ /* 0x000fea0003c00000 */
.L_x_439:
        /* <DEDUP_REMOVED lines=8> */
.L_x_440:
        /* <DEDUP_REMOVED lines=9> */
.L_x_441:
[----:B------:R0:W5:Y:S01]  /*b690*/  LDG.E R5, [R26.64+0x4] ;  /* 0x000004241a057981 */ /* 0x000162000c1e1900 */
[----:B------:R-:W-:Y:S02]  /*b6a0*/  MOV R6, R4 ;  /* 0x0000000400067202 */ /* 0x000fe40000000f00 */
[----:B------:R-:W-:Y:S02]  /*b6b0*/  MOV R4, 0x3 ;  /* 0x0000000300047802 */ /* 0x000fe40000000f00 */
[----:B------:R-:W-:Y:S02]  /*b6c0*/  MOV R20, 32@lo((eval_multi_expr_kernel + .L_x_442@srel)) ;  /* 0x0000000000147802 */ /* 0x000fe40000000f00 */
[----:B------:R-:W-:-:S04]  /*b6d0*/  MOV R21, 32@hi((eval_multi_expr_kernel + .L_x_442@srel)) ;  /* 0x0000000000157802 */ /* 0x000fc80000000f00 */
[----:B0----5:R-:W-:Y:S05]  /*b6e0*/  CALL.ABS.NOINC `(apply_op) ;  /* 0x0000000000007943 */ /* 0x021fea0003c00000 */
.L_x_442:
[----:B------:R0:W5:Y:S01]  /*b6f0*/  LDG.E R5, [R26.64+0x4] ;  /* 0x000004241a057981 */ /* 0x000162000c1e1900 */
[----:B------:R-:W-:Y:S02]  /*b700*/  MOV R16, R4 ;  /* 0x0000000400107202 */ /* 0x000fe40000000f00 */
[----:B------:R-:W-:-:S02]  /*b710*/  MOV R6, 0xbf800000 ;  /* 0xbf80000000067802 */ /* 0x000fc40000000f00 */
[----:B------:R-:W-:Y:S02]  /*b720*/  MOV R4, 0x5 ;  /* 0x0000000500047802 */ /* 0x000fe40000000f00 */
[----:B------:R-:W-:Y:S02]  /*b730*/  MOV R20, 32@lo((eval_multi_expr_kernel + .L_x_443@srel)) ;  /* 0x0000000000147802 */ /* 0x000fe40000000f00 */
[----:B------:R-:W-:-:S04]  /*b740*/  MOV R21, 32@hi((eval_multi_expr_kernel + .L_x_443@srel)) ;  /* 0x0000000000157802 */ /* 0x000fc80000000f00 */
[----:B0----5:R-:W-:Y:S05]  /*b750*/  CALL.ABS.NOINC `(apply_op) ;  /* 0x0000000000007943 */ /* 0x021fea0003c00000 */
.L_x_443:
[----:B------:R0:W5:Y:S01]  /*b760*/  LDG.E R5, [R26.64] ;  /* 0x000000241a057981 */ /* 0x000162000c1e1900 */
[----:B------:R-:W-:Y:S02]  /*b770*/  MOV R6, R4 ;  /* 0x0000000400067202 */ /* 0x000fe40000000f00 */
[----:B------:R-:W-:Y:S02]  /*b780*/  MOV R4, 0x3 ;  /* 0x0000000300047802 */ /* 0x000fe40000000f00 */
[----:B------:R-:W-:Y:S02]  /*b790*/  MOV R20, 32@lo((eval_multi_expr_kernel + .L_x_444@srel)) ;  /* 0x0000000000147802 */ /* 0x000fe40000000f00 */
[----:B------:R-:W-:-:S04]  /*b7a0*/  MOV R21, 32@hi((eval_multi_expr_kernel + .L_x_444@srel)) ;  /* 0x0000000000157802 */ /* 0x000fc80000000f00 */
[----:B0----5:R-:W-:Y:S05]  /*b7b0*/  CALL.ABS.NOINC `(apply_op) ;  /* 0x0000000000007943 */ /* 0x021fea0003c00000 */
.L_x_444:
[----:B------:R0:W5:Y:S01]  /*b7c0*/  LDG.E R5, [R26.64+0x18] ;  /* 0x000018241a057981 */ /* 0x000162000c1e1900 */
[----:B------:R-:W-:Y:S02]  /*b7d0*/  MOV R2, R4 ;  /* 0x0000000400027202 */ /* 0x000fe40000000f00 */
[----:B------:R-:W-:-:S02]  /*b7e0*/  MOV R6, RZ ;  /* 0x000000ff00067202 */ /* 0x000fc40000000f00 */
[----:B------:R-:W-:Y:S02]  /*b7f0*/  MOV R4, 0xa ;  /* 0x0000000a00047802 */ /* 0x000fe40000000f00 */
[----:B------:R-:W-:Y:S02]  /*b800*/  MOV R20, 32@lo((eval_multi_expr_kernel + .L_x_445@srel)) ;  /* 0x0000000000147802 */ /* 0x000fe40000000f00 */
[----:B------:R-:W-:-:S04]  /*b810*/  MOV R21, 32@hi((eval_multi_expr_kernel + .L_x_445@srel)) ;  /* 0x0000000000157802 */ /* 0x000fc80000000f00 */
[----:B0----5:R-:W-:Y:S05]  /*b820*/  CALL.ABS.NOINC `(apply_op) ;  /* 0x0000000000007943 */ /* 0x021fea0003c00000 */
.L_x_445:
[----:B------:R-:W-:Y:S02]  /*b830*/  MOV R5, R4 ;  /* 0x0000000400057202 */ /* 0x000fe40000000f00 */
[----:B------:R-:W-:Y:S02]  /*b840*/  MOV R6, 0x3fdf451b ;  /* 0x3fdf451b00067802 */ /* 0x000fe40000000f00 */
[----:B------:R-:W-:Y:S02]  /*b850*/  MOV R4, 0x5 ;  /* 0x0000000500047802 */ /* 0x000fe40000000f00 */
[----:B------:R-:W-:Y:S02]  /*b860*/  MOV R20, 32@lo((eval_multi_expr_kernel + .L_x_446@srel)) ;  /* 0x0000000000147802 */ /* 0x000fe40000000f00 */
[----:B------:R-:W-:-:S04]  /*b870*/  MOV R21, 32@hi((eval_multi_expr_kernel + .L_x_446@srel)) ;  /* 0x0000000000157802 */ /* 0x000fc80000000f00 */
[----:B------:R-:W-:Y:S05]  /*b880*/  CALL.ABS.NOINC `(apply_op) ;  /* 0x0000000000007943 */ /* 0x000fea0003c00000 */
.L_x_446:
[----:B------:R-:W-:Y:S02]  /*b890*/  MOV R6, R4 ;  /* 0x0000000400067202 */ /* 0x000fe40000000f00 */
[----:B------:R-:W-:-:S02]  /*b8a0*/  MOV R5, 0xbf800000 ;  /* 0xbf80000000057802 */ /* 0x000fc40000000f00 */
[----:B------:R-:W-:Y:S02]  /*b8b0*/  MOV R4, 0x3 ;  /* 0x0000000300047802 */ /* 0x000fe40000000f00 */
[----:B------:R-:W-:Y:S02]  /*b8c0*/  MOV R20, 32@lo((eval_multi_expr_kernel + .L_x_447@srel)) ;  /* 0x0000000000147802 */ /* 0x000fe40000000f00 */
[----:B------:R-:W-:-:S04]  /*b8d0*/  MOV R21, 32@hi((eval_multi_expr_kernel + .L_x_447@srel)) ;  /* 0x0000000000157802 */ /* 0x000fc80000000f00 */
[----:B------:R-:W-:Y:S05]  /*b8e0*/  CALL.ABS.NOINC `(apply_op) ;  /* 0x0000000000007943 */ /* 0x000fea0003c00000 */
.L_x_447:
[----:B------:R-:W-:Y:S02]  /*b8f0*/  MOV R5, R4 ;  /* 0x0000000400057202 */ /* 0x000fe40000000f00 */
[----:B------:R-:W-:Y:S02]  /*b900*/  MOV R6, R2 ;  /* 0x0000000200067202 */ /* 0x000fe40000000f00 */
[----:B------:R-:W-:Y:S02]  /*b910*/  MOV R4, 0x1 ;  /* 0x0000000100047802 */ /* 0x000fe40000000f00 */
[----:B------:R-:W-:Y:S02]  /*b920*/  MOV R20, 32@lo((eval_multi_expr_kernel + .L_x_448@srel)) ;  /* 0x0000000000147802 */ /* 0x000fe40000000f00 */
[----:B------:R-:W-:-:S04]  /*b930*/  MOV R21, 32@hi((eval_multi_expr_kernel + .L_x_448@srel)) ;  /* 0x0000000000157802 */ /* 0x000fc80000000f00 */
[----:B------:R-:W-:Y:S05]  /*b940*/  CALL.ABS.NOINC `(apply_op) ;  /* 0x0000000000007943 */ /* 0x000fea0003c00000 */
.L_x_448:
[----:B------:R-:W-:Y:S02]  /*b950*/  MOV R5, R4 ;  /* 0x0000000400057202 */ /* 0x000fe40000000f00 */
[----:B------:R-:W-:-:S02]  /*b960*/  MOV R6, R16 ;  /* 0x0000001000067202 */ /* 0x000fc40000000f00 */
[----:B------:R-:W-:Y:S02]  /*b970*/  MOV R4, 0x1 ;  /* 0x0000000100047802 */ /* 0x000fe40000000f00 */
[----:B------:R-:W-:Y:S02]  /*b980*/  MOV R20, 32@lo((eval_multi_expr_kernel + .L_x_449@srel)) ;  /* 0x0000000000147802 */ /* 0x000fe40000000f00 */
[----:B------:R-:W-:-:S04]  /*b990*/  MOV R21, 32@hi((eval_multi_expr_kernel + .L_x_449@srel)) ;  /* 0x0000000000157802 */ /* 0x000fc80000000f00 */
[----:B------:R-:W-:Y:S05]  /*b9a0*/  CALL.ABS.NOINC `(apply_op) ;  /* 0x0000000000007943 */ /* 0x000fea0003c00000 */
.L_x_449:
[----:B------:R0:W5:Y:S01]  /*b9b0*/  LDG.E R5, [R26.64+0x4] ;  /* 0x000004241a057981 */ /* 0x000162000c1e1900 */
[----:B------:R-:W-:Y:S02]  /*b9c0*/  MOV R22, R4 ;  /* 0x0000000400167202 */ /* 0x000fe40000000f00 */
[----:B------:R-:W-:Y:S02]  /*b9d0*/  MOV R6, 0x40000000 ;  /* 0x4000000000067802 */ /* 0x000fe40000000f00 */
[----:B------:R-:W-:Y:S02]  /*b9e0*/  MOV R4, 0x5 ;  /* 0x0000000500047802 */ /* 0x000fe40000000f00 */
[----:B------:R-:W-:Y:S02]  /*b9f0*/  MOV R20, 32@lo((eval_multi_expr_kernel + .L_x_450@srel)) ;  /* 0x0000000000147802 */ /* 0x000fe40000000f00 */
[----:B------:R-:W-:-:S04]  /*ba00*/  MOV R21, 32@hi((eval_multi_expr_kernel + .L_x_450@srel)) ;  /* 0x0000000000157802 */ /* 0x000fc80000000f00 */
[----:B0----5:R-:W-:Y:S05]  /*ba10*/  CALL.ABS.NOINC `(apply_op) ;  /* 0x0000000000007943 */ /* 0x021fea0003c00000 */
.L_x_450:
[----:B------:R0:W5:Y:S01]  /*ba20*/  LDG.E R5, [R26.64] ;  /* 0x000000241a057981 */ /* 0x000162000c1e1900 */
[----:B------:R-:W-:-:S02]  /*ba30*/  MOV R19, R4 ;  /* 0x0000000400137202 */ /* 0x000fc40000000f00 */
[----:B------:R-:W-:Y:S02]  /*ba40*/  MOV R6, 0xc0000000 ;  /* 0xc000000000067802 */ /* 0x000fe40000000f00 */
[----:B------:R-:W-:Y:S02]  /*ba50*/  MOV R4, 0x5 ;  /* 0x0000000500047802 */ /* 0x000fe40000000f00 */
[----:B------:R-:W-:Y:S02]  /*ba60*/  MOV R20, 32@lo((eval_multi_expr_kernel + .L_x_451@srel)) ;  /* 0x0000000000147802 */ /* 0x000fe40000000f00 */
[----:B------:R-:W-:-:S04]  /*ba70*/  MOV R21, 32@hi((eval_multi_expr_kernel + .L_x_451@srel)) ;  /* 0x0000000000157802 */ /* 0x000fc80000000f00 */
[----:B0----5:R-:W-:Y:S05]  /*ba80*/  CALL.ABS.NOINC `(apply_op) ;  /* 0x0000000000007943 */ /* 0x021fea0003c00000 */
.L_x_451:
[----:B------:R0:W5:Y:S01]  /*ba90*/  LDG.E R5, [R26.64+0x10] ;  /* 0x000010241a057981 */ /* 0x000162000c1e1900 */
[----:B------:R-:W-:Y:S02]  /*baa0*/  MOV R18, R4 ;  /* 0x0000000400127202 */ /* 0x000fe40000000f00 */
[----:B------:R-:W-:Y:S02]  /*bab0*/  MOV R6, 0xc0000000 ;  /* 0xc000000000067802 */ /* 0x000fe40000000f00 */
[----:B------:R-:W-:Y:S02]  /*bac0*/  MOV R4, 0x5 ;  /* 0x0000000500047802 */ /* 0x000fe40000000f00 */
[----:B------:R-:W-:Y:S02]  /*bad0*/  MOV R20, 32@lo((eval_multi_expr_kernel + .L_x_452@srel)) ;  /* 0x0000000000147802 */ /* 0x000fe40000000f00 */
[----:B------:R-:W-:-:S04]  /*bae0*/  MOV R21, 32@hi((eval_multi_expr_kernel + .L_x_452@srel)) ;  /* 0x0000000000157802 */ /* 0x000fc80000000f00 */
[----:B0----5:R-:W-:Y:S05]  /*baf0*/  CALL.ABS.NOINC `(apply_op) ;  /* 0x0000000000007943 */ /* 0x021fea0003c00000 */
.L_x_452:
[----:B------:R0:W5:Y:S01]  /*bb00*/  LDG.E R5, [R26.64+0xc] ;  /* 0x00000c241a057981 */ /* 0x000162000c1e1900 */
[----:B------:R-:W-:-:S02]  /*bb10*/  MOV R17, R4 ;  /* 0x0000000400117202 */ /* 0x000fc40000000f00 */
[----:B------:R-:W-:Y:S02]  /*bb20*/  MOV R6, 0x40000000 ;  /* 0x4000000000067802 */ /* 0x000fe40000000f00 */
[----:B------:R-:W-:Y:S02]  /*bb30*/  MOV R4, 0x5 ;  /* 0x0000000500047802 */ /* 0x000fe40000000f00 */
[----:B------:R-:W-:Y:S02]  /*bb40*/  MOV R20, 32@lo((eval_multi_expr_kernel + .L_x_453@srel)) ;  /* 0x0000000000147802 */ /* 0x000fe40000000f00 */
[----:B------:R-:W-:-:S04]  /*bb50*/  MOV R21, 32@hi((eval_multi_expr_kernel + .L_x_453@srel)) ;  /* 0x0000000000157802 */ /* 0x000fc80000000f00 */
[----:B0----5:R-:W-:Y:S05]  /*bb60*/  CALL.ABS.NOINC `(apply_op) ;  /* 0x0000000000007943 */ /* 0x021fea0003c00000 */
.L_x_453:
[----:B------:R0:W5:Y:S01]  /*bb70*/  LDG.E R5, [R26.64+0x14] ;  /* 0x000014241a057981 */ /* 0x000162000c1e1900 */
[----:B------:R-:W-:Y:S02]  /*bb80*/  MOV R16, R4 ;  /* 0x0000000400107202 */ /* 0x000fe40000000f00 */
[----:B------:R-:W-:Y:S02]  /*bb90*/  MOV R6, 0xc0000000 ;  /* 0xc000000000067802 */ /* 0x000fe40000000f00 */
[----:B------:R-:W-:Y:S02]  /*bba0*/  MOV R4, 0x5 ;  /* 0x0000000500047802 */ /* 0x000fe40000000f00 */
[----:B------:R-:W-:Y:S02]  /*bbb0*/  MOV R20, 32@lo((eval_multi_expr_kernel + .L_x_454@srel)) ;  /* 0x0000000000147802 */ /* 0x000fe40000000f00 */
[----:B------:R-:W-:-:S04]  /*bbc0*/  MOV R21, 32@hi((eval_multi_expr_kernel + .L_x_454@srel)) ;  /* 0x0000000000157802 */ /* 0x000fc80000000f00 */
[----:B0----5:R-:W-:Y:S05]  /*bbd0*/  CALL.ABS.NOINC `(apply_op) ;  /* 0x0000000000007943 */ /* 0x021fea0003c00000 */
.L_x_454:
[----:B------:R0:W5:Y:S01]  /*bbe0*/  LDG.E R5, [R26.64+0x8] ;  /* 0x000008241a057981 */ /* 0x000162000c1e1900 */
[----:B------:R-:W-:-:S02]  /*bbf0*/  MOV R2, R4 ;  /* 0x0000000400027202 */ /* 0x000fc40000000f00 */
[----:B------:R-:W-:Y:S02]  /*bc00*/  MOV R6, 0x40000000 ;  /* 0x4000000000067802 */ /* 0x000fe40000000f00 */
[----:B------:R-:W-:Y:S02]  /*bc10*/  MOV R4, 0x5 ;  /* 0x0000000500047802 */ /* 0x000fe40000000f00 */
[----:B------:R-:W-:Y:S02]  /*bc20*/  MOV R20, 32@lo((eval_multi_expr_kernel + .L_x_455@srel)) ;  /* 0x0000000000147802 */ /* 0x000fe40000000f00 */
[----:B------:R-:W-:-:S04]  /*bc30*/  MOV R21, 32@hi((eval_multi_expr_kernel + .L_x_455@srel)) ;  /* 0x0000000000157802 */ /* 0x000fc80000000f00 */
[----:B0----5:R-:W-:Y:S05]  /*bc40*/  CALL.ABS.NOINC `(apply_op) ;  /* 0x0000000000007943 */ /* 0x021fea0003c00000 */
.L_x_455:
[----:B------:R-:W-:Y:S02]  /*bc50*/  MOV R6, R4 ;  /* 0x0000000400067202 */ /* 0x000fe40000000f00 */
[----:B------:R-:W-:Y:S02]  /*bc60*/  MOV R5, 0x3d90535b ;  /* 0x3d90535b00057802 */ /* 0x000fe40000000f00 */
[----:B------:R-:W-:Y:S02]  /*bc70*/  MOV R4, 0x3 ;  /* 0x0000000300047802 */ /* 0x000fe40000000f00 */
[----:B------:R-:W-:Y:S02]  /*bc80*/  MOV R20, 32@lo((eval_multi_expr_kernel + .L_x_456@srel)) ;  /* 0x0000000000147802 */ /* 0x000fe40000000f00 */
[----:B------:R-:W-:-:S04]  /*bc90*/  MOV R21, 32@hi((eval_multi_expr_kernel + .L_x_456@srel)) ;  /* 0x0000000000157802 */ /* 0x000fc80000000f00 */
[----:B------:R-:W-:Y:S05]  /*bca0*/  CALL.ABS.NOINC `(apply_op) ;  /* 0x0000000000007943 */ /* 0x000fea0003c00000 */
.L_x_456:
[----:B------:R-:W-:Y:S02]  /*bcb0*/  MOV R5, R4 ;  /* 0x0000000400057202 */ /* 0x000fe40000000f00 */
[----:B------:R-:W-:-:S02]  /*bcc0*/  MOV R6, R2 ;  /* 0x0000000200067202 */ /* 0x000fc40000000f00 */
[----:B------:R-:W-:Y:S02]  /*bcd0*/  MOV R4, 0x3 ;  /* 0x0000000300047802 */ /* 0x000fe40000000f00 */
[----:B------:R-:W-:Y:S02]  /*bce0*/  MOV R20, 32@lo((eval_multi_expr_kernel + .L_x_457@srel)) ;  /* 0x0000000000147802 */ /* 0x000fe40000000f00 */
[----:B------:R-:W-:-:S04]  /*bcf0*/  MOV R21, 32@hi((eval_multi_expr_kernel + .L_x_457@srel)) ;  /* 0x0000000000157802 */ /* 0x000fc80000000f00 */
[----:B------:R-:W-:Y:S05]  /*bd00*/  CALL.ABS.NOINC `(apply_op) ;  /* 0x0000000000007943 */ /* 0x000fea0003c00000 */
.L_x_457:
[----:B------:R-:W-:Y:S02]  /*bd10*/  MOV R5, R4 ;  /* 0x0000000400057202 */ /* 0x000fe40000000f00 */
[----:B------:R-:W-:Y:S02]  /*bd20*/  MOV R6, R16 ;  /* 0x0000001000067202 */ /* 0x000fe40000000f00 */
[----:B------:R-:W-:Y:S02]  /*bd30*/  MOV R4, 0x3 ;  /* 0x0000000300047802 */ /* 0x000fe40000000f00 */
[----:B------:R-:W-:Y:S02]  /*bd40*/  MOV R20, 32@lo((eval_multi_expr_kernel + .L_x_458@srel)) ;  /* 0x0000000000147802 */ /* 0x000fe40000000f00 */
[----:B------:R-:W-:-:S04]  /*bd50*/  MOV R21, 32@hi((eval_multi_expr_kernel + .L_x_458@srel)) ;  /* 0x0000000000157802 */ /* 0x000fc80000000f00 */
[----:B------:R-:W-:Y:S05]  /*bd60*/  CALL.ABS.NOINC `(apply_op) ;  /* 0x0000000000007943 */ /* 0x000fea0003c00000 */
.L_x_458:
[----:B------:R-:W-:Y:S02]  /*bd70*/  MOV R5, R4 ;  /* 0x0000000400057202 */ /* 0x000fe40000000f00 */
[----:B------:R-:W-:-:S02]  /*bd80*/  MOV R6, R17 ;  /* 0x0000001100067202 */ /* 0x000fc40000000f00 */
[----:B------:R-:W-:Y:S02]  /*bd90*/  MOV R4, 0x3 ;  /* 0x0000000300047802 */ /* 0x000fe40000000f00 */
[----:B------:R-:W-:Y:S02]  /*bda0*/  MOV R20, 32@lo((eval_multi_expr_kernel + .L_x_459@srel)) ;  /* 0x0000000000147802 */ /* 0x000fe40000000f00 */
[----:B------:R-:W-:-:S04]  /*bdb0*/  MOV R21, 32@hi((eval_multi_expr_kernel + .L_x_459@srel)) ;  /* 0x0000000000157802 */ /* 0x000fc80000000f00 */
[----:B------:R-:W-:Y:S05]  /*bdc0*/  CALL.ABS.NOINC `(apply_op) ;  /* 0x0000000000007943 */ /* 0x000fea0003c00000 */
.L_x_459:
[----:B------:R-:W-:Y:S02]  /*bdd0*/  MOV R5, R4 ;  /* 0x0000000400057202 */ /* 0x000fe40000000f00 */
[----:B------:R-:W-:Y:S02]  /*bde0*/  MOV R6, R18 ;  /* 0x0000001200067202 */ /* 0x000fe40000000f00 */
[----:B------:R-:W-:Y:S02]  /*bdf0*/  MOV R4, 0x3 ;  /* 0x0000000300047802 */ /* 0x000fe40000000f00 */
[----:B------:R-:W-:Y:S02]  /*be00*/  MOV R20, 32@lo((eval_multi_expr_kernel + .L_x_460@srel)) ;  /* 0x0000000000147802 */ /* 0x000fe40000000f00 */
[----:B------:R-:W-:-:S04]  /*be10*/  MOV R21, 32@hi((eval_multi_expr_kernel + .L_x_460@srel)) ;  /* 0x0000000000157802 */ /* 0x000fc80000000f00 */
[----:B------:R-:W-:Y:S05]  /*be20*/  CALL.ABS.NOINC `(apply_op) ;  /* 0x0000000000007943 */ /* 0x000fea0003c00000 */
.L_x_460:
[----:B------:R-:W-:Y:S02]  /*be30*/  MOV R5, R4 ;  /* 0x0000000400057202 */ /* 0x000fe40000000f00 */
[----:B------:R-:W-:-:S02]  /*be40*/  MOV R6, R19 ;  /* 0x0000001300067202 */ /* 0x000fc40000000f00 */
[----:B------:R-:W-:Y:S02]  /*be50*/  MOV R4, 0x3 ;  /* 0x0000000300047802 */ /* 0x000fe40000000f00 */
[----:B------:R-:W-:Y:S02]  /*be60*/  MOV R20, 32@lo((eval_multi_expr_kernel + .L_x_461@srel)) ;  /* 0x0000000000147802 */ /* 0x000fe40000000f00 */
[----:B------:R-:W-:-:S04]  /*be70*/  MOV R21, 32@hi((eval_multi_expr_kernel + .L_x_461@srel)) ;  /* 0x0000000000157802 */ /* 0x000fc80000000f00 */
[----:B------:R-:W-:Y:S05]  /*be80*/  CALL.ABS.NOINC `(apply_op) ;  /* 0x0000000000007943 */ /* 0x000fea0003c00000 */
.L_x_461:
        /* <DEDUP_REMOVED lines=8> */
.L_x_462:
        /* <DEDUP_REMOVED lines=9> */
.L_x_463:
[----:B------:R0:W5:Y:S01]  /*bfa0*/  LDG.E R5, [R26.64+0x4] ;  /* 0x000004241a057981 */ /* 0x000162000c1e1900 */
[----:B------:R-:W-:Y:S02]  /*bfb0*/  MOV R6, R4 ;  /* 0x0000000400067202 */ /* 0x000fe40000000f00 */
[----:B------:R-:W-:Y:S02]  /*bfc0*/  MOV R4, 0x3 ;  /* 0x0000000300047802 */ /* 0x000fe40000000f00 */
[----:B------:R-:W-:Y:S02]  /*bfd0*/  MOV R20, 32@lo((eval_multi_expr_kernel + .L_x_464@srel)) ;  /* 0x0000000000147802 */ /* 0x000fe40000000f00 */
[----:B------:R-:W-:-:S04]  /*bfe0*/  MOV R21, 32@hi((eval_multi_expr_kernel + .L_x_464@srel)) ;  /* 0x0000000000157802 */ /* 0x000fc80000000f00 */
[----:B0----5:R-:W-:Y:S05]  /*bff0*/  CALL.ABS.NOINC `(apply_op) ;  /* 0x0000000000007943 */ /* 0x021fea0003c00000 */
.L_x_464:
[----:B------:R0:W5:Y:S01]  /*c000*/  LDG.E R5, [R26.64+0x4] ;  /* 0x000004241a057981 */ /* 0x000162000c1e1900 */
[----:B------:R-:W-:Y:S02]  /*c010*/  MOV R16, R4 ;  /* 0x0000000400107202 */ /* 0x000fe40000000f00 */
[----:B------:R-:W-:-:S02]  /*c020*/  MOV R6, 0xbf800000 ;  /* 0xbf80000000067802 */ /* 0x000fc40000000f00 */
[----:B------:R-:W-:Y:S02]  /*c030*/  MOV R4, 0x5 ;  /* 0x0000000500047802 */ /* 0x000fe40000000f00 */
[----:B------:R-:W-:Y:S02]  /*c040*/  MOV R20, 32@lo((eval_multi_expr_kernel + .L_x_465@srel)) ;  /* 0x0000000000147802 */ /* 0x000fe40000000f00 */
[----:B------:R-:W-:-:S04]  /*c050*/  MOV R21, 32@hi((eval_multi_expr_kernel + .L_x_465@srel)) ;  /* 0x0000000000157802 */ /* 0x000fc80000000f00 */
[----:B0----5:R-:W-:Y:S05]  /*c060*/  CALL.ABS.NOINC `(apply_op) ;  /* 0x0000000000007943 */ /* 0x021fea0003c00000 */
.L_x_465:
[----:B------:R0:W5:Y:S01]  /*c070*/  LDG.E R5, [R26.64] ;  /* 0x000000241a057981 */ /* 0x000162000c1e1900 */
[----:B------:R-:W-:Y:S02]  /*c080*/  MOV R6, R4 ;  /* 0x0000000400067202 */ /* 0x000fe40000000f00 */
[----:B------:R-:W-:Y:S02]  /*c090*/  MOV R4, 0x3 ;  /* 0x0000000300047802 */ /* 0x000fe40000000f00 */
[----:B------:R-:W-:Y:S02]  /*c0a0*/  MOV R20, 32@lo((eval_multi_expr_kernel + .L_x_466@srel)) ;  /* 0x0000000000147802 */ /* 0x000fe40000000f00 */
[----:B------:R-:W-:-:S04]  /*c0b0*/  MOV R21, 32@hi((eval_multi_expr_kernel + .L_x_466@srel)) ;  /* 0x0000000000157802 */ /* 0x000fc80000000f00 */
[----:B0----5:R-:W-:Y:S05]  /*c0c0*/  CALL.ABS.NOINC `(apply_op) ;  /* 0x0000000000007943 */ /* 0x021fea0003c00000 */
.L_x_466:
[----:B------:R0:W5:Y:S01]  /*c0d0*/  LDG.E R5, [R26.64+0x18] ;  /* 0x000018241a057981 */ /* 0x000162000c1e1900 */
[----:B------:R-:W-:Y:S02]  /*c0e0*/  MOV R2, R4 ;  /* 0x0000000400027202 */ /* 0x000fe40000000f00 */
[----:B------:R-:W-:-:S02]  /*c0f0*/  MOV R6, RZ ;  /* 0x000000ff00067202 */ /* 0x000fc40000000f00 */
[----:B------:R-:W-:Y:S02]  /*c100*/  MOV R4, 0xb ;  /* 0x0000000b00047802 */ /* 0x000fe40000000f00 */
[----:B------:R-:W-:Y:S02]  /*c110*/  MOV R20, 32@lo((eval_multi_expr_kernel + .L_x_467@srel)) ;  /* 0x0000000000147802 */ /* 0x000fe40000000f00 */
[----:B------:R-:W-:-:S04]  /*c120*/  MOV R21, 32@hi((eval_multi_expr_kernel + .L_x_467@srel)) ;  /* 0x0000000000157802 */ /* 0x000fc80000000f00 */
[----:B0----5:R-:W-:Y:S05]  /*c130*/  CALL.ABS.NOINC `(apply_op) ;  /* 0x0000000000007943 */ /* 0x021fea0003c00000 */
.L_x_467:
[----:B------:R-:W-:Y:S02]  /*c140*/  MOV R5, R4 ;  /* 0x0000000400057202 */ /* 0x000fe40000000f00 */
[----:B------:R-:W-:Y:S02]  /*c150*/  MOV R6, 0x40000000 ;  /* 0x4000000000067802 */ /* 0x000fe40000000f00 */
[----:B------:R-:W-:Y:S02]  /*c160*/  MOV R4, 0x5 ;  /* 0x0000000500047802 */ /* 0x000fe40000000f00 */
[----:B------:R-:W-:Y:S02]  /*c170*/  MOV R20, 32@lo((eval_multi_expr_kernel + .L_x_468@srel)) ;  /* 0x0000000000147802 */ /* 0x000fe40000000f00 */
[----:B------:R-:W-:-:S04]  /*c180*/  MOV R21, 32@hi((eval_multi_expr_kernel + .L_x_468@srel)) ;  /* 0x0000000000157802 */ /* 0x000fc80000000f00 */
[----:B------:R-:W-:Y:S05]  /*c190*/  CALL.ABS.NOINC `(apply_op) ;  /* 0x0000000000007943 */ /* 0x000fea0003c00000 */
.L_x_468:
[----:B------:R-:W-:Y:S02]  /*c1a0*/  MOV R6, R4 ;  /* 0x0000000400067202 */ /* 0x000fe40000000f00 */
[----:B------:R-:W-:-:S02]  /*c1b0*/  MOV R5, 0xbf800000 ;  /* 0xbf80000000057802 */ /* 0x000fc40000000f00 */
[----:B------:R-:W-:Y:S02]  /*c1c0*/  MOV R4, 0x3 ;  /* 0x0000000300047802 */ /* 0x000fe40000000f00 */
[----:B------:R-:W-:Y:S02]  /*c1d0*/  MOV R20, 32@lo((eval_multi_expr_kernel + .L_x_469@srel)) ;  /* 0x0000000000147802 */ /* 0x000fe40000000f00 */
[----:B------:R-:W-:-:S04]  /*c1e0*/  MOV R21, 32@hi((eval_multi_expr_kernel + .L_x_469@srel)) ;  /* 0x0000000000157802 */ /* 0x000fc80000000f00 */
[----:B------:R-:W-:Y:S05]  /*c1f0*/  CALL.ABS.NOINC `(apply_op) ;  /* 0x0000000000007943 */ /* 0x000fea0003c00000 */
.L_x_469:
[----:B------:R-:W-:Y:S02]  /*c200*/  MOV R5, R4 ;  /* 0x0000000400057202 */ /* 0x000fe40000000f00 */
[----:B------:R-:W-:Y:S02]  /*c210*/  MOV R6, R2 ;  /* 0x0000000200067202 */ /* 0x000fe40000000f00 */
[----:B------:R-:W-:Y:S02]  /*c220*/  MOV R4, 0x1 ;  /* 0x0000000100047802 */ /* 0x000fe40000000f00 */
[----:B------:R-:W-:Y:S02]  /*c230*/  MOV R20, 32@lo((eval_multi_expr_kernel + .L_x_470@srel)) ;  /* 0x0000000000147802 */ /* 0x000fe40000000f00 */
[----:B------:R-:W-:-:S04]  /*c240*/  MOV R21, 32@hi((eval_multi_expr_kernel + .L_x_470@srel)) ;  /* 0x0000000000157802 */ /* 0x000fc80000000f00 */
[----:B------:R-:W-:Y:S05]  /*c250*/  CALL.ABS.NOINC `(apply_op) ;  /* 0x0000000000007943 */ /* 0x000fea0003c00000 */
.L_x_470:
[----:B------:R-:W-:Y:S02]  /*c260*/  MOV R5, R4 ;  /* 0x0000000400057202 */ /* 0x000fe40000000f00 */
[----:B------:R-:W-:-:S02]  /*c270*/  MOV R6, R16 ;  /* 0x0000001000067202 */ /* 0x000fc40000000f00 */
[----:B------:R-:W-:Y:S02]  /*c280*/  MOV R4, 0x3 ;  /* 0x0000000300047802 */ /* 0x000fe40000000f00 */
[----:B------:R-:W-:Y:S02]  /*c290*/  MOV R20, 32@lo((eval_multi_expr_kernel + .L_x_471@srel)) ;  /* 0x0000000000147802 */ /* 0x000fe40000000f00 */
[----:B------:R-:W-:-:S04]  /*c2a0*/  MOV R21, 32@hi((eval_multi_expr_kernel + .L_x_471@srel)) ;  /* 0x0000000000157802 */ /* 0x000fc80000000f00 */
[----:B------:R-:W-:Y:S05]  /*c2b0*/  CALL.ABS.NOINC `(apply_op) ;  /* 0x0000000000007943 */ /* 0x000fea0003c00000 */
.L_x_471:
[----:B------:R0:W5:Y:S01]  /*c2c0*/  LDG.E R5, [R26.64+0x4] ;  /* 0x000004241a057981 */ /* 0x000162000c1e1900 */
[----:B------:R-:W-:Y:S02]  /*c2d0*/  MOV R22, R4 ;  /* 0x0000000400167202 */ /* 0x000fe40000000f00 */
[----:B------:R-:W-:Y:S02]  /*c2e0*/  MOV R6, 0x40000000 ;  /* 0x4000000000067802 */ /* 0x000fe40000000f00 */
[----:B------:R-:W-:Y:S02]  /*c2f0*/  MOV R4, 0x5 ;  /* 0x0000000500047802 */ /* 0x000fe40000000f00 */
[----:B------:R-:W-:Y:S02]  /*c300*/  MOV R20, 32@lo((eval_multi_expr_kernel + .L_x_472@srel)) ;  /* 0x0000000000147802 */ /* 0x000fe40000000f00 */
[----:B------:R-:W-:-:S04]  /*c310*/  MOV R21, 32@hi((eval_multi_expr_kernel + .L_x_472@srel)) ;  /* 0x0000000000157802 */ /* 0x000fc80000000f00 */
[----:B0----5:R-:W-:Y:S05]  /*c320*/  CALL.ABS.NOINC `(apply_op) ;  /* 0x0000000000007943 */ /* 0x021fea0003c00000 */
.L_x_472:
[----:B------:R0:W5:Y:S01]  /*c330*/  LDG.E R5, [R26.64] ;  /* 0x000000241a057981 */ /* 0x000162000c1e1900 */
[----:B------:R-:W-:-:S02]  /*c340*/  MOV R19, R4 ;  /* 0x0000000400137202 */ /* 0x000fc40000000f00 */
[----:B------:R-:W-:Y:S02]  /*c350*/  MOV R6, 0xc0000000 ;  /* 0xc000000000067802 */ /* 0x000fe40000000f00 */
[----:B------:R-:W-:Y:S02]  /*c360*/  MOV R4, 0x5 ;  /* 0x0000000500047802 */ /* 0x000fe40000000f00 */
[----:B------:R-:W-:Y:S02]  /*c370*/  MOV R20, 32@lo((eval_multi_expr_kernel + .L_x_473@srel)) ;  /* 0x0000000000147802 */ /* 0x000fe40000000f00 */
[----:B------:R-:W-:-:S04]  /*c380*/  MOV R21, 32@hi((eval_multi_expr_kernel + .L_x_473@srel)) ;  /* 0x0000000000157802 */ /* 0x000fc80000000f00 */
[----:B0----5:R-:W-:Y:S05]  /*c390*/  CALL.ABS.NOINC `(apply_op) ;  /* 0x0000000000007943 */ /* 0x021fea0003c00000 */
.L_x_473:
[----:B------:R0:W5:Y:S01]  /*c3a0*/  LDG.E R5, [R26.64+0x10] ;  /* 0x000010241a057981 */ /* 0x000162000c1e1900 */
[----:B------:R-:W-:Y:S02]  /*c3b0*/  MOV R18, R4 ;  /* 0x0000000400127202 */ /* 0x000fe40000000f00 */
[----:B------:R-:W-:Y:S02]  /*c3c0*/  MOV R6, 0xc0000000 ;  /* 0xc000000000067802 */ /* 0x000fe40000000f00 */
[----:B------:R-:W-:Y:S02]  /*c3d0*/  MOV R4, 0x5 ;  /* 0x0000000500047802 */ /* 0x000fe40000000f00 */
[----:B------:R-:W-:Y:S02]  /*c3e0*/  MOV R20, 32@lo((eval_multi_expr_kernel + .L_x_474@srel)) ;  /* 0x0000000000147802 */ /* 0x000fe40000000f00 */
[----:B------:R-:W-:-:S04]  /*c3f0*/  MOV R21, 32@hi((eval_multi_expr_kernel + .L_x_474@srel)) ;  /* 0x0000000000157802 */ /* 0x000fc80000000f00 */
[----:B0----5:R-:W-:Y:S05]  /*c400*/  CALL.ABS.NOINC `(apply_op) ;  /* 0x0000000000007943 */ /* 0x021fea0003c00000 */
.L_x_474:
[----:B------:R0:W5:Y:S01]  /*c410*/  LDG.E R5, [R26.64+0xc] ;  /* 0x00000c241a057981 */ /* 0x000162000c1e1900 */
[----:B------:R-:W-:-:S02]  /*c420*/  MOV R17, R4 ;  /* 0x0000000400117202 */ /* 0x000fc40000000f00 */
[----:B------:R-:W-:Y:S02]  /*c430*/  MOV R6, 0x40000000 ;  /* 0x4000000000067802 */ /* 0x000fe40000000f00 */
[----:B------:R-:W-:Y:S02]  /*c440*/  MOV R4, 0x5 ;  /* 0x0000000500047802 */ /* 0x000fe40000000f00 */
[----:B------:R-:W-:Y:S02]  /*c450*/  MOV R20, 32@lo((eval_multi_expr_kernel + .L_x_475@srel)) ;  /* 0x0000000000147802 */ /* 0x000fe40000000f00 */
[----:B------:R-:W-:-:S04]  /*c460*/  MOV R21, 32@hi((eval_multi_expr_kernel + .L_x_475@srel)) ;  /* 0x0000000000157802 */ /* 0x000fc80000000f00 */
[----:B0----5:R-:W-:Y:S05]  /*c470*/  CALL.ABS.NOINC `(apply_op) ;  /* 0x0000000000007943 */ /* 0x021fea0003c00000 */
.L_x_475:
[----:B------:R0:W5:Y:S01]  /*c480*/  LDG.E R5, [R26.64+0x14] ;  /* 0x000014241a057981 */ /* 0x000162000c1e1900 */
[----:B------:R-:W-:Y:S02]  /*c490*/  MOV R16, R4 ;  /* 0x0000000400107202 */ /* 0x000fe40000000f00 */
[----:B------:R-:W-:Y:S02]  /*c4a0*/  MOV R6, 0xc0000000 ;  /* 0xc000000000067802 */ /* 0x000fe40000000f00 */
[----:B------:R-:W-:Y:S02]  /*c4b0*/  MOV R4, 0x5 ;  /* 0x0000000500047802 */ /* 0x000fe40000000f00 */
[----:B------:R-:W-:Y:S02]  /*c4c0*/  MOV R20, 32@lo((eval_multi_expr_kernel + .L_x_476@srel)) ;  /* 0x0000000000147802 */ /* 0x000fe40000000f00 */
[----:B------:R-:W-:-:S04]  /*c4d0*/  MOV R21, 32@hi((eval_multi_expr_kernel + .L_x_476@srel)) ;  /* 0x0000000000157802 */ /* 0x000fc80000000f00 */
[----:B0----5:R-:W-:Y:S05]  /*c4e0*/  CALL.ABS.NOINC `(apply_op) ;  /* 0x0000000000007943 */ /* 0x021fea0003c00000 */
.L_x_476:
[----:B------:R0:W5:Y:S01]  /*c4f0*/  LDG.E R5, [R26.64+0x8] ;  /* 0x000008241a057981 */ /* 0x000162000c1e1900 */
[----:B------:R-:W-:-:S02]  /*c500*/  MOV R2, R4 ;  /* 0x0000000400027202 */ /* 0x000fc40000000f00 */
[----:B------:R-:W-:Y:S02]  /*c510*/  MOV R6, 0x40000000 ;  /* 0x4000000000067802 */ /* 0x000fe40000000f00 */
[----:B------:R-:W-:Y:S02]  /*c520*/  MOV R4, 0x5 ;  /* 0x0000000500047802 */ /* 0x000fe40000000f00 */
[----:B------:R-:W-:Y:S02]  /*c530*/  MOV R20, 32@lo((eval_multi_expr_kernel + .L_x_477@srel)) ;  /* 0x0000000000147802 */ /* 0x000fe40000000f00 */
[----:B------:R-:W-:-:S04]  /*c540*/  MOV R21, 32@hi((eval_multi_expr_kernel + .L_x_477@srel)) ;  /* 0x0000000000157802 */ /* 0x000fc80000000f00 */
[----:B0----5:R-:W-:Y:S05]  /*c550*/  CALL.ABS.NOINC `(apply_op) ;  /* 0x0000000000007943 */ /* 0x021fea0003c00000 */
.L_x_477:
[----:B------:R-:W-:Y:S02]  /*c560*/  MOV R6, R4 ;  /* 0x0000000400067202 */ /* 0x000fe40000000f00 */
[----:B------:R-:W-:Y:S02]  /*c570*/  MOV R5, 0x3daff969 ;  /* 0x3daff96900057802 */ /* 0x000fe40000000f00 */
[----:B------:R-:W-:Y:S02]  /*c580*/  MOV R4, 0x3 ;  /* 0x0000000300047802 */ /* 0x000fe40000000f00 */
[----:B------:R-:W-:Y:S02]  /*c590*/  MOV R20, 32@lo((eval_multi_expr_kernel + .L_x_478@srel)) ;  /* 0x0000000000147802 */ /* 0x000fe40000000f00 */
[----:B------:R-:W-:-:S04]  /*c5a0*/  MOV R21, 32@hi((eval_multi_expr_kernel + .L_x_478@srel)) ;  /* 0x0000000000157802 */ /* 0x000fc80000000f00 */
[----:B------:R-:W-:Y:S05]  /*c5b0*/  CALL.ABS.NOINC `(apply_op) ;  /* 0x0000000000007943 */ /* 0x000fea0003c00000 */
.L_x_478:
[----:B------:R-:W-:Y:S02]  /*c5c0*/  MOV R5, R4 ;  /* 0x0000000400057202 */ /* 0x000fe40000000f00 */
[----:B------:R-:W-:-:S02]  /*c5d0*/  MOV R6, R2 ;  /* 0x0000000200067202 */ /* 0x000fc40000000f00 */
[----:B------:R-:W-:Y:S02]  /*c5e0*/  MOV R4, 0x1 ;  /* 0x0000000100047802 */ /* 0x000fe40000000f00 */
[----:B------:R-:W-:Y:S02]  /*c5f0*/  MOV R20, 32@lo((eval_multi_expr_kernel + .L_x_479@srel)) ;  /* 0x0000000000147802 */ /* 0x000fe40000000f00 */
[----:B------:R-:W-:-:S04]  /*c600*/  MOV R21, 32@hi((eval_multi_expr_kernel + .L_x_479@srel)) ;  /* 0x0000000000157802 */ /* 0x000fc80000000f00 */
[----:B------:R-:W-:Y:S05]  /*c610*/  CALL.ABS.NOINC `(apply_op) ;  /* 0x0000000000007943 */ /* 0x000fea0003c00000 */
.L_x_479:
[----:B------:R-:W-:Y:S02]  /*c620*/  MOV R5, R4 ;  /* 0x0000000400057202 */ /* 0x000fe40000000f00 */
[----:B------:R-:W-:Y:S02]  /*c630*/  MOV R6, R16 ;  /* 0x0000001000067202 */ /* 0x000fe40000000f00 */
[----:B------:R-:W-:Y:S02]  /*c640*/  MOV R4, 0x3 ;  /* 0x0000000300047802 */ /* 0x000fe40000000f00 */
[----:B------:R-:W-:Y:S02]  /*c650*/  MOV R20, 32@lo((eval_multi_expr_kernel + .L_x_480@srel)) ;  /* 0x0000000000147802 */ /* 0x000fe40000000f00 */
[----:B------:R-:W-:-:S04]  /*c660*/  MOV R21, 32@hi((eval_multi_expr_kernel + .L_x_480@srel)) ;  /* 0x0000000000157802 */ /* 0x000fc80000000f00 */
[----:B------:R-:W-:Y:S05]  /*c670*/  CALL.ABS.NOINC `(apply_op) ;  /* 0x0000000000007943 */ /* 0x000fea0003c00000 */
.L_x_480:
[----:B------:R-:W-:Y:S02]  /*c680*/  MOV R5, R4 ;  /* 0x0000000400057202 */ /* 0x000fe40000000f00 */
[----:B------:R-:W-:-:S02]  /*c690*/  MOV R6, R17 ;  /* 0x0000001100067202 */ /* 0x000fc40000000f00 */
[----:B------:R-:W-:Y:S02]  /*c6a0*/  MOV R4, 0x3 ;  /* 0x0000000300047802 */ /* 0x000fe40000000f00 */
[----:B------:R-:W-:Y:S02]  /*c6b0*/  MOV R20, 32@lo((eval_multi_expr_kernel + .L_x_481@srel)) ;  /* 0x0000000000147802 */ /* 0x000fe40000000f00 */
[----:B------:R-:W-:-:S04]  /*c6c0*/  MOV R21, 32@hi((eval_multi_expr_kernel + .L_x_481@srel)) ;  /* 0x0000000000157802 */ /* 0x000fc80000000f00 */
[----:B------:R-:W-:Y:S05]  /*c6d0*/  CALL.ABS.NOINC `(apply_op) ;  /* 0x0000000000007943 */ /* 0x000fea0003c00000 */
.L_x_481:
[----:B------:R-:W-:Y:S02]  /*c6e0*/  MOV R5, R4 ;  /* 0x0000000400057202 */ /* 0x000fe40000000f00 */
[----:B------:R-:W-:Y:S02]  /*c6f0*/  MOV R6, R18 ;  /* 0x0000001200067202 */ /* 0x000fe40000000f00 */
[----:B------:R-:W-:Y:S02]  /*c700*/  MOV R4, 0x3 ;  /* 0x0000000300047802 */ /* 0x000fe40000000f00 */
[----:B------:R-:W-:Y:S02]  /*c710*/  MOV R20, 32@lo((eval_multi_expr_kernel + .L_x_482@srel)) ;  /* 0x0000000000147802 */ /* 0x000fe40000000f00 */
[----:B------:R-:W-:-:S04]  /*c720*/  MOV R21, 32@hi((eval_multi_expr_kernel + .L_x_482@srel)) ;  /* 0x0000000000157802 */ /* 0x000fc80000000f00 */
[----:B------:R-:W-:Y:S05]  /*c730*/  CALL.ABS.NOINC `(apply_op) ;  /* 0x0000000000007943 */ /* 0x000fea0003c00000 */
.L_x_482:
[----:B------:R-:W-:Y:S02]  /*c740*/  MOV R5, R4 ;  /* 0x0000000400057202 */ /* 0x000fe40000000f00 */
[----:B------:R-:W-:-:S02]  /*c750*/  MOV R6, R19 ;  /* 0x0000001300067202 */ /* 0x000fc40000000f00 */
[----:B------:R-:W-:Y:S02]  /*c760*/  MOV R4, 0x3 ;  /* 0x0000000300047802 */ /* 0x000fe40000000f00 */
[----:B------:R-:W-:Y:S02]  /*c770*/  MOV R20, 32@lo((eval_multi_expr_kernel + .L_x_483@srel)) ;  /* 0x0000000000147802 */ /* 0x000fe40000000f00 */
[----:B------:R-:W-:-:S04]  /*c780*/  MOV R21, 32@hi((eval_multi_expr_kernel + .L_x_483@srel)) ;  /* 0x0000000000157802 */ /* 0x000fc80000000f00 */
[----:B------:R-:W-:Y:S05]  /*c790*/  CALL.ABS.NOINC `(apply_op) ;  /* 0x0000000000007943 */ /* 0x000fea0003c00000 */
.L_x_483:
        /* <DEDUP_REMOVED lines=8> */
.L_x_484:
        /* <DEDUP_REMOVED lines=9> */
.L_x_485:
[----:B------:R0:W5:Y:S01]  /*c8b0*/  LDG.E R5, [R26.64+0x4] ;  /* 0x000004241a057981 */ /* 0x000162000c1e1900 */
[----:B------:R-:W-:Y:S02]  /*c8c0*/  MOV R6, R4 ;  /* 0x0000000400067202 */ /* 0x000fe40000000f00 */
[----:B------:R-:W-:Y:S02]  /*c8d0*/  MOV R4, 0x3 ;  /* 0x0000000300047802 */ /* 0x000fe40000000f00 */
[----:B------:R-:W-:Y:S02]  /*c8e0*/  MOV R20, 32@lo((eval_multi_expr_kernel + .L_x_486@srel)) ;  /* 0x0000000000147802 */ /* 0x000fe40000000f00 */
[----:B------:R-:W-:-:S04]  /*c8f0*/  MOV R21, 32@hi((eval_multi_expr_kernel + .L_x_486@srel)) ;  /* 0x0000000000157802 */ /* 0x000fc80000000f00 */
[----:B0----5:R-:W-:Y:S05]  /*c900*/  CALL.ABS.NOINC `(apply_op) ;  /* 0x0000000000007943 */ /* 0x021fea0003c00000 */
.L_x_486:
[----:B------:R0:W5:Y:S01]  /*c910*/  LDG.E R5, [R26.64+0x4] ;  /* 0x000004241a057981 */ /* 0x000162000c1e1900 */
[----:B------:R-:W-:Y:S02]  /*c920*/  MOV R16, R4 ;  /* 0x0000000400107202 */ /* 0x000fe40000000f00 */
[----:B------:R-:W-:-:S02]  /*c930*/  MOV R6, 0xbf800000 ;  /* 0xbf80000000067802 */ /* 0x000fc40000000f00 */
[----:B------:R-:W-:Y:S02]  /*c940*/  MOV R4, 0x5 ;  /* 0x0000000500047802 */ /* 0x000fe40000000f00 */
[----:B------:R-:W-:Y:S02]  /*c950*/  MOV R20, 32@lo((eval_multi_expr_kernel + .L_x_487@srel)) ;  /* 0x0000000000147802 */ /* 0x000fe40000000f00 */
[----:B------:R-:W-:-:S04]  /*c960*/  MOV R21, 32@hi((eval_multi_expr_kernel + .L_x_487@srel)) ;  /* 0x0000000000157802 */ /* 0x000fc80000000f00 */
[----:B0----5:R-:W-:Y:S05]  /*c970*/  CALL.ABS.NOINC `(apply_op) ;  /* 0x0000000000007943 */ /* 0x021fea0003c00000 */
.L_x_487:
[----:B------:R0:W5:Y:S01]  /*c980*/  LDG.E R5, [R26.64] ;  /* 0x000000241a057981 */ /* 0x000162000c1e1900 */
[----:B------:R-:W-:Y:S02]  /*c990*/  MOV R6, R4 ;  /* 0x0000000400067202 */ /* 0x000fe40000000f00 */
[----:B------:R-:W-:Y:S02]  /*c9a0*/  MOV R4, 0x3 ;  /* 0x0000000300047802 */ /* 0x000fe40000000f00 */
[----:B------:R-:W-:Y:S02]  /*c9b0*/  MOV R20, 32@lo((eval_multi_expr_kernel + .L_x_488@srel)) ;  /* 0x0000000000147802 */ /* 0x000fe40000000f00 */
[----:B------:R-:W-:-:S04]  /*c9c0*/  MOV R21, 32@hi((eval_multi_expr_kernel + .L_x_488@srel)) ;  /* 0x0000000000157802 */ /* 0x000fc80000000f00 */
[----:B0----5:R-:W-:Y:S05]  /*c9d0*/  CALL.ABS.NOINC `(apply_op) ;  /* 0x0000000000007943 */ /* 0x021fea0003c00000 */
.L_x_488:
[----:B------:R0:W5:Y:S01]  /*c9e0*/  LDG.E R5, [R26.64+0x18] ;  /* 0x000018241a057981 */ /* 0x000162000c1e1900 */
[----:B------:R-:W-:Y:S02]  /*c9f0*/  MOV R2, R4 ;  /* 0x0000000400027202 */ /* 0x000fe40000000f00 */
[----:B------:R-:W-:-:S02]  /*ca00*/  MOV R6, RZ ;  /* 0x000000ff00067202 */ /* 0x000fc40000000f00 */
[----:B------:R-:W-:Y:S02]  /*ca10*/  MOV R4, 0xa ;  /* 0x0000000a00047802 */ /* 0x000fe40000000f00 */
[----:B------:R-:W-:Y:S02]  /*ca20*/  MOV R20, 32@lo((eval_multi_expr_kernel + .L_x_489@srel)) ;  /* 0x0000000000147802 */ /* 0x000fe40000000f00 */
[----:B------:R-:W-:-:S04]  /*ca30*/  MOV R21, 32@hi((eval_multi_expr_kernel + .L_x_489@srel)) ;  /* 0x0000000000157802 */ /* 0x000fc80000000f00 */
[----:B0----5:R-:W-:Y:S05]  /*ca40*/  CALL.ABS.NOINC `(apply_op) ;  /* 0x0000000000007943 */ /* 0x021fea0003c00000 */
.L_x_489:
[----:B------:R-:W-:Y:S02]  /*ca50*/  MOV R5, R4 ;  /* 0x0000000400057202 */ /* 0x000fe40000000f00 */
[----:B------:R-:W-:Y:S02]  /*ca60*/  MOV R6, 0x3ff328b1 ;  /* 0x3ff328b100067802 */ /* 0x000fe40000000f00 */
[----:B------:R-:W-:Y:S02]  /*ca70*/  MOV R4, 0x5 ;  /* 0x0000000500047802 */ /* 0x000fe40000000f00 */
[----:B------:R-:W-:Y:S02]  /*ca80*/  MOV R20, 32@lo((eval_multi_expr_kernel + .L_x_490@srel)) ;  /* 0x0000000000147802 */ /* 0x000fe40000000f00 */
[----:B------:R-:W-:-:S04]  /*ca90*/  MOV R21, 32@hi((eval_multi_expr_kernel + .L_x_490@srel)) ;  /* 0x0000000000157802 */ /* 0x000fc80000000f00 */
[----:B------:R-:W-:Y:S05]  /*caa0*/  CALL.ABS.NOINC `(apply_op) ;  /* 0x0000000000007943 */ /* 0x000fea0003c00000 */
.L_x_490:
[----:B------:R-:W-:Y:S02]  /*cab0*/  MOV R6, R4 ;  /* 0x0000000400067202 */ /* 0x000fe40000000f00 */
[----:B------:R-:W-:-:S02]  /*cac0*/  MOV R5, 0xbf800000 ;  /* 0xbf80000000057802 */ /* 0x000fc40000000f00 */
[----:B------:R-:W-:Y:S02]  /*cad0*/  MOV R4, 0x3 ;  /* 0x0000000300047802 */ /* 0x000fe40000000f00 */
[----:B------:R-:W-:Y:S02]  /*cae0*/  MOV R20, 32@lo((eval_multi_expr_kernel + .L_x_491@srel)) ;  /* 0x0000000000147802 */ /* 0x000fe40000000f00 */
[----:B------:R-:W-:-:S04]  /*caf0*/  MOV R21, 32@hi((eval_multi_expr_kernel + .L_x_491@srel)) ;  /* 0x0000000000157802 */ /* 0x000fc80000000f00 */
[----:B------:R-:W-:Y:S05]  /*cb00*/  CALL.ABS.NOINC `(apply_op) ;  /* 0x0000000000007943 */ /* 0x000fea0003c00000 */
.L_x_491:
[----:B------:R-:W-:Y:S02]  /*cb10*/  MOV R5, R4 ;  /* 0x0000000400057202 */ /* 0x000fe40000000f00 */
[----:B------:R-:W-:Y:S02]  /*cb20*/  MOV R6, R2 ;  /* 0x0000000200067202 */ /* 0x000fe40000000f00 */
[----:B------:R-:W-:Y:S02]  /*cb30*/  MOV R4, 0x1 ;  /* 0x0000000100047802 */ /* 0x000fe40000000f00 */
[----:B------:R-:W-:Y:S02]  /*cb40*/  MOV R20, 32@lo((eval_multi_expr_kernel + .L_x_492@srel)) ;  /* 0x0000000000147802 */ /* 0x000fe40000000f00 */
[----:B------:R-:W-:-:S04]  /*cb50*/  MOV R21, 32@hi((eval_multi_expr_kernel + .L_x_492@srel)) ;  /* 0x0000000000157802 */ /* 0x000fc80000000f00 */
[----:B------:R-:W-:Y:S05]  /*cb60*/  CALL.ABS.NOINC `(apply_op) ;  /* 0x0000000000007943 */ /* 0x000fea0003c00000 */
.L_x_492:
[----:B------:R-:W-:Y:S02]  /*cb70*/  MOV R5, R4 ;  /* 0x0000000400057202 */ /* 0x000fe40000000f00 */
[----:B------:R-:W-:-:S02]  /*cb80*/  MOV R6, R16 ;  /* 0x0000001000067202 */ /* 0x000fc40000000f00 */
[----:B------:R-:W-:Y:S02]  /*cb90*/  MOV R4, 0x1 ;  /* 0x0000000100047802 */ /* 0x000fe40000000f00 */
[----:B------:R-:W-:Y:S02]  /*cba0*/  MOV R20, 32@lo((eval_multi_expr_kernel + .L_x_493@srel)) ;  /* 0x0000000000147802 */ /* 0x000fe40000000f00 */
[----:B------:R-:W-:-:S04]  /*cbb0*/  MOV R21, 32@hi((eval_multi_expr_kernel + .L_x_493@srel)) ;  /* 0x0000000000157802 */ /* 0x000fc80000000f00 */
[----:B------:R-:W-:Y:S05]  /*cbc0*/  CALL.ABS.NOINC `(apply_op) ;  /* 0x0000000000007943 */ /* 0x000fea0003c00000 */
.L_x_493:
[----:B------:R0:W5:Y:S01]  /*cbd0*/  LDG.E R5, [R26.64+0x4] ;  /* 0x000004241a057981 */ /* 0x000162000c1e1900 */
[----:B------:R-:W-:Y:S02]  /*cbe0*/  MOV R22, R4 ;  /* 0x0000000400167202 */ /* 0x000fe40000000f00 */
[----:B------:R-:W-:Y:S02]  /*cbf0*/  MOV R6, 0x40000000 ;  /* 0x4000000000067802 */ /* 0x000fe40000000f00 */
[----:B------:R-:W-:Y:S02]  /*cc00*/  MOV R4, 0x5 ;  /* 0x0000000500047802 */ /* 0x000fe40000000f00 */
[----:B------:R-:W-:Y:S02]  /*cc10*/  MOV R20, 32@lo((eval_multi_expr_kernel + .L_x_494@srel)) ;  /* 0x0000000000147802 */ /* 0x000fe40000000f00 */
[----:B------:R-:W-:-:S04]  /*cc20*/  MOV R21, 32@hi((eval_multi_expr_kernel + .L_x_494@srel)) ;  /* 0x0000000000157802 */ /* 0x000fc80000000f00 */
[----:B0----5:R-:W-:Y:S05]  /*cc30*/  CALL.ABS.NOINC `(apply_op) ;  /* 0x0000000000007943 */ /* 0x021fea0003c00000 */
.L_x_494:
[----:B------:R0:W5:Y:S01]  /*cc40*/  LDG.E R5, [R26.64] ;  /* 0x000000241a057981 */ /* 0x000162000c1e1900 */
[----:B------:R-:W-:-:S02]  /*cc50*/  MOV R19, R4 ;  /* 0x0000000400137202 */ /* 0x000fc40000000f00 */
[----:B------:R-:W-:Y:S02]  /*cc60*/  MOV R6, 0xc0000000 ;  /* 0xc000000000067802 */ /* 0x000fe40000000f00 */
[----:B------:R-:W-:Y:S02]  /*cc70*/  MOV R4, 0x5 ;  /* 0x0000000500047802 */ /* 0x000fe40000000f00 */
[----:B------:R-:W-:Y:S02]  /*cc80*/  MOV R20, 32@lo((eval_multi_expr_kernel + .L_x_495@srel)) ;  /* 0x0000000000147802 */ /* 0x000fe40000000f00 */
[----:B------:R-:W-:-:S04]  /*cc90*/  MOV R21, 32@hi((eval_multi_expr_kernel + .L_x_495@srel)) ;  /* 0x0000000000157802 */ /* 0x000fc80000000f00 */
[----:B0----5:R-:W-:Y:S05]  /*cca0*/  CALL.ABS.NOINC `(apply_op) ;  /* 0x0000000000007943 */ /* 0x021fea0003c00000 */
.L_x_495:
[----:B------:R0:W5:Y:S01]  /*ccb0*/  LDG.E R5, [R26.64+0x10] ;  /* 0x000010241a057981 */ /* 0x000162000c1e1900 */
[----:B------:R-:W-:Y:S02]  /*ccc0*/  MOV R18, R4 ;  /* 0x0000000400127202 */ /* 0x000fe40000000f00 */
[----:B------:R-:W-:Y:S02]  /*ccd0*/  MOV R6, 0xc0000000 ;  /* 0xc000000000067802 */ /* 0x000fe40000000f00 */
[----:B------:R-:W-:Y:S02]  /*cce0*/  MOV R4, 0x5 ;  /* 0x0000000500047802 */ /* 0x000fe40000000f00 */
[----:B------:R-:W-:Y:S02]  /*ccf0*/  MOV R20, 32@lo((eval_multi_expr_kernel + .L_x_496@srel)) ;  /* 0x0000000000147802 */ /* 0x000fe40000000f00 */
[----:B------:R-:W-:-:S04]  /*cd00*/  MOV R21, 32@hi((eval_multi_expr_kernel + .L_x_496@srel)) ;  /* 0x0000000000157802 */ /* 0x000fc80000000f00 */
[----:B0----5:R-:W-:Y:S05]  /*cd10*/  CALL.ABS.NOINC `(apply_op) ;  /* 0x0000000000007943 */ /* 0x021fea0003c00000 */
.L_x_496:
[----:B------:R0:W5:Y:S01]  /*cd20*/  LDG.E R5, [R26.64+0xc] ;  /* 0x00000c241a057981 */ /* 0x000162000c1e1900 */
[----:B------:R-:W-:-:S02]  /*cd30*/  MOV R17, R4 ;  /* 0x0000000400117202 */ /* 0x000fc40000000f00 */
[----:B------:R-:W-:Y:S02]  /*cd40*/  MOV R6, 0x40000000 ;  /* 0x4000000000067802 */ /* 0x000fe40000000f00 */
[----:B------:R-:W-:Y:S02]  /*cd50*/  MOV R4, 0x5 ;  /* 0x0000000500047802 */ /* 0x000fe40000000f00 */
[----:B------:R-:W-:Y:S02]  /*cd60*/  MOV R20, 32@lo((eval_multi_expr_kernel + .L_x_497@srel)) ;  /* 0x0000000000147802 */ /* 0x000fe40000000f00 */
[----:B------:R-:W-:-:S04]  /*cd70*/  MOV R21, 32@hi((eval_multi_expr_kernel + .L_x_497@srel)) ;  /* 0x0000000000157802 */ /* 0x000fc80000000f00 */
[----:B0----5:R-:W-:Y:S05]  /*cd80*/  CALL.ABS.NOINC `(apply_op) ;  /* 0x0000000000007943 */ /* 0x021fea0003c00000 */
.L_x_497:
[----:B------:R0:W5:Y:S01]  /*cd90*/  LDG.E R5, [R26.64+0x14] ;  /* 0x000014241a057981 */ /* 0x000162000c1e1900 */
[----:B------:R-:W-:Y:S02]  /*cda0*/  MOV R16, R4 ;  /* 0x0000000400107202 */ /* 0x000fe40000000f00 */
[----:B------:R-:W-:Y:S02]  /*cdb0*/  MOV R6, 0xc0000000 ;  /* 0xc000000000067802 */ /* 0x000fe40000000f00 */
[----:B------:R-:W-:Y:S02]  /*cdc0*/  MOV R4, 0x5 ;  /* 0x0000000500047802 */ /* 0x000fe40000000f00 */
[----:B------:R-:W-:Y:S02]  /*cdd0*/  MOV R20, 32@lo((eval_multi_expr_kernel + .L_x_498@srel)) ;  /* 0x0000000000147802 */ /* 0x000fe40000000f00 */
[----:B------:R-:W-:-:S04]  /*cde0*/  MOV R21, 32@hi((eval_multi_expr_kernel + .L_x_498@srel)) ;  /* 0x0000000000157802 */ /* 0x000fc80000000f00 */
[----:B0----5:R-:W-:Y:S05]  /*cdf0*/  CALL.ABS.NOINC `(apply_op) ;  /* 0x0000000000007943 */ /* 0x021fea0003c00000 */
.L_x_498:
[----:B------:R0:W5:Y:S01]  /*ce00*/  LDG.E R5, [R26.64+0x8] ;  /* 0x000008241a057981 */ /* 0x000162000c1e1900 */
[----:B------:R-:W-:-:S02]  /*ce10*/  MOV R2, R4 ;  /* 0x0000000400027202 */ /* 0x000fc40000000f00 */
[----:B------:R-:W-:Y:S02]  /*ce20*/  MOV R6, 0x40066cb9 ;  /* 0x40066cb900067802 */ /* 0x000fe40000000f00 */
[----:B------:R-:W-:Y:S02]  /*ce30*/  MOV R4, 0x5 ;  /* 0x0000000500047802 */ /* 0x000fe40000000f00 */
[----:B------:R-:W-:Y:S02]  /*ce40*/  MOV R20, 32@lo((eval_multi_expr_kernel + .L_x_499@srel)) ;  /* 0x0000000000147802 */ /* 0x000fe40000000f00 */
[----:B------:R-:W-:-:S04]  /*ce50*/  MOV R21, 32@hi((eval_multi_expr_kernel + .L_x_499@srel)) ;  /* 0x0000000000157802 */ /* 0x000fc80000000f00 */
[----:B0----5:R-:W-:Y:S05]  /*ce60*/  CALL.ABS.NOINC `(apply_op) ;  /* 0x0000000000007943 */ /* 0x021fea0003c00000 */
.L_x_499:
[----:B------:R-:W-:Y:S02]  /*ce70*/  MOV R6, R4 ;  /* 0x0000000400067202 */ /* 0x000fe40000000f00 */
[----:B------:R-:W-:Y:S02]  /*ce80*/  MOV R5, 0x3da80fb5 ;  /* 0x3da80fb500057802 */ /* 0x000fe40000000f00 */
[----:B------:R-:W-:Y:S02]  /*ce90*/  MOV R4, 0x3 ;  /* 0x0000000300047802 */ /* 0x000fe40000000f00 */
[----:B------:R-:W-:Y:S02]  /*cea0*/  MOV R20, 32@lo((eval_multi_expr_kernel + .L_x_500@srel)) ;  /* 0x0000000000147802 */ /* 0x000fe40000000f00 */
[----:B------:R-:W-:-:S04]  /*ceb0*/  MOV R21, 32@hi((eval_multi_expr_kernel + .L_x_500@srel)) ;  /* 0x0000000000157802 */ /* 0x000fc80000000f00 */
[----:B------:R-:W-:Y:S05]  /*cec0*/  CALL.ABS.NOINC `(apply_op) ;  /* 0x0000000000007943 */ /* 0x000fea0003c00000 */
.L_x_500:
[----:B------:R-:W-:Y:S02]  /*ced0*/  MOV R5, R4 ;  /* 0x0000000400057202 */ /* 0x000fe40000000f00 */
[----:B------:R-:W-:-:S02]  /*cee0*/  MOV R6, R2 ;  /* 0x0000000200067202 */ /* 0x000fc40000000f00 */
[----:B------:R-:W-:Y:S02]  /*cef0*/  MOV R4, 0x3 ;  /* 0x0000000300047802 */ /* 0x000fe40000000f00 */
[----:B------:R-:W-:Y:S02]  /*cf00*/  MOV R20, 32@lo((eval_multi_expr_kernel + .L_x_501@srel)) ;  /* 0x0000000000147802 */ /* 0x000fe40000000f00 */
[----:B------:R-:W-:-:S04]  /*cf10*/  MOV R21, 32@hi((eval_multi_expr_kernel + .L_x_501@srel)) ;  /* 0x0000000000157802 */ /* 0x000fc80000000f00 */
[----:B------:R-:W-:Y:S05]  /*cf20*/  CALL.ABS.NOINC `(apply_op) ;  /* 0x0000000000007943 */ /* 0x000fea0003c00000 */
.L_x_501:
[----:B------:R-:W-:Y:S02]  /*cf30*/  MOV R5, R4 ;  /* 0x0000000400057202 */ /* 0x000fe40000000f00 */
[----:B------:R-:W-:Y:S02]  /*cf40*/  MOV R6, R16 ;  /* 0x0000001000067202 */ /* 0x000fe40000000f00 */
[----:B------:R-:W-:Y:S02]  /*cf50*/  MOV R4, 0x3 ;  /* 0x0000000300047802 */ /* 0x000fe40000000f00 */
[----:B------:R-:W-:Y:S02]  /*cf60*/  MOV R20, 32@lo((eval_multi_expr_kernel + .L_x_502@srel)) ;  /* 0x0000000000147802 */ /* 0x000fe40000000f00 */
[----:B------:R-:W-:-:S04]  /*cf70*/  MOV R21, 32@hi((eval_multi_expr_kernel + .L_x_502@srel)) ;  /* 0x0000000000157802 */ /* 0x000fc80000000f00 */
[----:B------:R-:W-:Y:S05]  /*cf80*/  CALL.ABS.NOINC `(apply_op) ;  /* 0x0000000000007943 */ /* 0x000fea0003c00000 */
.L_x_502:
[----:B------:R-:W-:Y:S02]  /*cf90*/  MOV R5, R4 ;  /* 0x0000000400057202 */ /* 0x000fe40000000f00 */
[----:B------:R-:W-:-:S02]  /*cfa0*/  MOV R6, R17 ;  /* 0x0000001100067202 */ /* 0x000fc40000000f00 */
[----:B------:R-:W-:Y:S02]  /*cfb0*/  MOV R4, 0x3 ;  /* 0x0000000300047802 */ /* 0x000fe40000000f00 */
[----:B------:R-:W-:Y:S02]  /*cfc0*/  MOV R20, 32@lo((eval_multi_expr_kernel + .L_x_503@srel)) ;  /* 0x0000000000147802 */ /* 0x000fe40000000f00 */
[----:B------:R-:W-:-:S04]  /*cfd0*/  MOV R21, 32@hi((eval_multi_expr_kernel + .L_x_503@srel)) ;  /* 0x0000000000157802 */ /* 0x000fc80000000f00 */
[----:B------:R-:W-:Y:S05]  /*cfe0*/  CALL.ABS.NOINC `(apply_op) ;  /* 0x0000000000007943 */ /* 0x000fea0003c00000 */
.L_x_503:
[----:B------:R-:W-:Y:S02]  /*cff0*/  MOV R5, R4 ;  /* 0x0000000400057202 */ /* 0x000fe40000000f00 */
[----:B------:R-:W-:Y:S02]  /*d000*/  MOV R6, R18 ;  /* 0x0000001200067202 */ /* 0x000fe40000000f00 */
[----:B------:R-:W-:Y:S02]  /*d010*/  MOV R4, 0x3 ;  /* 0x0000000300047802 */ /* 0x000fe40000000f00 */
[----:B------:R-:W-:Y:S02]  /*d020*/  MOV R20, 32@lo((eval_multi_expr_kernel + .L_x_504@srel)) ;  /* 0x0000000000147802 */ /* 0x000fe40000000f00 */
[----:B------:R-:W-:-:S04]  /*d030*/  MOV R21, 32@hi((eval_multi_expr_kernel + .L_x_504@srel)) ;  /* 0x0000000000157802 */ /* 0x000fc80000000f00 */
[----:B------:R-:W-:Y:S05]  /*d040*/  CALL.ABS.NOINC `(apply_op) ;  /* 0x0000000000007943 */ /* 0x000fea0003c00000 */
.L_x_504:
[----:B------:R-:W-:Y:S02]  /*d050*/  MOV R5, R4 ;  /* 0x0000000400057202 */ /* 0x000fe40000000f00 */
[----:B------:R-:W-:-:S02]  /*d060*/  MOV R6, R19 ;  /* 0x0000001300067202 */ /* 0x000fc40000000f00 */
[----:B------:R-:W-:Y:S02]  /*d070*/  MOV R4, 0x3 ;  /* 0x0000000300047802 */ /* 0x000fe40000000f00 */
[----:B------:R-:W-:Y:S02]  /*d080*/  MOV R20, 32@lo((eval_multi_expr_kernel + .L_x_505@srel)) ;  /* 0x0000000000147802 */ /* 0x000fe40000000f00 */
[----:B------:R-:W-:-:S04]  /*d090*/  MOV R21, 32@hi((eval_multi_expr_kernel + .L_x_505@srel)) ;  /* 0x0000000000157802 */ /* 0x000fc80000000f00 */
[----:B------:R-:W-:Y:S05]  /*d0a0*/  CALL.ABS.NOINC `(apply_op) ;  /* 0x0000000000007943 */ /* 0x000fea0003c00000 */
.L_x_505:
        /* <DEDUP_REMOVED lines=8> */
.L_x_506:
        /* <DEDUP_REMOVED lines=9> */
.L_x_507:
[----:B------:R0:W5:Y:S01]  /*d1c0*/  LDG.E R5, [R26.64+0x4] ;  /* 0x000004241a057981 */ /* 0x000162000c1e1900 */
[----:B------:R-:W-:Y:S02]  /*d1d0*/  MOV R6, R4 ;  /* 0x0000000400067202 */ /* 0x000fe40000000f00 */
[----:B------:R-:W-:Y:S02]  /*d1e0*/  MOV R4, 0x3 ;  /* 0x0000000300047802 */ /* 0x000fe40000000f00 */
[----:B------:R-:W-:Y:S02]  /*d1f0*/  MOV R20, 32@lo((eval_multi_expr_kernel + .L_x_508@srel)) ;  /* 0x0000000000147802 */ /* 0x000fe40000000f00 */
[----:B------:R-:W-:-:S04]  /*d200*/  MOV R21, 32@hi((eval_multi_expr_kernel + .L_x_508@srel)) ;  /* 0x0000000000157802 */ /* 0x000fc80000000f00 */
[----:B0----5:R-:W-:Y:S05]  /*d210*/  CALL.ABS.NOINC `(apply_op) ;  /* 0x0000000000007943 */ /* 0x021fea0003c00000 */
.L_x_508:
[----:B------:R0:W5:Y:S01]  /*d220*/  LDG.E R5, [R26.64+0x4] ;  /* 0x000004241a057981 */ /* 0x000162000c1e1900 */
[----:B------:R-:W-:Y:S02]  /*d230*/  MOV R16, R4 ;  /* 0x0000000400107202 */ /* 0x000fe40000000f00 */
[----:B------:R-:W-:-:S02]  /*d240*/  MOV R6, 0xbf644eb1 ;  /* 0xbf644eb100067802 */ /* 0x000fc40000000f00 */
[----:B------:R-:W-:Y:S02]  /*d250*/  MOV R4, 0x5 ;  /* 0x0000000500047802 */ /* 0x000fe40000000f00 */
[----:B------:R-:W-:Y:S02]  /*d260*/  MOV R20, 32@lo((eval_multi_expr_kernel + .L_x_509@srel)) ;  /* 0x0000000000147802 */ /* 0x000fe40000000f00 */
[----:B------:R-:W-:-:S04]  /*d270*/  MOV R21, 32@hi((eval_multi_expr_kernel + .L_x_509@srel)) ;  /* 0x0000000000157802 */ /* 0x000fc80000000f00 */
[----:B0----5:R-:W-:Y:S05]  /*d280*/  CALL.ABS.NOINC `(apply_op) ;  /* 0x0000000000007943 */ /* 0x021fea0003c00000 */
.L_x_509:
[----:B------:R0:W5:Y:S01]  /*d290*/  LDG.E R5, [R26.64] ;  /* 0x000000241a057981 */ /* 0x000162000c1e1900 */
[----:B------:R-:W-:Y:S02]  /*d2a0*/  MOV R6, R4 ;  /* 0x0000000400067202 */ /* 0x000fe40000000f00 */
[----:B------:R-:W-:Y:S02]  /*d2b0*/  MOV R4, 0x1 ;  /* 0x0000000100047802 */ /* 0x000fe40000000f00 */
[----:B------:R-:W-:Y:S02]  /*d2c0*/  MOV R20, 32@lo((eval_multi_expr_kernel + .L_x_510@srel)) ;  /* 0x0000000000147802 */ /* 0x000fe40000000f00 */
[----:B------:R-:W-:-:S04]  /*d2d0*/  MOV R21, 32@hi((eval_multi_expr_kernel + .L_x_510@srel)) ;  /* 0x0000000000157802 */ /* 0x000fc80000000f00 */
[----:B0----5:R-:W-:Y:S05]  /*d2e0*/  CALL.ABS.NOINC `(apply_op) ;  /* 0x0000000000007943 */ /* 0x021fea0003c00000 */
.L_x_510:
[----:B------:R0:W5:Y:S01]  /*d2f0*/  LDG.E R5, [R26.64+0x18] ;  /* 0x000018241a057981 */ /* 0x000162000c1e1900 */
[----:B------:R-:W-:Y:S02]  /*d300*/  MOV R2, R4 ;  /* 0x0000000400027202 */ /* 0x000fe40000000f00 */
[----:B------:R-:W-:-:S02]  /*d310*/  MOV R6, RZ ;  /* 0x000000ff00067202 */ /* 0x000fc40000000f00 */
[----:B------:R-:W-:Y:S02]  /*d320*/  MOV R4, 0xa ;  /* 0x0000000a00047802 */ /* 0x000fe40000000f00 */
[----:B------:R-:W-:Y:S02]  /*d330*/  MOV R20, 32@lo((eval_multi_expr_kernel + .L_x_511@srel)) ;  /* 0x0000000000147802 */ /* 0x000fe40000000f00 */
[----:B------:R-:W-:-:S04]  /*d340*/  MOV R21, 32@hi((eval_multi_expr_kernel + .L_x_511@srel)) ;  /* 0x0000000000157802 */ /* 0x000fc80000000f00 */
[----:B0----5:R-:W-:Y:S05]  /*d350*/  CALL.ABS.NOINC `(apply_op) ;  /* 0x0000000000007943 */ /* 0x021fea0003c00000 */
.L_x_511:
[----:B------:R-:W-:Y:S02]  /*d360*/  MOV R5, R4 ;  /* 0x0000000400057202 */ /* 0x000fe40000000f00 */
[----:B------:R-:W-:Y:S02]  /*d370*/  MOV R6, 0x40000000 ;  /* 0x4000000000067802 */ /* 0x000fe40000000f00 */
[----:B------:R-:W-:Y:S02]  /*d380*/  MOV R4, 0x5 ;  /* 0x0000000500047802 */ /* 0x000fe40000000f00 */
[----:B------:R-:W-:Y:S02]  /*d390*/  MOV R20, 32@lo((eval_multi_expr_kernel + .L_x_512@srel)) ;  /* 0x0000000000147802 */ /* 0x000fe40000000f00 */
[----:B------:R-:W-:-:S04]  /*d3a0*/  MOV R21, 32@hi((eval_multi_expr_kernel + .L_x_512@srel)) ;  /* 0x0000000000157802 */ /* 0x000fc80000000f00 */
[----:B------:R-:W-:Y:S05]  /*d3b0*/  CALL.ABS.NOINC `(apply_op) ;  /* 0x0000000000007943 */ /* 0x000fea0003c00000 */
.L_x_512:
[----:B------:R-:W-:Y:S02]  /*d3c0*/  MOV R6, R4 ;  /* 0x0000000400067202 */ /* 0x000fe40000000f00 */
[----:B------:R-:W-:-:S02]  /*d3d0*/  MOV R5, 0xbf800000 ;  /* 0xbf80000000057802 */ /* 0x000fc40000000f00 */
[----:B------:R-:W-:Y:S02]  /*d3e0*/  MOV R4, 0x3 ;  /* 0x0000000300047802 */ /* 0x000fe40000000f00 */
[----:B------:R-:W-:Y:S02]  /*d3f0*/  MOV R20, 32@lo((eval_multi_expr_kernel + .L_x_513@srel)) ;  /* 0x0000000000147802 */ /* 0x000fe40000000f00 */
[----:B------:R-:W-:-:S04]  /*d400*/  MOV R21, 32@hi((eval_multi_expr_kernel + .L_x_513@srel)) ;  /* 0x0000000000157802 */ /* 0x000fc80000000f00 */
[----:B------:R-:W-:Y:S05]  /*d410*/  CALL.ABS.NOINC `(apply_op) ;  /* 0x0000000000007943 */ /* 0x000fea0003c00000 */
.L_x_513:
[----:B------:R-:W-:Y:S02]  /*d420*/  MOV R5, R4 ;  /* 0x0000000400057202 */ /* 0x000fe40000000f00 */
[----:B------:R-:W-:Y:S02]  /*d430*/  MOV R6, R2 ;  /* 0x0000000200067202 */ /* 0x000fe40000000f00 */
[----:B------:R-:W-:Y:S02]  /*d440*/  MOV R4, 0x1 ;  /* 0x0000000100047802 */ /* 0x000fe40000000f00 */
[----:B------:R-:W-:Y:S02]  /*d450*/  MOV R20, 32@lo((eval_multi_expr_kernel + .L_x_514@srel)) ;  /* 0x0000000000147802 */ /* 0x000fe40000000f00 */
[----:B------:R-:W-:-:S04]  /*d460*/  MOV R21, 32@hi((eval_multi_expr_kernel + .L_x_514@srel)) ;  /* 0x0000000000157802 */ /* 0x000fc80000000f00 */
[----:B------:R-:W-:Y:S05]  /*d470*/  CALL.ABS.NOINC `(apply_op) ;  /* 0x0000000000007943 */ /* 0x000fea0003c00000 */
.L_x_514:
[----:B------:R-:W-:Y:S02]  /*d480*/  MOV R5, R4 ;  /* 0x0000000400057202 */ /* 0x000fe40000000f00 */
[----:B------:R-:W-:-:S02]  /*d490*/  MOV R6, R16 ;  /* 0x0000001000067202 */ /* 0x000fc40000000f00 */
[----:B------:R-:W-:Y:S02]  /*d4a0*/  MOV R4, 0x3 ;  /* 0x0000000300047802 */ /* 0x000fe40000000f00 */
[----:B------:R-:W-:Y:S02]  /*d4b0*/  MOV R20, 32@lo((eval_multi_expr_kernel + .L_x_515@srel)) ;  /* 0x0000000000147802 */ /* 0x000fe40000000f00 */
[----:B------:R-:W-:-:S04]  /*d4c0*/  MOV R21, 32@hi((eval_multi_expr_kernel + .L_x_515@srel)) ;  /* 0x0000000000157802 */ /* 0x000fc80000000f00 */
[----:B------:R-:W-:Y:S05]  /*d4d0*/  CALL.ABS.NOINC `(apply_op) ;  /* 0x0000000000007943 */ /* 0x000fea0003c00000 */
.L_x_515:
[----:B------:R0:W5:Y:S01]  /*d4e0*/  LDG.E R5, [R26.64+0x4] ;  /* 0x000004241a057981 */ /* 0x000162000c1e1900 */
[----:B------:R-:W-:Y:S02]  /*d4f0*/  MOV R22, R4 ;  /* 0x0000000400167202 */ /* 0x000fe40000000f00 */
[----:B------:R-:W-:Y:S02]  /*d500*/  MOV R6, 0x40000000 ;  /* 0x4000000000067802 */ /* 0x000fe40000000f00 */
[----:B------:R-:W-:Y:S02]  /*d510*/  MOV R4, 0x5 ;  /* 0x0000000500047802 */ /* 0x000fe40000000f00 */
[----:B------:R-:W-:Y:S02]  /*d520*/  MOV R20, 32@lo((eval_multi_expr_kernel + .L_x_516@srel)) ;  /* 0x0000000000147802 */ /* 0x000fe40000000f00 */
[----:B------:R-:W-:-:S04]  /*d530*/  MOV R21, 32@hi((eval_multi_expr_kernel + .L_x_516@srel)) ;  /* 0x0000000000157802 */ /* 0x000fc80000000f00 */
[----:B0----5:R-:W-:Y:S05]  /*d540*/  CALL.ABS.NOINC `(apply_op) ;  /* 0x0000000000007943 */ /* 0x021fea0003c00000 */
.L_x_516:
[----:B------:R0:W5:Y:S01]  /*d550*/  LDG.E R5, [R26.64] ;  /* 0x000000241a057981 */ /* 0x000162000c1e1900 */
[----:B------:R-:W-:-:S02]  /*d560*/  MOV R19, R4 ;  /* 0x0000000400137202 */ /* 0x000fc40000000f00 */
[----:B------:R-:W-:Y:S02]  /*d570*/  MOV R6, 0xc0000000 ;  /* 0xc000000000067802 */ /* 0x000fe40000000f00 */
[----:B------:R-:W-:Y:S02]  /*d580*/  MOV R4, 0x5 ;  /* 0x0000000500047802 */ /* 0x000fe40000000f00 */
[----:B------:R-:W-:Y:S02]  /*d590*/  MOV R20, 32@lo((eval_multi_expr_kernel + .L_x_517@srel)) ;  /* 0x0000000000147802 */ /* 0x000fe40000000f00 */
[----:B------:R-:W-:-:S04]  /*d5a0*/  MOV R21, 32@hi((eval_multi_expr_kernel + .L_x_517@srel)) ;  /* 0x0000000000157802 */ /* 0x000fc80000000f00 */
[----:B0----5:R-:W-:Y:S05]  /*d5b0*/  CALL.ABS.NOINC `(apply_op) ;  /* 0x0000000000007943 */ /* 0x021fea0003c00000 */
.L_x_517:
[----:B------:R0:W5:Y:S01]  /*d5c0*/  LDG.E R5, [R26.64+0x10] ;  /* 0x000010241a057981 */ /* 0x000162000c1e1900 */
[----:B------:R-:W-:Y:S02]  /*d5d0*/  MOV R18, R4 ;  /* 0x0000000400127202 */ /* 0x000fe40000000f00 */
[----:B------:R-:W-:Y:S02]  /*d5e0*/  MOV R6, 0xc0000000 ;  /* 0xc000000000067802 */ /* 0x000fe40000000f00 */
[----:B------:R-:W-:Y:S02]  /*d5f0*/  MOV R4, 0x5 ;  /* 0x0000000500047802 */ /* 0x000fe40000000f00 */
[----:B------:R-:W-:Y:S02]  /*d600*/  MOV R20, 32@lo((eval_multi_expr_kernel + .L_x_518@srel)) ;  /* 0x0000000000147802 */ /* 0x000fe40000000f00 */
[----:B------:R-:W-:-:S04]  /*d610*/  MOV R21, 32@hi((eval_multi_expr_kernel + .L_x_518@srel)) ;  /* 0x0000000000157802 */ /* 0x000fc80000000f00 */
[----:B0----5:R-:W-:Y:S05]  /*d620*/  CALL.ABS.NOINC `(apply_op) ;  /* 0x0000000000007943 */ /* 0x021fea0003c00000 */
.L_x_518:
[----:B------:R0:W5:Y:S01]  /*d630*/  LDG.E R5, [R26.64+0xc] ;  /* 0x00000c241a057981 */ /* 0x000162000c1e1900 */
[----:B------:R-:W-:-:S02]  /*d640*/  MOV R17, R4 ;  /* 0x0000000400117202 */ /* 0x000fc40000000f00 */
[----:B------:R-:W-:Y:S02]  /*d650*/  MOV R6, 0x40000000 ;  /* 0x4000000000067802 */ /* 0x000fe40000000f00 */
[----:B------:R-:W-:Y:S02]  /*d660*/  MOV R4, 0x5 ;  /* 0x0000000500047802 */ /* 0x000fe40000000f00 */
[----:B------:R-:W-:Y:S02]  /*d670*/  MOV R20, 32@lo((eval_multi_expr_kernel + .L_x_519@srel)) ;  /* 0x0000000000147802 */ /* 0x000fe40000000f00 */
[----:B------:R-:W-:-:S04]  /*d680*/  MOV R21, 32@hi((eval_multi_expr_kernel + .L_x_519@srel)) ;  /* 0x0000000000157802 */ /* 0x000fc80000000f00 */
[----:B0----5:R-:W-:Y:S05]  /*d690*/  CALL.ABS.NOINC `(apply_op) ;  /* 0x0000000000007943 */ /* 0x021fea0003c00000 */
.L_x_519:
[----:B------:R0:W5:Y:S01]  /*d6a0*/  LDG.E R5, [R26.64+0x14] ;  /* 0x000014241a057981 */ /* 0x000162000c1e1900 */
[----:B------:R-:W-:Y:S02]  /*d6b0*/  MOV R16, R4 ;  /* 0x0000000400107202 */ /* 0x000fe40000000f00 */
[----:B------:R-:W-:Y:S02]  /*d6c0*/  MOV R6, 0xc0000000 ;  /* 0xc000000000067802 */ /* 0x000fe40000000f00 */
[----:B------:R-:W-:Y:S02]  /*d6d0*/  MOV R4, 0x5 ;  /* 0x0000000500047802 */ /* 0x000fe40000000f00 */
[----:B------:R-:W-:Y:S02]  /*d6e0*/  MOV R20, 32@lo((eval_multi_expr_kernel + .L_x_520@srel)) ;  /* 0x0000000000147802 */ /* 0x000fe40000000f00 */
[----:B------:R-:W-:-:S04]  /*d6f0*/  MOV R21, 32@hi((eval_multi_expr_kernel + .L_x_520@srel)) ;  /* 0x0000000000157802 */ /* 0x000fc80000000f00 */
[----:B0----5:R-:W-:Y:S05]  /*d700*/  CALL.ABS.NOINC `(apply_op) ;  /* 0x0000000000007943 */ /* 0x021fea0003c00000 */
.L_x_520:
[----:B------:R0:W5:Y:S01]  /*d710*/  LDG.E R5, [R26.64+0x8] ;  /* 0x000008241a057981 */ /* 0x000162000c1e1900 */
[----:B------:R-:W-:-:S02]  /*d720*/  MOV R2, R4 ;  /* 0x0000000400027202 */ /* 0x000fc40000000f00 */
[----:B------:R-:W-:Y:S02]  /*d730*/  MOV R6, 0x40000000 ;  /* 0x4000000000067802 */ /* 0x000fe40000000f00 */
[----:B------:R-:W-:Y:S02]  /*d740*/  MOV R4, 0x5 ;  /* 0x0000000500047802 */ /* 0x000fe40000000f00 */
[----:B------:R-:W-:Y:S02]  /*d750*/  MOV R20, 32@lo((eval_multi_expr_kernel + .L_x_521@srel)) ;  /* 0x0000000000147802 */ /* 0x000fe40000000f00 */
[----:B------:R-:W-:-:S04]  /*d760*/  MOV R21, 32@hi((eval_multi_expr_kernel + .L_x_521@srel)) ;  /* 0x0000000000157802 */ /* 0x000fc80000000f00 */
[----:B0----5:R-:W-:Y:S05]  /*d770*/  CALL.ABS.NOINC `(apply_op) ;  /* 0x0000000000007943 */ /* 0x021fea0003c00000 */
.L_x_521:
[----:B------:R-:W-:Y:S02]  /*d780*/  MOV R6, R4 ;  /* 0x0000000400067202 */ /* 0x000fe40000000f00 */
[----:B------:R-:W-:Y:S02]  /*d790*/  MOV R5, 0x3da3c0de ;  /* 0x3da3c0de00057802 */ /* 0x000fe40000000f00 */
[----:B------:R-:W-:Y:S02]  /*d7a0*/  MOV R4, 0x3 ;  /* 0x0000000300047802 */ /* 0x000fe40000000f00 */
[----:B------:R-:W-:Y:S02]  /*d7b0*/  MOV R20, 32@lo((eval_multi_expr_kernel + .L_x_522@srel)) ;  /* 0x0000000000147802 */ /* 0x000fe40000000f00 */
[----:B------:R-:W-:-:S04]  /*d7c0*/  MOV R21, 32@hi((eval_multi_expr_kernel + .L_x_522@srel)) ;  /* 0x0000000000157802 */ /* 0x000fc80000000f00 */
[----:B------:R-:W-:Y:S05]  /*d7d0*/  CALL.ABS.NOINC `(apply_op) ;  /* 0x0000000000007943 */ /* 0x000fea0003c00000 */
.L_x_522:
[----:B------:R-:W-:Y:S02]  /*d7e0*/  MOV R5, R4 ;  /* 0x0000000400057202 */ /* 0x000fe40000000f00 */
[----:B------:R-:W-:-:S02]  /*d7f0*/  MOV R6, R2 ;  /* 0x0000000200067202 */ /* 0x000fc40000000f00 */
[----:B------:R-:W-:Y:S02]  /*d800*/  MOV R4, 0x3 ;  /* 0x0000000300047802 */ /* 0x000fe40000000f00 */
[----:B------:R-:W-:Y:S02]  /*d810*/  MOV R20, 32@lo((eval_multi_expr_kernel + .L_x_523@srel)) ;  /* 0x0000000000147802 */ /* 0x000fe40000000f00 */
[----:B------:R-:W-:-:S04]  /*d820*/  MOV R21, 32@hi((eval_multi_expr_kernel + .L_x_523@srel)) ;  /* 0x0000000000157802 */ /* 0x000fc80000000f00 */
[----:B------:R-:W-:Y:S05]  /*d830*/  CALL.ABS.NOINC `(apply_op) ;  /* 0x0000000000007943 */ /* 0x000fea0003c00000 */
.L_x_523:
[----:B------:R-:W-:Y:S02]  /*d840*/  MOV R5, R4 ;  /* 0x0000000400057202 */ /* 0x000fe40000000f00 */
[----:B------:R-:W-:Y:S02]  /*d850*/  MOV R6, R16 ;  /* 0x0000001000067202 */ /* 0x000fe40000000f00 */
[----:B------:R-:W-:Y:S02]  /*d860*/  MOV R4, 0x3 ;  /* 0x0000000300047802 */ /* 0x000fe40000000f00 */
[----:B------:R-:W-:Y:S02]  /*d870*/  MOV R20, 32@lo((eval_multi_expr_kernel + .L_x_524@srel)) ;  /* 0x0000000000147802 */ /* 0x000fe40000000f00 */
[----:B------:R-:W-:-:S04]  /*d880*/  MOV R21, 32@hi((eval_multi_expr_kernel + .L_x_524@srel)) ;  /* 0x0000000000157802 */ /* 0x000fc80000000f00 */
[----:B------:R-:W-:Y:S05]  /*d890*/  CALL.ABS.NOINC `(apply_op) ;  /* 0x0000000000007943 */ /* 0x000fea0003c00000 */
.L_x_524:
[----:B------:R-:W-:Y:S02]  /*d8a0*/  MOV R5, R4 ;  /* 0x0000000400057202 */ /* 0x000fe40000000f00 */
[----:B------:R-:W-:-:S02]  /*d8b0*/  MOV R6, R17 ;  /* 0x0000001100067202 */ /* 0x000fc40000000f00 */
[----:B------:R-:W-:Y:S02]  /*d8c0*/  MOV R4, 0x3 ;  /* 0x0000000300047802 */ /* 0x000fe40000000f00 */
[----:B------:R-:W-:Y:S02]  /*d8d0*/  MOV R20, 32@lo((eval_multi_expr_kernel + .L_x_525@srel)) ;  /* 0x0000000000147802 */ /* 0x000fe40000000f00 */
[----:B------:R-:W-:-:S04]  /*d8e0*/  MOV R21, 32@hi((eval_multi_expr_kernel + .L_x_525@srel)) ;  /* 0x0000000000157802 */ /* 0x000fc80000000f00 */
[----:B------:R-:W-:Y:S05]  /*d8f0*/  CALL.ABS.NOINC `(apply_op) ;  /* 0x0000000000007943 */ /* 0x000fea0003c00000 */
.L_x_525:
[----:B------:R-:W-:Y:S02]  /*d900*/  MOV R5, R4 ;  /* 0x0000000400057202 */ /* 0x000fe40000000f00 */
[----:B------:R-:W-:Y:S02]  /*d910*/  MOV R6, R18 ;  /* 0x0000001200067202 */ /* 0x000fe40000000f00 */
[----:B------:R-:W-:Y:S02]  /*d920*/  MOV R4, 0x3 ;  /* 0x0000000300047802 */ /* 0x000fe40000000f00 */
[----:B------:R-:W-:Y:S02]  /*d930*/  MOV R20, 32@lo((eval_multi_expr_kernel + .L_x_526@srel)) ;  /* 0x0000000000147802 */ /* 0x000fe40000000f00 */
[----:B------:R-:W-:-:S04]  /*d940*/  MOV R21, 32@hi((eval_multi_expr_kernel + .L_x_526@srel)) ;  /* 0x0000000000157802 */ /* 0x000fc80000000f00 */
[----:B------:R-:W-:Y:S05]  /*d950*/  CALL.ABS.NOINC `(apply_op) ;  /* 0x0000000000007943 */ /* 0x000fea0003c00000 */
.L_x_526:
[----:B------:R-:W-:Y:S02]  /*d960*/  MOV R5, R4 ;  /* 0x0000000400057202 */ /* 0x000fe40000000f00 */
[----:B------:R-:W-:-:S02]  /*d970*/  MOV R6, R19 ;  /* 0x0000001300067202 */ /* 0x000fc40000000f00 */
[----:B------:R-:W-:Y:S02]  /*d980*/  MOV R4, 0x3 ;  /* 0x0000000300047802 */ /* 0x000fe40000000f00 */
[----:B------:R-:W-:Y:S02]  /*d990*/  MOV R20, 32@lo((eval_multi_expr_kernel + .L_x_527@srel)) ;  /* 0x0000000000147802 */ /* 0x000fe40000000f00 */
[----:B------:R-:W-:-:S04]  /*d9a0*/  MOV R21, 32@hi((eval_multi_expr_kernel + .L_x_527@srel)) ;  /* 0x0000000000157802 */ /* 0x000fc80000000f00 */
[----:B------:R-:W-:Y:S05]  /*d9b0*/  CALL.ABS.NOINC `(apply_op) ;  /* 0x0000000000007943 */ /* 0x000fea0003c00000 */
.L_x_527:
        /* <DEDUP_REMOVED lines=8> */
.L_x_528:
        /* <DEDUP_REMOVED lines=9> */
.L_x_529:
[----:B------:R0:W5:Y:S01]  /*dad0*/  LDG.E R5, [R26.64+0x4] ;  /* 0x000004241a057981 */ /* 0x000162000c1e1900 */
[----:B------:R-:W-:Y:S02]  /*dae0*/  MOV R6, R4 ;  /* 0x0000000400067202 */ /* 0x000fe40000000f00 */
[----:B------:R-:W-:Y:S02]  /*daf0*/  MOV R4, 0x3 ;  /* 0x0000000300047802 */ /* 0x000fe40000000f00 */
[----:B------:R-:W-:Y:S02]  /*db00*/  MOV R20, 32@lo((eval_multi_expr_kernel + .L_x_530@srel)) ;  /* 0x0000000000147802 */ /* 0x000fe40000000f00 */
[----:B------:R-:W-:-:S04]  /*db10*/  MOV R21, 32@hi((eval_multi_expr_kernel + .L_x_530@srel)) ;  /* 0x0000000000157802 */ /* 0x000fc80000000f00 */
[----:B0----5:R-:W-:Y:S05]  /*db20*/  CALL.ABS.NOINC `(apply_op) ;  /* 0x0000000000007943 */ /* 0x021fea0003c00000 */
.L_x_530:
[----:B------:R0:W5:Y:S01]  /*db30*/  LDG.E R5, [R26.64+0x4] ;  /* 0x000004241a057981 */ /* 0x000162000c1e1900 */
[----:B------:R-:W-:Y:S02]  /*db40*/  MOV R16, R4 ;  /* 0x0000000400107202 */ /* 0x000fe40000000f00 */
[----:B------:R-:W-:-:S02]  /*db50*/  MOV R6, 0xbf800000 ;  /* 0xbf80000000067802 */ /* 0x000fc40000000f00 */
[----:B------:R-:W-:Y:S02]  /*db60*/  MOV R4, 0x5 ;  /* 0x0000000500047802 */ /* 0x000fe40000000f00 */
[----:B------:R-:W-:Y:S02]  /*db70*/  MOV R20, 32@lo((eval_multi_expr_kernel + .L_x_531@srel)) ;  /* 0x0000000000147802 */ /* 0x000fe40000000f00 */
[----:B------:R-:W-:-:S04]  /*db80*/  MOV R21, 32@hi((eval_multi_expr_kernel + .L_x_531@srel)) ;  /* 0x0000000000157802 */ /* 0x000fc80000000f00 */
[----:B0----5:R-:W-:Y:S05]  /*db90*/  CALL.ABS.NOINC `(apply_op) ;  /* 0x0000000000007943 */ /* 0x021fea0003c00000 */
.L_x_531:
[----:B------:R0:W5:Y:S01]  /*dba0*/  LDG.E R5, [R26.64] ;  /* 0x000000241a057981 */ /* 0x000162000c1e1900 */
[----:B------:R-:W-:Y:S02]  /*dbb0*/  MOV R6, R4 ;  /* 0x0000000400067202 */ /* 0x000fe40000000f00 */
[----:B------:R-:W-:Y:S02]  /*dbc0*/  MOV R4, 0x3 ;  /* 0x0000000300047802 */ /* 0x000fe40000000f00 */
[----:B------:R-:W-:Y:S02]  /*dbd0*/  MOV R20, 32@lo((eval_multi_expr_kernel + .L_x_532@srel)) ;  /* 0x0000000000147802 */ /* 0x000fe40000000f00 */
[----:B------:R-:W-:-:S04]  /*dbe0*/  MOV R21, 32@hi((eval_multi_expr_kernel + .L_x_532@srel)) ;  /* 0x0000000000157802 */ /* 0x000fc80000000f00 */
[----:B0----5:R-:W-:Y:S05]  /*dbf0*/  CALL.ABS.NOINC `(apply_op) ;  /* 0x0000000000007943 */ /* 0x021fea0003c00000 */
.L_x_532:
[----:B------:R0:W5:Y:S01]  /*dc00*/  LDG.E R5, [R26.64+0x18] ;  /* 0x000018241a057981 */ /* 0x000162000c1e1900 */
[----:B------:R-:W-:Y:S02]  /*dc10*/  MOV R2, R4 ;  /* 0x0000000400027202 */ /* 0x000fe40000000f00 */
[----:B------:R-:W-:-:S02]  /*dc20*/  MOV R6, RZ ;  /* 0x000000ff00067202 */ /* 0x000fc40000000f00 */
[----:B------:R-:W-:Y:S02]  /*dc30*/  MOV R4, 0xa ;  /* 0x0000000a00047802 */ /* 0x000fe40000000f00 */
[----:B------:R-:W-:Y:S02]  /*dc40*/  MOV R20, 32@lo((eval_multi_expr_kernel + .L_x_533@srel)) ;  /* 0x0000000000147802 */ /* 0x000fe40000000f00 */
[----:B------:R-:W-:-:S04]  /*dc50*/  MOV R21, 32@hi((eval_multi_expr_kernel + .L_x_533@srel)) ;  /* 0x0000000000157802 */ /* 0x000fc80000000f00 */
[----:B0----5:R-:W-:Y:S05]  /*dc60*/  CALL.ABS.NOINC `(apply_op) ;  /* 0x0000000000007943 */ /* 0x021fea0003c00000 */
.L_x_533:
[----:B------:R-:W-:Y:S02]  /*dc70*/  MOV R5, R4 ;  /* 0x0000000400057202 */ /* 0x000fe40000000f00 */
[----:B------:R-:W-:Y:S02]  /*dc80*/  MOV R6, 0x40000000 ;  /* 0x4000000000067802 */ /* 0x000fe40000000f00 */
[----:B------:R-:W-:Y:S02]  /*dc90*/  MOV R4, 0x5 ;  /* 0x0000000500047802 */ /* 0x000fe40000000f00 */
[----:B------:R-:W-:Y:S02]  /*dca0*/  MOV R20, 32@lo((eval_multi_expr_kernel + .L_x_534@srel)) ;  /* 0x0000000000147802 */ /* 0x000fe40000000f00 */
[----:B------:R-:W-:-:S04]  /*dcb0*/  MOV R21, 32@hi((eval_multi_expr_kernel + .L_x_534@srel)) ;  /* 0x0000000000157802 */ /* 0x000fc80000000f00 */
[----:B------:R-:W-:Y:S05]  /*dcc0*/  CALL.ABS.NOINC `(apply_op) ;  /* 0x0000000000007943 */ /* 0x000fea0003c00000 */
.L_x_534:
[----:B------:R-:W-:Y:S02]  /*dcd0*/  MOV R6, R4 ;  /* 0x0000000400067202 */ /* 0x000fe40000000f00 */
[----:B------:R-:W-:-:S02]  /*dce0*/  MOV R5, 0xbf800000 ;  /* 0xbf80000000057802 */ /* 0x000fc40000000f00 */
[----:B------:R-:W-:Y:S02]  /*dcf0*/  MOV R4, 0x3 ;  /* 0x0000000300047802 */ /* 0x000fe40000000f00 */
[----:B------:R-:W-:Y:S02]  /*dd00*/  MOV R20, 32@lo((eval_multi_expr_kernel + .L_x_535@srel)) ;  /* 0x0000000000147802 */ /* 0x000fe40000000f00 */
[----:B------:R-:W-:-:S04]  /*dd10*/  MOV R21, 32@hi((eval_multi_expr_kernel + .L_x_535@srel)) ;  /* 0x0000000000157802 */ /* 0x000fc80000000f00 */
[----:B------:R-:W-:Y:S05]  /*dd20*/  CALL.ABS.NOINC `(apply_op) ;  /* 0x0000000000007943 */ /* 0x000fea0003c00000 */
.L_x_535:
[----:B------:R-:W-:Y:S02]  /*dd30*/  MOV R5, R4 ;  /* 0x0000000400057202 */ /* 0x000fe40000000f00 */
[----:B------:R-:W-:Y:S02]  /*dd40*/  MOV R6, R2 ;  /* 0x0000000200067202 */ /* 0x000fe40000000f00 */
[----:B------:R-:W-:Y:S02]  /*dd50*/  MOV R4, 0x1 ;  /* 0x0000000100047802 */ /* 0x000fe40000000f00 */
[----:B------:R-:W-:Y:S02]  /*dd60*/  MOV R20, 32@lo((eval_multi_expr_kernel + .L_x_536@srel)) ;  /* 0x0000000000147802 */ /* 0x000fe40000000f00 */
[----:B------:R-:W-:-:S04]  /*dd70*/  MOV R21, 32@hi((eval_multi_expr_kernel + .L_x_536@srel)) ;  /* 0x0000000000157802 */ /* 0x000fc80000000f00 */
[----:B------:R-:W-:Y:S05]  /*dd80*/  CALL.ABS.NOINC `(apply_op) ;  /* 0x0000000000007943 */ /* 0x000fea0003c00000 */
.L_x_536:
[----:B------:R-:W-:Y:S02]  /*dd90*/  MOV R5, R4 ;  /* 0x0000000400057202 */ /* 0x000fe40000000f00 */
[----:B------:R-:W-:-:S02]  /*dda0*/  MOV R6, R16 ;  /* 0x0000001000067202 */ /* 0x000fc40000000f00 */
[----:B------:R-:W-:Y:S02]  /*ddb0*/  MOV R4, 0x1 ;  /* 0x0000000100047802 */ /* 0x000fe40000000f00 */
[----:B------:R-:W-:Y:S02]  /*ddc0*/  MOV R20, 32@lo((eval_multi_expr_kernel + .L_x_537@srel)) ;  /* 0x0000000000147802 */ /* 0x000fe40000000f00 */
[----:B------:R-:W-:-:S04]  /*ddd0*/  MOV R21, 32@hi((eval_multi_expr_kernel + .L_x_537@srel)) ;  /* 0x0000000000157802 */ /* 0x000fc80000000f00 */
[----:B------:R-:W-:Y:S05]  /*dde0*/  CALL.ABS.NOINC `(apply_op) ;  /* 0x0000000000007943 */ /* 0x000fea0003c00000 */
.L_x_537:
[----:B------:R0:W5:Y:S01]  /*ddf0*/  LDG.E R5, [R26.64+0x4] ;  /* 0x000004241a057981 */ /* 0x000162000c1e1900 */
[----:B------:R-:W-:Y:S02]  /*de00*/  MOV R22, R4 ;  /* 0x0000000400167202 */ /* 0x000fe40000000f00 */
[----:B------:R-:W-:Y:S02]  /*de10*/  MOV R6, 0x40000000 ;  /* 0x4000000000067802 */ /* 0x000fe40000000f00 */
[----:B------:R-:W-:Y:S02]  /*de20*/  MOV R4, 0x5 ;  /* 0x0000000500047802 */ /* 0x000fe40000000f00 */
[----:B------:R-:W-:Y:S02]  /*de30*/  MOV R20, 32@lo((eval_multi_expr_kernel + .L_x_538@srel)) ;  /* 0x0000000000147802 */ /* 0x000fe40000000f00 */
[----:B------:R-:W-:-:S04]  /*de40*/  MOV R21, 32@hi((eval_multi_expr_kernel + .L_x_538@srel)) ;  /* 0x0000000000157802 */ /* 0x000fc80000000f00 */
[----:B0----5:R-:W-:Y:S05]  /*de50*/  CALL.ABS.NOINC `(apply_op) ;  /* 0x0000000000007943 */ /* 0x021fea0003c00000 */
.L_x_538:
[----:B------:R0:W5:Y:S01]  /*de60*/  LDG.E R5, [R26.64] ;  /* 0x000000241a057981 */ /* 0x000162000c1e1900 */
[----:B------:R-:W-:-:S02]  /*de70*/  MOV R19, R4 ;  /* 0x0000000400137202 */ /* 0x000fc40000000f00 */
[----:B------:R-:W-:Y:S02]  /*de80*/  MOV R6, 0xc0000000 ;  /* 0xc000000000067802 */ /* 0x000fe40000000f00 */
[----:B------:R-:W-:Y:S02]  /*de90*/  MOV R4, 0x5 ;  /* 0x0000000500047802 */ /* 0x000fe40000000f00 */
[----:B------:R-:W-:Y:S02]  /*dea0*/  MOV R20, 32@lo((eval_multi_expr_kernel + .L_x_539@srel)) ;  /* 0x0000000000147802 */ /* 0x000fe40000000f00 */
[----:B------:R-:W-:-:S04]  /*deb0*/  MOV R21, 32@hi((eval_multi_expr_kernel + .L_x_539@srel)) ;  /* 0x0000000000157802 */ /* 0x000fc80000000f00 */
[----:B0----5:R-:W-:Y:S05]  /*dec0*/  CALL.ABS.NOINC `(apply_op) ;  /* 0x0000000000007943 */ /* 0x021fea0003c00000 */
.L_x_539:
[----:B------:R0:W5:Y:S01]  /*ded0*/  LDG.E R5, [R26.64+0x10] ;  /* 0x000010241a057981 */ /* 0x000162000c1e1900 */
[----:B------:R-:W-:Y:S02]  /*dee0*/  MOV R18, R4 ;  /* 0x0000000400127202 */ /* 0x000fe40000000f00 */
[----:B------:R-:W-:Y:S02]  /*def0*/  MOV R6, 0xc0000000 ;  /* 0xc000000000067802 */ /* 0x000fe40000000f00 */
[----:B------:R-:W-:Y:S02]  /*df00*/  MOV R4, 0x5 ;  /* 0x0000000500047802 */ /* 0x000fe40000000f00 */
[----:B------:R-:W-:Y:S02]  /*df10*/  MOV R20, 32@lo((eval_multi_expr_kernel + .L_x_540@srel)) ;  /* 0x0000000000147802 */ /* 0x000fe40000000f00 */
[----:B------:R-:W-:-:S04]  /*df20*/  MOV R21, 32@hi((eval_multi_expr_kernel + .L_x_540@srel)) ;  /* 0x0000000000157802 */ /* 0x000fc80000000f00 */
[----:B0----5:R-:W-:Y:S05]  /*df30*/  CALL.ABS.NOINC `(apply_op) ;  /* 0x0000000000007943 */ /* 0x021fea0003c00000 */
.L_x_540:
[----:B------:R0:W5:Y:S01]  /*df40*/  LDG.E R5, [R26.64+0xc] ;  /* 0x00000c241a057981 */ /* 0x000162000c1e1900 */
[----:B------:R-:W-:-:S02]  /*df50*/  MOV R17, R4 ;  /* 0x0000000400117202 */ /* 0x000fc40000000f00 */
[----:B------:R-:W-:Y:S02]  /*df60*/  MOV R6, 0x40000000 ;  /* 0x4000000000067802 */ /* 0x000fe40000000f00 */
[----:B------:R-:W-:Y:S02]  /*df70*/  MOV R4, 0x5 ;  /* 0x0000000500047802 */ /* 0x000fe40000000f00 */
[----:B------:R-:W-:Y:S02]  /*df80*/  MOV R20, 32@lo((eval_multi_expr_kernel + .L_x_541@srel)) ;  /* 0x0000000000147802 */ /* 0x000fe40000000f00 */
[----:B------:R-:W-:-:S04]  /*df90*/  MOV R21, 32@hi((eval_multi_expr_kernel + .L_x_541@srel)) ;  /* 0x0000000000157802 */ /* 0x000fc80000000f00 */
[----:B0----5:R-:W-:Y:S05]  /*dfa0*/  CALL.ABS.NOINC `(apply_op) ;  /* 0x0000000000007943 */ /* 0x021fea0003c00000 */
.L_x_541:
[----:B------:R0:W5:Y:S01]  /*dfb0*/  LDG.E R5, [R26.64+0x14] ;  /* 0x000014241a057981 */ /* 0x000162000c1e1900 */
[----:B------:R-:W-:Y:S02]  /*dfc0*/  MOV R16, R4 ;  /* 0x0000000400107202 */ /* 0x000fe40000000f00 */
[----:B------:R-:W-:Y:S02]  /*dfd0*/  MOV R6, 0xc0000000 ;  /* 0xc000000000067802 */ /* 0x000fe40000000f00 */
[----:B------:R-:W-:Y:S02]  /*dfe0*/  MOV R4, 0x5 ;  /* 0x0000000500047802 */ /* 0x000fe40000000f00 */
[----:B------:R-:W-:Y:S02]  /*dff0*/  MOV R20, 32@lo((eval_multi_expr_kernel + .L_x_542@srel)) ;  /* 0x0000000000147802 */ /* 0x000fe40000000f00 */
[----:B------:R-:W-:-:S04]  /*e000*/  MOV R21, 32@hi((eval_multi_expr_kernel + .L_x_542@srel)) ;  /* 0x0000000000157802 */ /* 0x000fc80000000f00 */
[----:B0----5:R-:W-:Y:S05]  /*e010*/  CALL.ABS.NOINC `(apply_op) ;  /* 0x0000000000007943 */ /* 0x021fea0003c00000 */
.L_x_542:
[----:B------:R0:W5:Y:S01]  /*e020*/  LDG.E R5, [R26.64+0x8] ;  /* 0x000008241a057981 */ /* 0x000162000c1e1900 */
[----:B------:R-:W-:-:S02]  /*e030*/  MOV R2, R4 ;  /* 0x0000000400027202 */ /* 0x000fc40000000f00 */
[----:B------:R-:W-:Y:S02]  /*e040*/  MOV R6, 0x40000000 ;  /* 0x4000000000067802 */ /* 0x000fe40000000f00 */
[----:B------:R-:W-:Y:S02]  /*e050*/  MOV R4, 0x5 ;  /* 0x0000000500047802 */ /* 0x000fe40000000f00 */
[----:B------:R-:W-:Y:S02]  /*e060*/  MOV R20, 32@lo((eval_multi_expr_kernel + .L_x_543@srel)) ;  /* 0x0000000000147802 */ /* 0x000fe40000000f00 */
[----:B------:R-:W-:-:S04]  /*e070*/  MOV R21, 32@hi((eval_multi_expr_kernel + .L_x_543@srel)) ;  /* 0x0000000000157802 */ /* 0x000fc80000000f00 */
[----:B0----5:R-:W-:Y:S05]  /*e080*/  CALL.ABS.NOINC `(apply_op) ;  /* 0x0000000000007943 */ /* 0x021fea0003c00000 */
.L_x_543:
[----:B------:R-:W-:Y:S02]  /*e090*/  MOV R6, R4 ;  /* 0x0000000400067202 */ /* 0x000fe40000000f00 */
[----:B------:R-:W-:Y:S02]  /*e0a0*/  MOV R5, 0x3d9ff67f ;  /* 0x3d9ff67f00057802 */ /* 0x000fe40000000f00 */
[----:B------:R-:W-:Y:S02]  /*e0b0*/  MOV R4, 0x3 ;  /* 0x0000000300047802 */ /* 0x000fe40000000f00 */
[----:B------:R-:W-:Y:S02]  /*e0c0*/  MOV R20, 32@lo((eval_multi_expr_kernel + .L_x_544@srel)) ;  /* 0x0000000000147802 */ /* 0x000fe40000000f00 */
[----:B------:R-:W-:-:S04]  /*e0d0*/  MOV R21, 32@hi((eval_multi_expr_kernel + .L_x_544@srel)) ;  /* 0x0000000000157802 */ /* 0x000fc80000000f00 */
[----:B------:R-:W-:Y:S05]  /*e0e0*/  CALL.ABS.NOINC `(apply_op) ;  /* 0x0000000000007943 */ /* 0x000fea0003c00000 */
.L_x_544:
[----:B------:R-:W-:Y:S02]  /*e0f0*/  MOV R5, R4 ;  /* 0x0000000400057202 */ /* 0x000fe40000000f00 */
[----:B------:R-:W-:-:S02]  /*e100*/  MOV R6, R2 ;  /* 0x0000000200067202 */ /* 0x000fc40000000f00 */
[----:B------:R-:W-:Y:S02]  /*e110*/  MOV R4, 0x3 ;  /* 0x0000000300047802 */ /* 0x000fe40000000f00 */
[----:B------:R-:W-:Y:S02]  /*e120*/  MOV R20, 32@lo((eval_multi_expr_kernel + .L_x_545@srel)) ;  /* 0x0000000000147802 */ /* 0x000fe40000000f00 */
[----:B------:R-:W-:-:S04]  /*e130*/  MOV R21, 32@hi((eval_multi_expr_kernel + .L_x_545@srel)) ;  /* 0x0000000000157802 */ /* 0x000fc80000000f00 */
[----:B------:R-:W-:Y:S05]  /*e140*/  CALL.ABS.NOINC `(apply_op) ;  /* 0x0000000000007943 */ /* 0x000fea0003c00000 */
.L_x_545:
[----:B------:R-:W-:Y:S02]  /*e150*/  MOV R5, R4 ;  /* 0x0000000400057202 */ /* 0x000fe40000000f00 */
[----:B------:R-:W-:Y:S02]  /*e160*/  MOV R6, R16 ;  /* 0x0000001000067202 */ /* 0x000fe40000000f00 */
[----:B------:R-:W-:Y:S02]  /*e170*/  MOV R4, 0x3 ;  /* 0x0000000300047802 */ /* 0x000fe40000000f00 */
[----:B------:R-:W-:Y:S02]  /*e180*/  MOV R20, 32@lo((eval_multi_expr_kernel + .L_x_546@srel)) ;  /* 0x0000000000147802 */ /* 0x000fe40000000f00 */
[----:B------:R-:W-:-:S04]  /*e190*/  MOV R21, 32@hi((eval_multi_expr_kernel + .L_x_546@srel)) ;  /* 0x0000000000157802 */ /* 0x000fc80000000f00 */
[----:B------:R-:W-:Y:S05]  /*e1a0*/  CALL.ABS.NOINC `(apply_op) ;  /* 0x0000000000007943 */ /* 0x000fea0003c00000 */
.L_x_546:
[----:B------:R-:W-:Y:S02]  /*e1b0*/  MOV R5, R4 ;  /* 0x0000000400057202 */ /* 0x000fe40000000f00 */
[----:B------:R-:W-:-:S02]  /*e1c0*/  MOV R6, R17 ;  /* 0x0000001100067202 */ /* 0x000fc40000000f00 */
[----:B------:R-:W-:Y:S02]  /*e1d0*/  MOV R4, 0x3 ;  /* 0x0000000300047802 */ /* 0x000fe40000000f00 */
[----:B------:R-:W-:Y:S02]  /*e1e0*/  MOV R20, 32@lo((eval_multi_expr_kernel + .L_x_547@srel)) ;  /* 0x0000000000147802 */ /* 0x000fe40000000f00 */
[----:B------:R-:W-:-:S04]  /*e1f0*/  MOV R21, 32@hi((eval_multi_expr_kernel + .L_x_547@srel)) ;  /* 0x0000000000157802 */ /* 0x000fc80000000f00 */
[----:B------:R-:W-:Y:S05]  /*e200*/  CALL.ABS.NOINC `(apply_op) ;  /* 0x0000000000007943 */ /* 0x000fea0003c00000 */
.L_x_547:
[----:B------:R-:W-:Y:S02]  /*e210*/  MOV R5, R4 ;  /* 0x0000000400057202 */ /* 0x000fe40000000f00 */
[----:B------:R-:W-:Y:S02]  /*e220*/  MOV R6, R18 ;  /* 0x0000001200067202 */ /* 0x000fe40000000f00 */
[----:B------:R-:W-:Y:S02]  /*e230*/  MOV R4, 0x3 ;  /* 0x0000000300047802 */ /* 0x000fe40000000f00 */
[----:B------:R-:W-:Y:S02]  /*e240*/  MOV R20, 32@lo((eval_multi_expr_kernel + .L_x_548@srel)) ;  /* 0x0000000000147802 */ /* 0x000fe40000000f00 */
[----:B------:R-:W-:-:S04]  /*e250*/  MOV R21, 32@hi((eval_multi_expr_kernel + .L_x_548@srel)) ;  /* 0x0000000000157802 */ /* 0x000fc80000000f00 */
[----:B------:R-:W-:Y:S05]  /*e260*/  CALL.ABS.NOINC `(apply_op) ;  /* 0x0000000000007943 */ /* 0x000fea0003c00000 */
.L_x_548:
[----:B------:R-:W-:Y:S02]  /*e270*/  MOV R5, R4 ;  /* 0x0000000400057202 */ /* 0x000fe40000000f00 */
[----:B------:R-:W-:-:S02]  /*e280*/  MOV R6, R19 ;  /* 0x0000001300067202 */ /* 0x000fc40000000f00 */
[----:B------:R-:W-:Y:S02]  /*e290*/  MOV R4, 0x3 ;  /* 0x0000000300047802 */ /* 0x000fe40000000f00 */
[----:B------:R-:W-:Y:S02]  /*e2a0*/  MOV R20, 32@lo((eval_multi_expr_kernel + .L_x_549@srel)) ;  /* 0x0000000000147802 */ /* 0x000fe40000000f00 */
[----:B------:R-:W-:-:S04]  /*e2b0*/  MOV R21, 32@hi((eval_multi_expr_kernel + .L_x_549@srel)) ;  /* 0x0000000000157802 */ /* 0x000fc80000000f00 */
[----:B------:R-:W-:Y:S05]  /*e2c0*/  CALL.ABS.NOINC `(apply_op) ;  /* 0x0000000000007943 */ /* 0x000fea0003c00000 */
.L_x_549:
        /* <DEDUP_REMOVED lines=8> */
.L_x_550:
        /* <DEDUP_REMOVED lines=9> */
.L_x_551:
[----:B------:R0:W5:Y:S01]  /*e3e0*/  LDG.E R5, [R26.64+0x4] ;  /* 0x000004241a057981 */ /* 0x000162000c1e1900 */
[----:B------:R-:W-:Y:S02]  /*e3f0*/  MOV R6, R4 ;  /* 0x0000000400067202 */ /* 0x000fe40000000f00 */
[----:B------:R-:W-:Y:S02]  /*e400*/  MOV R4, 0x3 ;  /* 0x0000000300047802 */ /* 0x000fe40000000f00 */
[----:B------:R-:W-:Y:S02]  /*e410*/  MOV R20, 32@lo((eval_multi_expr_kernel + .L_x_552@srel)) ;  /* 0x0000000000147802 */ /* 0x000fe40000000f00 */
[----:B------:R-:W-:-:S04]  /*e420*/  MOV R21, 32@hi((eval_multi_expr_kernel + .L_x_552@srel)) ;  /* 0x0000000000157802 */ /* 0x000fc80000000f00 */
[----:B0----5:R-:W-:Y:S05]  /*e430*/  CALL.ABS.NOINC `(apply_op) ;  /* 0x0000000000007943 */ /* 0x021fea0003c00000 */
.L_x_552:
[----:B------:R0:W5:Y:S01]  /*e440*/  LDG.E R5, [R26.64+0x4] ;  /* 0x000004241a057981 */ /* 0x000162000c1e1900 */
[----:B------:R-:W-:Y:S02]  /*e450*/  MOV R16, R4 ;  /* 0x0000000400107202 */ /* 0x000fe40000000f00 */
[----:B------:R-:W-:-:S02]  /*e460*/  MOV R6, 0xbf800000 ;  /* 0xbf80000000067802 */ /* 0x000fc40000000f00 */
[----:B------:R-:W-:Y:S02]  /*e470*/  MOV R4, 0x5 ;  /* 0x0000000500047802 */ /* 0x000fe40000000f00 */
[----:B------:R-:W-:Y:S02]  /*e480*/  MOV R20, 32@lo((eval_multi_expr_kernel + .L_x_553@srel)) ;  /* 0x0000000000147802 */ /* 0x000fe40000000f00 */
[----:B------:R-:W-:-:S04]  /*e490*/  MOV R21, 32@hi((eval_multi_expr_kernel + .L_x_553@srel)) ;  /* 0x0000000000157802 */ /* 0x000fc80000000f00 */
[----:B0----5:R-:W-:Y:S05]  /*e4a0*/  CALL.ABS.NOINC `(apply_op) ;  /* 0x0000000000007943 */ /* 0x021fea0003c00000 */
.L_x_553:
[----:B------:R0:W5:Y:S01]  /*e4b0*/  LDG.E R5, [R26.64] ;  /* 0x000000241a057981 */ /* 0x000162000c1e1900 */
[----:B------:R-:W-:Y:S02]  /*e4c0*/  MOV R6, R4 ;  /* 0x0000000400067202 */ /* 0x000fe40000000f00 */
[----:B------:R-:W-:Y:S02]  /*e4d0*/  MOV R4, 0x3 ;  /* 0x0000000300047802 */ /* 0x000fe40000000f00 */
[----:B------:R-:W-:Y:S02]  /*e4e0*/  MOV R20, 32@lo((eval_multi_expr_kernel + .L_x_554@srel)) ;  /* 0x0000000000147802 */ /* 0x000fe40000000f00 */
[----:B------:R-:W-:-:S04]  /*e4f0*/  MOV R21, 32@hi((eval_multi_expr_kernel + .L_x_554@srel)) ;  /* 0x0000000000157802 */ /* 0x000fc80000000f00 */
[----:B0----5:R-:W-:Y:S05]  /*e500*/  CALL.ABS.NOINC `(apply_op) ;  /* 0x0000000000007943 */ /* 0x021fea0003c00000 */
.L_x_554:
[----:B------:R0:W5:Y:S01]  /*e510*/  LDG.E R5, [R26.64+0x18] ;  /* 0x000018241a057981 */ /* 0x000162000c1e1900 */
[----:B------:R-:W-:Y:S02]  /*e520*/  MOV R2, R4 ;  /* 0x0000000400027202 */ /* 0x000fe40000000f00 */
[----:B------:R-:W-:-:S02]  /*e530*/  MOV R6, RZ ;  /* 0x000000ff00067202 */ /* 0x000fc40000000f00 */
[----:B------:R-:W-:Y:S02]  /*e540*/  MOV R4, 0xa ;  /* 0x0000000a00047802 */ /* 0x000fe40000000f00 */
[----:B------:R-:W-:Y:S02]  /*e550*/  MOV R20, 32@lo((eval_multi_expr_kernel + .L_x_555@srel)) ;  /* 0x0000000000147802 */ /* 0x000fe40000000f00 */
[----:B------:R-:W-:-:S04]  /*e560*/  MOV R21, 32@hi((eval_multi_expr_kernel + .L_x_555@srel)) ;  /* 0x0000000000157802 */ /* 0x000fc80000000f00 */
[----:B0----5:R-:W-:Y:S05]  /*e570*/  CALL.ABS.NOINC `(apply_op) ;  /* 0x0000000000007943 */ /* 0x021fea0003c00000 */
.L_x_555:
[----:B------:R-:W-:Y:S02]  /*e580*/  MOV R5, R4 ;  /* 0x0000000400057202 */ /* 0x000fe40000000f00 */
[----:B------:R-:W-:Y:S02]  /*e590*/  MOV R6, 0x40000000 ;  /* 0x4000000000067802 */ /* 0x000fe40000000f00 */
[----:B------:R-:W-:Y:S02]  /*e5a0*/  MOV R4, 0x5 ;  /* 0x0000000500047802 */ /* 0x000fe40000000f00 */
[----:B------:R-:W-:Y:S02]  /*e5b0*/  MOV R20, 32@lo((eval_multi_expr_kernel + .L_x_556@srel)) ;  /* 0x0000000000147802 */ /* 0x000fe40000000f00 */
[----:B------:R-:W-:-:S04]  /*e5c0*/  MOV R21, 32@hi((eval_multi_expr_kernel + .L_x_556@srel)) ;  /* 0x0000000000157802 */ /* 0x000fc80000000f00 */
[----:B------:R-:W-:Y:S05]  /*e5d0*/  CALL.ABS.NOINC `(apply_op) ;  /* 0x0000000000007943 */ /* 0x000fea0003c00000 */
.L_x_556:
[----:B------:R-:W-:Y:S02]  /*e5e0*/  MOV R6, R4 ;  /* 0x0000000400067202 */ /* 0x000fe40000000f00 */
[----:B------:R-:W-:-:S02]  /*e5f0*/  MOV R5, 0xbf800000 ;  /* 0xbf80000000057802 */ /* 0x000fc40000000f00 */
[----:B------:R-:W-:Y:S02]  /*e600*/  MOV R4, 0x3 ;  /* 0x0000000300047802 */ /* 0x000fe40000000f00 */
[----:B------:R-:W-:Y:S02]  /*e610*/  MOV R20, 32@lo((eval_multi_expr_kernel + .L_x_557@srel)) ;  /* 0x0000000000147802 */ /* 0x000fe40000000f00 */
[----:B------:R-:W-:-:S04]  /*e620*/  MOV R21, 32@hi((eval_multi_expr_kernel + .L_x_557@srel)) ;  /* 0x0000000000157802 */ /* 0x000fc80000000f00 */
[----:B------:R-:W-:Y:S05]  /*e630*/  CALL.ABS.NOINC `(apply_op) ;  /* 0x0000000000007943 */ /* 0x000fea0003c00000 */
.L_x_557:
[----:B------:R-:W-:Y:S02]  /*e640*/  MOV R5, R4 ;  /* 0x0000000400057202 */ /* 0x000fe40000000f00 */
[----:B------:R-:W-:Y:S02]  /*e650*/  MOV R6, R2 ;  /* 0x0000000200067202 */ /* 0x000fe40000000f00 */
[----:B------:R-:W-:Y:S02]  /*e660*/  MOV R4, 0x1 ;  /* 0x0000000100047802 */ /* 0x000fe40000000f00 */
[----:B------:R-:W-:Y:S02]  /*e670*/  MOV R20, 32@lo((eval_multi_expr_kernel + .L_x_558@srel)) ;  /* 0x0000000000147802 */ /* 0x000fe40000000f00 */
[----:B------:R-:W-:-:S04]  /*e680*/  MOV R21, 32@hi((eval_multi_expr_kernel + .L_x_558@srel)) ;  /* 0x0000000000157802 */ /* 0x000fc80000000f00 */
[----:B------:R-:W-:Y:S05]  /*e690*/  CALL.ABS.NOINC `(apply_op) ;  /* 0x0000000000007943 */ /* 0x000fea0003c00000 */
.L_x_558:
[----:B------:R-:W-:Y:S02]  /*e6a0*/  MOV R5, R4 ;  /* 0x0000000400057202 */ /* 0x000fe40000000f00 */
[----:B------:R-:W-:-:S02]  /*e6b0*/  MOV R6, R16 ;  /* 0x0000001000067202 */ /* 0x000fc40000000f00 */
[----:B------:R-:W-:Y:S02]  /*e6c0*/  MOV R4, 0x1 ;  /* 0x0000000100047802 */ /* 0x000fe40000000f00 */
[----:B------:R-:W-:Y:S02]  /*e6d0*/  MOV R20, 32@lo((eval_multi_expr_kernel + .L_x_559@srel)) ;  /* 0x0000000000147802 */ /* 0x000fe40000000f00 */
[----:B------:R-:W-:-:S04]  /*e6e0*/  MOV R21, 32@hi((eval_multi_expr_kernel + .L_x_559@srel)) ;  /* 0x0000000000157802 */ /* 0x000fc80000000f00 */
[----:B------:R-:W-:Y:S05]  /*e6f0*/  CALL.ABS.NOINC `(apply_op) ;  /* 0x0000000000007943 */ /* 0x000fea0003c00000 */
.L_x_559:
[----:B------:R0:W5:Y:S01]  /*e700*/  LDG.E R5, [R26.64+0x4] ;  /* 0x000004241a057981 */ /* 0x000162000c1e1900 */
[----:B------:R-:W-:Y:S02]  /*e710*/  MOV R22, R4 ;  /* 0x0000000400167202 */ /* 0x000fe40000000f00 */
[----:B------:R-:W-:Y:S02]  /*e720*/  MOV R6, 0x40000000 ;  /* 0x4000000000067802 */ /* 0x000fe40000000f00 */
[----:B------:R-:W-:Y:S02]  /*e730*/  MOV R4, 0x5 ;  /* 0x0000000500047802 */ /* 0x000fe40000000f00 */
[----:B------:R-:W-:Y:S02]  /*e740*/  MOV R20, 32@lo((eval_multi_expr_kernel + .L_x_560@srel)) ;  /* 0x0000000000147802 */ /* 0x000fe40000000f00 */
[----:B------:R-:W-:-:S04]  /*e750*/  MOV R21, 32@hi((eval_multi_expr_kernel + .L_x_560@srel)) ;  /* 0x0000000000157802 */ /* 0x000fc80000000f00 */
[----:B0----5:R-:W-:Y:S05]  /*e760*/  CALL.ABS.NOINC `(apply_op) ;  /* 0x0000000000007943 */ /* 0x021fea0003c00000 */
.L_x_560:
[----:B------:R0:W5:Y:S01]  /*e770*/  LDG.E R5, [R26.64] ;  /* 0x000000241a057981 */ /* 0x000162000c1e1900 */
[----:B------:R-:W-:-:S02]  /*e780*/  MOV R19, R4 ;  /* 0x0000000400137202 */ /* 0x000fc40000000f00 */
[----:B------:R-:W-:Y:S02]  /*e790*/  MOV R6, 0xc0000000 ;  /* 0xc000000000067802 */ /* 0x000fe40000000f00 */
[----:B------:R-:W-:Y:S02]  /*e7a0*/  MOV R4, 0x5 ;  /* 0x0000000500047802 */ /* 0x000fe40000000f00 */
[----:B------:R-:W-:Y:S02]  /*e7b0*/  MOV R20, 32@lo((eval_multi_expr_kernel + .L_x_561@srel)) ;  /* 0x0000000000147802 */ /* 0x000fe40000000f00 */
[----:B------:R-:W-:-:S04]  /*e7c0*/  MOV R21, 32@hi((eval_multi_expr_kernel + .L_x_561@srel)) ;  /* 0x0000000000157802 */ /* 0x000fc80000000f00 */
[----:B0----5:R-:W-:Y:S05]  /*e7d0*/  CALL.ABS.NOINC `(apply_op) ;  /* 0x0000000000007943 */ /* 0x021fea0003c00000 */
.L_x_561:
[----:B------:R0:W5:Y:S01]  /*e7e0*/  LDG.E R5, [R26.64+0x10] ;  /* 0x000010241a057981 */ /* 0x000162000c1e1900 */
[----:B------:R-:W-:Y:S02]  /*e7f0*/  MOV R18, R4 ;  /* 0x0000000400127202 */ /* 0x000fe40000000f00 */
[----:B------:R-:W-:Y:S02]  /*e800*/  MOV R6, 0xc0000000 ;  /* 0xc000000000067802 */ /* 0x000fe40000000f00 */
[----:B------:R-:W-:Y:S02]  /*e810*/  MOV R4, 0x5 ;  /* 0x0000000500047802 */ /* 0x000fe40000000f00 */
[----:B------:R-:W-:Y:S02]  /*e820*/  MOV R20, 32@lo((eval_multi_expr_kernel + .L_x_562@srel)) ;  /* 0x0000000000147802 */ /* 0x000fe40000000f00 */
[----:B------:R-:W-:-:S04]  /*e830*/  MOV R21, 32@hi((eval_multi_expr_kernel + .L_x_562@srel)) ;  /* 0x0000000000157802 */ /* 0x000fc80000000f00 */
[----:B0----5:R-:W-:Y:S05]  /*e840*/  CALL.ABS.NOINC `(apply_op) ;  /* 0x0000000000007943 */ /* 0x021fea0003c00000 */
.L_x_562:
[----:B------:R0:W5:Y:S01]  /*e850*/  LDG.E R5, [R26.64+0xc] ;  /* 0x00000c241a057981 */ /* 0x000162000c1e1900 */
[----:B------:R-:W-:-:S02]  /*e860*/  MOV R17, R4 ;  /* 0x0000000400117202 */ /* 0x000fc40000000f00 */
[----:B------:R-:W-:Y:S02]  /*e870*/  MOV R6, 0x40000000 ;  /* 0x4000000000067802 */ /* 0x000fe40000000f00 */
[----:B------:R-:W-:Y:S02]  /*e880*/  MOV R4, 0x5 ;  /* 0x0000000500047802 */ /* 0x000fe40000000f00 */
[----:B------:R-:W-:Y:S02]  /*e890*/  MOV R20, 32@lo((eval_multi_expr_kernel + .L_x_563@srel)) ;  /* 0x0000000000147802 */ /* 0x000fe40000000f00 */
[----:B------:R-:W-:-:S04]  /*e8a0*/  MOV R21, 32@hi((eval_multi_expr_kernel + .L_x_563@srel)) ;  /* 0x0000000000157802 */ /* 0x000fc80000000f00 */
[----:B0----5:R-:W-:Y:S05]  /*e8b0*/  CALL.ABS.NOINC `(apply_op) ;  /* 0x0000000000007943 */ /* 0x021fea0003c00000 */
.L_x_563:
[----:B------:R0:W5:Y:S01]  /*e8c0*/  LDG.E R5, [R26.64+0x14] ;  /* 0x000014241a057981 */ /* 0x000162000c1e1900 */
[----:B------:R-:W-:Y:S02]  /*e8d0*/  MOV R16, R4 ;  /* 0x0000000400107202 */ /* 0x000fe40000000f00 */
[----:B------:R-:W-:Y:S02]  /*e8e0*/  MOV R6, 0xc0000000 ;  /* 0xc000000000067802 */ /* 0x000fe40000000f00 */
[----:B------:R-:W-:Y:S02]  /*e8f0*/  MOV R4, 0x5 ;  /* 0x0000000500047802 */ /* 0x000fe40000000f00 */
[----:B------:R-:W-:Y:S02]  /*e900*/  MOV R20, 32@lo((eval_multi_expr_kernel + .L_x_564@srel)) ;  /* 0x0000000000147802 */ /* 0x000fe40000000f00 */
[----:B------:R-:W-:-:S04]  /*e910*/  MOV R21, 32@hi((eval_multi_expr_kernel + .L_x_564@srel)) ;  /* 0x0000000000157802 */ /* 0x000fc80000000f00 */
[----:B0----5:R-:W-:Y:S05]  /*e920*/  CALL.ABS.NOINC `(apply_op) ;  /* 0x0000000000007943 */ /* 0x021fea0003c00000 */
.L_x_564:
[----:B------:R0:W5:Y:S01]  /*e930*/  LDG.E R5, [R26.64+0x8] ;  /* 0x000008241a057981 */ /* 0x000162000c1e1900 */
[----:B------:R-:W-:-:S02]  /*e940*/  MOV R2, R4 ;  /* 0x0000000400027202 */ /* 0x000fc40000000f00 */
[----:B------:R-:W-:Y:S02]  /*e950*/  MOV R6, 0x40000000 ;  /* 0x4000000000067802 */ /* 0x000fe40000000f00 */
[----:B------:R-:W-:Y:S02]  /*e960*/  MOV R4, 0x5 ;  /* 0x0000000500047802 */ /* 0x000fe40000000f00 */
[----:B------:R-:W-:Y:S02]  /*e970*/  MOV R20, 32@lo((eval_multi_expr_kernel + .L_x_565@srel)) ;  /* 0x0000000000147802 */ /* 0x000fe40000000f00 */
[----:B------:R-:W-:-:S04]  /*e980*/  MOV R21, 32@hi((eval_multi_expr_kernel + .L_x_565@srel)) ;  /* 0x0000000000157802 */ /* 0x000fc80000000f00 */
[----:B0----5:R-:W-:Y:S05]  /*e990*/  CALL.ABS.NOINC `(apply_op) ;  /* 0x0000000000007943 */ /* 0x021fea0003c00000 */
.L_x_565:
[----:B------:R-:W-:Y:S02]  /*e9a0*/  MOV R6, R4 ;  /* 0x0000000400067202 */ /* 0x000fe40000000f00 */
[----:B------:R-:W-:Y:S02]  /*e9b0*/  MOV R5, 0x3d9e248b ;  /* 0x3d9e248b00057802 */ /* 0x000fe40000000f00 */
[----:B------:R-:W-:Y:S02]  /*e9c0*/  MOV R4, 0x3 ;  /* 0x0000000300047802 */ /* 0x000fe40000000f00 */
[----:B------:R-:W-:Y:S02]  /*e9d0*/  MOV R20, 32@lo((eval_multi_expr_kernel + .L_x_566@srel)) ;  /* 0x0000000000147802 */ /* 0x000fe40000000f00 */
[----:B------:R-:W-:-:S04]  /*e9e0*/  MOV R21, 32@hi((eval_multi_expr_kernel + .L_x_566@srel)) ;  /* 0x0000000000157802 */ /* 0x000fc80000000f00 */
[----:B------:R-:W-:Y:S05]  /*e9f0*/  CALL.ABS.NOINC `(apply_op) ;  /* 0x0000000000007943 */ /* 0x000fea0003c00000 */
.L_x_566:
[----:B------:R-:W-:Y:S02]  /*ea00*/  MOV R5, R4 ;  /* 0x0000000400057202 */ /* 0x000fe40000000f00 */
[----:B------:R-:W-:-:S02]  /*ea10*/  MOV R6, R2 ;  /* 0x0000000200067202 */ /* 0x000fc40000000f00 */
[----:B------:R-:W-:Y:S02]  /*ea20*/  MOV R4, 0x3 ;  /* 0x0000000300047802 */ /* 0x000fe40000000f00 */
[----:B------:R-:W-:Y:S02]  /*ea30*/  MOV R20, 32@lo((eval_multi_expr_kernel + .L_x_567@srel)) ;  /* 0x0000000000147802 */ /* 0x000fe40000000f00 */
[----:B------:R-:W-:-:S04]  /*ea40*/  MOV R21, 32@hi((eval_multi_expr_kernel + .L_x_567@srel)) ;  /* 0x0000000000157802 */ /* 0x000fc80000000f00 */
[----:B------:R-:W-:Y:S05]  /*ea50*/  CALL.ABS.NOINC `(apply_op) ;  /* 0x0000000000007943 */ /* 0x000fea0003c00000 */
.L_x_567:
[----:B------:R-:W-:Y:S02]  /*ea60*/  MOV R5, R4 ;  /* 0x0000000400057202 */ /* 0x000fe40000000f00 */
[----:B------:R-:W-:Y:S02]  /*ea70*/  MOV R6, R16 ;  /* 0x0000001000067202 */ /* 0x000fe40000000f00 */
[----:B------:R-:W-:Y:S02]  /*ea80*/  MOV R4, 0x3 ;  /* 0x0000000300047802 */ /* 0x000fe40000000f00 */
[----:B------:R-:W-:Y:S02]  /*ea90*/  MOV R20, 32@lo((eval_multi_expr_kernel + .L_x_568@srel)) ;  /* 0x0000000000147802 */ /* 0x000fe40000000f00 */
[----:B------:R-:W-:-:S04]  /*eaa0*/  MOV R21, 32@hi((eval_multi_expr_kernel + .L_x_568@srel)) ;  /* 0x0000000000157802 */ /* 0x000fc80000000f00 */
[----:B------:R-:W-:Y:S05]  /*eab0*/  CALL.ABS.NOINC `(apply_op) ;  /* 0x0000000000007943 */ /* 0x000fea0003c00000 */
.L_x_568:
[----:B------:R-:W-:Y:S02]  /*eac0*/  MOV R5, R4 ;  /* 0x0000000400057202 */ /* 0x000fe40000000f00 */
[----:B------:R-:W-:-:S02]  /*ead0*/  MOV R6, R17 ;  /* 0x0000001100067202 */ /* 0x000fc40000000f00 */
[----:B------:R-:W-:Y:S02]  /*eae0*/  MOV R4, 0x3 ;  /* 0x0000000300047802 */ /* 0x000fe40000000f00 */
[----:B------:R-:W-:Y:S02]  /*eaf0*/  MOV R20, 32@lo((eval_multi_expr_kernel + .L_x_569@srel)) ;  /* 0x0000000000147802 */ /* 0x000fe40000000f00 */
[----:B------:R-:W-:-:S04]  /*eb00*/  MOV R21, 32@hi((eval_multi_expr_kernel + .L_x_569@srel)) ;  /* 0x0000000000157802 */ /* 0x000fc80000000f00 */
[----:B------:R-:W-:Y:S05]  /*eb10*/  CALL.ABS.NOINC `(apply_op) ;  /* 0x0000000000007943 */ /* 0x000fea0003c00000 */
.L_x_569:
[----:B------:R-:W-:Y:S02]  /*eb20*/  MOV R5, R4 ;  /* 0x0000000400057202 */ /* 0x000fe40000000f00 */
[----:B------:R-:W-:Y:S02]  /*eb30*/  MOV R6, R18 ;  /* 0x0000001200067202 */ /* 0x000fe40000000f00 */
[----:B------:R-:W-:Y:S02]  /*eb40*/  MOV R4, 0x3 ;  /* 0x0000000300047802 */ /* 0x000fe40000000f00 */
[----:B------:R-:W-:Y:S02]  /*eb50*/  MOV R20, 32@lo((eval_multi_expr_kernel + .L_x_570@srel)) ;  /* 0x0000000000147802 */ /* 0x000fe40000000f00 */
[----:B------:R-:W-:-:S04]  /*eb60*/  MOV R21, 32@hi((eval_multi_expr_kernel + .L_x_570@srel)) ;  /* 0x0000000000157802 */ /* 0x000fc80000000f00 */
[----:B------:R-:W-:Y:S05]  /*eb70*/  CALL.ABS.NOINC `(apply_op) ;  /* 0x0000000000007943 */ /* 0x000fea0003c00000 */
.L_x_570:
[----:B------:R-:W-:Y:S02]  /*eb80*/  MOV R5, R4 ;  /* 0x0000000400057202 */ /* 0x000fe40000000f00 */
[----:B------:R-:W-:-:S02]  /*eb90*/  MOV R6, R19 ;  /* 0x0000001300067202 */ /* 0x000fc40000000f00 */
[----:B------:R-:W-:Y:S02]  /*eba0*/  MOV R4, 0x3 ;  /* 0x0000000300047802 */ /* 0x000fe40000000f00 */
[----:B------:R-:W-:Y:S02]  /*ebb0*/  MOV R20, 32@lo((eval_multi_expr_kernel + .L_x_571@srel)) ;  /* 0x0000000000147802 */ /* 0x000fe40000000f00 */
[----:B------:R-:W-:-:S04]  /*ebc0*/  MOV R21, 32@hi((eval_multi_expr_kernel + .L_x_571@srel)) ;  /* 0x0000000000157802 */ /* 0x000fc80000000f00 */
[----:B------:R-:W-:Y:S05]  /*ebd0*/  CALL.ABS.NOINC `(apply_op) ;  /* 0x0000000000007943 */ /* 0x000fea0003c00000 */
.L_x_571:
        /* <DEDUP_REMOVED lines=8> */
.L_x_572:
        /* <DEDUP_REMOVED lines=9> */
.L_x_573:
[----:B------:R0:W5:Y:S01]  /*ecf0*/  LDG.E R5, [R26.64+0x4] ;  /* 0x000004241a057981 */ /* 0x000162000c1e1900 */
[----:B------:R-:W-:Y:S02]  /*ed00*/  MOV R6, R4 ;  /* 0x0000000400067202 */ /* 0x000fe40000000f00 */
[----:B------:R-:W-:Y:S02]  /*ed10*/  MOV R4, 0x3 ;  /* 0x0000000300047802 */ /* 0x000fe40000000f00 */
[----:B------:R-:W-:Y:S02]  /*ed20*/  MOV R20, 32@lo((eval_multi_expr_kernel + .L_x_574@srel)) ;  /* 0x0000000000147802 */ /* 0x000fe40000000f00 */
[----:B------:R-:W-:-:S04]  /*ed30*/  MOV R21, 32@hi((eval_multi_expr_kernel + .L_x_574@srel)) ;  /* 0x0000000000157802 */ /* 0x000fc80000000f00 */
[----:B0----5:R-:W-:Y:S05]  /*ed40*/  CALL.ABS.NOINC `(apply_op) ;  /* 0x0000000000007943 */ /* 0x021fea0003c00000 */
.L_x_574:
[----:B------:R0:W5:Y:S01]  /*ed50*/  LDG.E R5, [R26.64+0x4] ;  /* 0x000004241a057981 */ /* 0x000162000c1e1900 */
[----:B------:R-:W-:Y:S02]  /*ed60*/  MOV R16, R4 ;  /* 0x0000000400107202 */ /* 0x000fe40000000f00 */
[----:B------:R-:W-:-:S02]  /*ed70*/  MOV R6, 0xbf83a786 ;  /* 0xbf83a78600067802 */ /* 0x000fc40000000f00 */
[----:B------:R-:W-:Y:S02]  /*ed80*/  MOV R4, 0x5 ;  /* 0x0000000500047802 */ /* 0x000fe40000000f00 */
[----:B------:R-:W-:Y:S02]  /*ed90*/  MOV R20, 32@lo((eval_multi_expr_kernel + .L_x_575@srel)) ;  /* 0x0000000000147802 */ /* 0x000fe40000000f00 */
[----:B------:R-:W-:-:S04]  /*eda0*/  MOV R21, 32@hi((eval_multi_expr_kernel + .L_x_575@srel)) ;  /* 0x0000000000157802 */ /* 0x000fc80000000f00 */
[----:B0----5:R-:W-:Y:S05]  /*edb0*/  CALL.ABS.NOINC `(apply_op) ;  /* 0x0000000000007943 */ /* 0x021fea0003c00000 */
.L_x_575:
[----:B------:R0:W5:Y:S01]  /*edc0*/  LDG.E R5, [R26.64] ;  /* 0x000000241a057981 */ /* 0x000162000c1e1900 */
[----:B------:R-:W-:Y:S02]  /*edd0*/  MOV R6, R4 ;  /* 0x0000000400067202 */ /* 0x000fe40000000f00 */
[----:B------:R-:W-:Y:S02]  /*ede0*/  MOV R4, 0x3 ;  /* 0x0000000300047802 */ /* 0x000fe40000000f00 */
[----:B------:R-:W-:Y:S02]  /*edf0*/  MOV R20, 32@lo((eval_multi_expr_kernel + .L_x_576@srel)) ;  /* 0x0000000000147802 */ /* 0x000fe40000000f00 */
[----:B------:R-:W-:-:S04]  /*ee00*/  MOV R21, 32@hi((eval_multi_expr_kernel + .L_x_576@srel)) ;  /* 0x0000000000157802 */ /* 0x000fc80000000f00 */
[----:B0----5:R-:W-:Y:S05]  /*ee10*/  CALL.ABS.NOINC `(apply_op) ;  /* 0x0000000000007943 */ /* 0x021fea0003c00000 */
.L_x_576:
[----:B------:R0:W5:Y:S01]  /*ee20*/  LDG.E R5, [R26.64+0x18] ;  /* 0x000018241a057981 */ /* 0x000162000c1e1900 */
[----:B------:R-:W-:Y:S02]  /*ee30*/  MOV R2, R4 ;  /* 0x0000000400027202 */ /* 0x000fe40000000f00 */
[----:B------:R-:W-:-:S02]  /*ee40*/  MOV R6, RZ ;  /* 0x000000ff00067202 */ /* 0x000fc40000000f00 */
[----:B------:R-:W-:Y:S02]  /*ee50*/  MOV R4, 0xa ;  /* 0x0000000a00047802 */ /* 0x000fe40000000f00 */
[----:B------:R-:W-:Y:S02]  /*ee60*/  MOV R20, 32@lo((eval_multi_expr_kernel + .L_x_577@srel)) ;  /* 0x0000000000147802 */ /* 0x000fe40000000f00 */
[----:B------:R-:W-:-:S04]  /*ee70*/  MOV R21, 32@hi((eval_multi_expr_kernel + .L_x_577@srel)) ;  /* 0x0000000000157802 */ /* 0x000fc80000000f00 */
[----:B0----5:R-:W-:Y:S05]  /*ee80*/  CALL.ABS.NOINC `(apply_op) ;  /* 0x0000000000007943 */ /* 0x021fea0003c00000 */
.L_x_577:
[----:B------:R-:W-:Y:S02]  /*ee90*/  MOV R5, R4 ;  /* 0x0000000400057202 */ /* 0x000fe40000000f00 */
[----:B------:R-:W-:Y:S02]  /*eea0*/  MOV R6, 0x40000000 ;  /* 0x4000000000067802 */ /* 0x000fe40000000f00 */
[----:B------:R-:W-:Y:S02]  /*eeb0*/  MOV R4, 0x5 ;  /* 0x0000000500047802 */ /* 0x000fe40000000f00 */
[----:B------:R-:W-:Y:S02]  /*eec0*/  MOV R20, 32@lo((eval_multi_expr_kernel + .L_x_578@srel)) ;  /* 0x0000000000147802 */ /* 0x000fe40000000f00 */
[----:B------:R-:W-:-:S04]  /*eed0*/  MOV R21, 32@hi((eval_multi_expr_kernel + .L_x_578@srel)) ;  /* 0x0000000000157802 */ /* 0x000fc80000000f00 */
[----:B------:R-:W-:Y:S05]  /*eee0*/  CALL.ABS.NOINC `(apply_op) ;  /* 0x0000000000007943 */ /* 0x000fea0003c00000 */
.L_x_578:
[----:B------:R-:W-:Y:S02]  /*eef0*/  MOV R6, R4 ;  /* 0x0000000400067202 */ /* 0x000fe40000000f00 */
[----:B------:R-:W-:-:S02]  /*ef00*/  MOV R5, 0xbf7a92e7 ;  /* 0xbf7a92e700057802 */ /* 0x000fc40000000f00 */
[----:B------:R-:W-:Y:S02]  /*ef10*/  MOV R4, 0x3 ;  /* 0x0000000300047802 */ /* 0x000fe40000000f00 */
[----:B------:R-:W-:Y:S02]  /*ef20*/  MOV R20, 32@lo((eval_multi_expr_kernel + .L_x_579@srel)) ;  /* 0x0000000000147802 */ /* 0x000fe40000000f00 */
[----:B------:R-:W-:-:S04]  /*ef30*/  MOV R21, 32@hi((eval_multi_expr_kernel + .L_x_579@srel)) ;  /* 0x0000000000157802 */ /* 0x000fc80000000f00 */
[----:B------:R-:W-:Y:S05]  /*ef40*/  CALL.ABS.NOINC `(apply_op) ;  /* 0x0000000000007943 */ /* 0x000fea0003c00000 */
.L_x_579:
[----:B------:R-:W-:Y:S02]  /*ef50*/  MOV R5, R4 ;  /* 0x0000000400057202 */ /* 0x000fe40000000f00 */
[----:B------:R-:W-:Y:S02]  /*ef60*/  MOV R6, R2 ;  /* 0x0000000200067202 */ /* 0x000fe40000000f00 */
[----:B------:R-:W-:Y:S02]  /*ef70*/  MOV R4, 0x1 ;  /* 0x0000000100047802 */ /* 0x000fe40000000f00 */
[----:B------:R-:W-:Y:S02]  /*ef80*/  MOV R20, 32@lo((eval_multi_expr_kernel + .L_x_580@srel)) ;  /* 0x0000000000147802 */ /* 0x000fe40000000f00 */
[----:B------:R-:W-:-:S04]  /*ef90*/  MOV R21, 32@hi((eval_multi_expr_kernel + .L_x_580@srel)) ;  /* 0x0000000000157802 */ /* 0x000fc80000000f00 */
[----:B------:R-:W-:Y:S05]  /*efa0*/  CALL.ABS.NOINC `(apply_op) ;  /* 0x0000000000007943 */ /* 0x000fea0003c00000 */
.L_x_580:
[----:B------:R-:W-:Y:S02]  /*efb0*/  MOV R5, R4 ;  /* 0x0000000400057202 */ /* 0x000fe40000000f00 */
[----:B------:R-:W-:-:S02]  /*efc0*/  MOV R6, R16 ;  /* 0x0000001000067202 */ /* 0x000fc40000000f00 */
[----:B------:R-:W-:Y:S02]  /*efd0*/  MOV R4, 0x1 ;  /* 0x0000000100047802 */ /* 0x000fe40000000f00 */
[----:B------:R-:W-:Y:S02]  /*efe0*/  MOV R20, 32@lo((eval_multi_expr_kernel + .L_x_581@srel)) ;  /* 0x0000000000147802 */ /* 0x000fe40000000f00 */
[----:B------:R-:W-:-:S04]  /*eff0*/  MOV R21, 32@hi((eval_multi_expr_kernel + .L_x_581@srel)) ;  /* 0x0000000000157802 */ /* 0x000fc80000000f00 */
[----:B------:R-:W-:Y:S05]  /*f000*/  CALL.ABS.NOINC `(apply_op) ;  /* 0x0000000000007943 */ /* 0x000fea0003c00000 */
.L_x_581:
[----:B------:R0:W5:Y:S01]  /*f010*/  LDG.E R5, [R26.64+0x4] ;  /* 0x000004241a057981 */ /* 0x000162000c1e1900 */
[----:B------:R-:W-:Y:S02]  /*f020*/  MOV R22, R4 ;  /* 0x0000000400167202 */ /* 0x000fe40000000f00 */
[----:B------:R-:W-:Y:S02]  /*f030*/  MOV R6, 0x40000000 ;  /* 0x4000000000067802 */ /* 0x000fe40000000f00 */
[----:B------:R-:W-:Y:S02]  /*f040*/  MOV R4, 0x5 ;  /* 0x0000000500047802 */ /* 0x000fe40000000f00 */
[----:B------:R-:W-:Y:S02]  /*f050*/  MOV R20, 32@lo((eval_multi_expr_kernel + .L_x_582@srel)) ;  /* 0x0000000000147802 */ /* 0x000fe40000000f00 */
[----:B------:R-:W-:-:S04]  /*f060*/  MOV R21, 32@hi((eval_multi_expr_kernel + .L_x_582@srel)) ;  /* 0x0000000000157802 */ /* 0x000fc80000000f00 */
[----:B0----5:R-:W-:Y:S05]  /*f070*/  CALL.ABS.NOINC `(apply_op) ;  /* 0x0000000000007943 */ /* 0x021fea0003c00000 */
.L_x_582:
[----:B------:R0:W5:Y:S01]  /*f080*/  LDG.E R5, [R26.64] ;  /* 0x000000241a057981 */ /* 0x000162000c1e1900 */
[----:B------:R-:W-:-:S02]  /*f090*/  MOV R19, R4 ;  /* 0x0000000400137202 */ /* 0x000fc40000000f00 */
[----:B------:R-:W-:Y:S02]  /*f0a0*/  MOV R6, 0xc0000000 ;  /* 0xc000000000067802 */ /* 0x000fe40000000f00 */
[----:B------:R-:W-:Y:S02]  /*f0b0*/  MOV R4, 0x5 ;  /* 0x0000000500047802 */ /* 0x000fe40000000f00 */
[----:B------:R-:W-:Y:S02]  /*f0c0*/  MOV R20, 32@lo((eval_multi_expr_kernel + .L_x_583@srel)) ;  /* 0x0000000000147802 */ /* 0x000fe40000000f00 */
[----:B------:R-:W-:-:S04]  /*f0d0*/  MOV R21, 32@hi((eval_multi_expr_kernel + .L_x_583@srel)) ;  /* 0x0000000000157802 */ /* 0x000fc80000000f00 */
[----:B0----5:R-:W-:Y:S05]  /*f0e0*/  CALL.ABS.NOINC `(apply_op) ;  /* 0x0000000000007943 */ /* 0x021fea0003c00000 */
.L_x_583:
[----:B------:R0:W5:Y:S01]  /*f0f0*/  LDG.E R5, [R26.64+0x10] ;  /* 0x000010241a057981 */ /* 0x000162000c1e1900 */
[----:B------:R-:W-:Y:S02]  /*f100*/  MOV R18, R4 ;  /* 0x0000000400127202 */ /* 0x000fe40000000f00 */
[----:B------:R-:W-:Y:S02]  /*f110*/  MOV R6, 0xc0000000 ;  /* 0xc000000000067802 */ /* 0x000fe40000000f00 */
[----:B------:R-:W-:Y:S02]  /*f120*/  MOV R4, 0x5 ;  /* 0x0000000500047802 */ /* 0x000fe40000000f00 */
[----:B------:R-:W-:Y:S02]  /*f130*/  MOV R20, 32@lo((eval_multi_expr_kernel + .L_x_584@srel)) ;  /* 0x0000000000147802 */ /* 0x000fe40000000f00 */
[----:B------:R-:W-:-:S04]  /*f140*/  MOV R21, 32@hi((eval_multi_expr_kernel + .L_x_584@srel)) ;  /* 0x0000000000157802 */ /* 0x000fc80000000f00 */
[----:B0----5:R-:W-:Y:S05]  /*f150*/  CALL.ABS.NOINC `(apply_op) ;  /* 0x0000000000007943 */ /* 0x021fea0003c00000 */
.L_x_584:
[----:B------:R0:W5:Y:S01]  /*f160*/  LDG.E R5, [R26.64+0xc] ;  /* 0x00000c241a057981 */ /* 0x000162000c1e1900 */
[----:B------:R-:W-:-:S02]  /*f170*/  MOV R17, R4 ;  /* 0x0000000400117202 */ /* 0x000fc40000000f00 */
[----:B------:R-:W-:Y:S02]  /*f180*/  MOV R6, 0x40000000 ;  /* 0x4000000000067802 */ /* 0x000fe40000000f00 */
[----:B------:R-:W-:Y:S02]  /*f190*/  MOV R4, 0x5 ;  /* 0x0000000500047802 */ /* 0x000fe40000000f00 */
[----:B------:R-:W-:Y:S02]  /*f1a0*/  MOV R20, 32@lo((eval_multi_expr_kernel + .L_x_585@srel)) ;  /* 0x0000000000147802 */ /* 0x000fe40000000f00 */
[----:B------:R-:W-:-:S04]  /*f1b0*/  MOV R21, 32@hi((eval_multi_expr_kernel + .L_x_585@srel)) ;  /* 0x0000000000157802 */ /* 0x000fc80000000f00 */
[----:B0----5:R-:W-:Y:S05]  /*f1c0*/  CALL.ABS.NOINC `(apply_op) ;  /* 0x0000000000007943 */ /* 0x021fea0003c00000 */
.L_x_585:
[----:B------:R0:W5:Y:S01]  /*f1d0*/  LDG.E R5, [R26.64+0x14] ;  /* 0x000014241a057981 */ /* 0x000162000c1e1900 */
[----:B------:R-:W-:Y:S02]  /*f1e0*/  MOV R16, R4 ;  /* 0x0000000400107202 */ /* 0x000fe40000000f00 */
[----:B------:R-:W-:Y:S02]  /*f1f0*/  MOV R6, 0xc0000000 ;  /* 0xc000000000067802 */ /* 0x000fe40000000f00 */
[----:B------:R-:W-:Y:S02]  /*f200*/  MOV R4, 0x5 ;  /* 0x0000000500047802 */ /* 0x000fe40000000f00 */
[----:B------:R-:W-:Y:S02]  /*f210*/  MOV R20, 32@lo((eval_multi_expr_kernel + .L_x_586@srel)) ;  /* 0x0000000000147802 */ /* 0x000fe40000000f00 */
[----:B------:R-:W-:-:S04]  /*f220*/  MOV R21, 32@hi((eval_multi_expr_kernel + .L_x_586@srel)) ;  /* 0x0000000000157802 */ /* 0x000fc80000000f00 */
[----:B0----5:R-:W-:Y:S05]  /*f230*/  CALL.ABS.NOINC `(apply_op) ;  /* 0x0000000000007943 */ /* 0x021fea0003c00000 */
.L_x_586:
[----:B------:R0:W5:Y:S01]  /*f240*/  LDG.E R5, [R26.64+0x8] ;  /* 0x000008241a057981 */ /* 0x000162000c1e1900 */
[----:B------:R-:W-:-:S02]  /*f250*/  MOV R2, R4 ;  /* 0x0000000400027202 */ /* 0x000fc40000000f00 */
[----:B------:R-:W-:Y:S02]  /*f260*/  MOV R6, 0x40000000 ;  /* 0x4000000000067802 */ /* 0x000fe40000000f00 */
[----:B------:R-:W-:Y:S02]  /*f270*/  MOV R4, 0x5 ;  /* 0x0000000500047802 */ /* 0x000fe40000000f00 */
[----:B------:R-:W-:Y:S02]  /*f280*/  MOV R20, 32@lo((eval_multi_expr_kernel + .L_x_587@srel)) ;  /* 0x0000000000147802 */ /* 0x000fe40000000f00 */
[----:B------:R-:W-:-:S04]  /*f290*/  MOV R21, 32@hi((eval_multi_expr_kernel + .L_x_587@srel)) ;  /* 0x0000000000157802 */ /* 0x000fc80000000f00 */
[----:B0----5:R-:W-:Y:S05]  /*f2a0*/  CALL.ABS.NOINC `(apply_op) ;  /* 0x0000000000007943 */ /* 0x021fea0003c00000 */
.L_x_587:
[----:B------:R-:W-:Y:S02]  /*f2b0*/  MOV R6, R4 ;  /* 0x0000000400067202 */ /* 0x000fe40000000f00 */
[----:B------:R-:W-:Y:S02]  /*f2c0*/  MOV R5, 0x3d9da221 ;  /* 0x3d9da22100057802 */ /* 0x000fe40000000f00 */
[----:B------:R-:W-:Y:S02]  /*f2d0*/  MOV R4, 0x3 ;  /* 0x0000000300047802 */ /* 0x000fe40000000f00 */
[----:B------:R-:W-:Y:S02]  /*f2e0*/  MOV R20, 32@lo((eval_multi_expr_kernel + .L_x_588@srel)) ;  /* 0x0000000000147802 */ /* 0x000fe40000000f00 */
[----:B------:R-:W-:-:S04]  /*f2f0*/  MOV R21, 32@hi((eval_multi_expr_kernel + .L_x_588@srel)) ;  /* 0x0000000000157802 */ /* 0x000fc80000000f00 */
[----:B------:R-:W-:Y:S05]  /*f300*/  CALL.ABS.NOINC `(apply_op) ;  /* 0x0000000000007943 */ /* 0x000fea0003c00000 */
.L_x_588:
[----:B------:R-:W-:Y:S02]  /*f310*/  MOV R5, R4 ;  /* 0x0000000400057202 */ /* 0x000fe40000000f00 */
[----:B------:R-:W-:-:S02]  /*f320*/  MOV R6, R2 ;  /* 0x0000000200067202 */ /* 0x000fc40000000f00 */
[----:B------:R-:W-:Y:S02]  /*f330*/  MOV R4, 0x3 ;  /* 0x0000000300047802 */ /* 0x000fe40000000f00 */
[----:B------:R-:W-:Y:S02]  /*f340*/  MOV R20, 32@lo((eval_multi_expr_kernel + .L_x_589@srel)) ;  /* 0x0000000000147802 */ /* 0x000fe40000000f00 */
[----:B------:R-:W-:-:S04]  /*f350*/  MOV R21, 32@hi((eval_multi_expr_kernel + .L_x_589@srel)) ;  /* 0x0000000000157802 */ /* 0x000fc80000000f00 */
[----:B------:R-:W-:Y:S05]  /*f360*/  CALL.ABS.NOINC `(apply_op) ;  /* 0x0000000000007943 */ /* 0x000fea0003c00000 */
.L_x_589:
[----:B------:R-:W-:Y:S02]  /*f370*/  MOV R5, R4 ;  /* 0x0000000400057202 */ /* 0x000fe40000000f00 */
[----:B------:R-:W-:Y:S02]  /*f380*/  MOV R6, R16 ;  /* 0x0000001000067202 */ /* 0x000fe40000000f00 */
[----:B------:R-:W-:Y:S02]  /*f390*/  MOV R4, 0x3 ;  /* 0x0000000300047802 */ /* 0x000fe40000000f00 */
[----:B------:R-:W-:Y:S02]  /*f3a0*/  MOV R20, 32@lo((eval_multi_expr_kernel + .L_x_590@srel)) ;  /* 0x0000000000147802 */ /* 0x000fe40000000f00 */
[----:B------:R-:W-:-:S04]  /*f3b0*/  MOV R21, 32@hi((eval_multi_expr_kernel + .L_x_590@srel)) ;  /* 0x0000000000157802 */ /* 0x000fc80000000f00 */
[----:B------:R-:W-:Y:S05]  /*f3c0*/  CALL.ABS.NOINC `(apply_op) ;  /* 0x0000000000007943 */ /* 0x000fea0003c00000 */
.L_x_590:
[----:B------:R-:W-:Y:S02]  /*f3d0*/  MOV R5, R4 ;  /* 0x0000000400057202 */ /* 0x000fe40000000f00 */
[----:B------:R-:W-:-:S02]  /*f3e0*/  MOV R6, R17 ;  /* 0x0000001100067202 */ /* 0x000fc40000000f00 */
[----:B------:R-:W-:Y:S02]  /*f3f0*/  MOV R4, 0x3 ;  /* 0x0000000300047802 */ /* 0x000fe40000000f00 */
[----:B------:R-:W-:Y:S02]  /*f400*/  MOV R20, 32@lo((eval_multi_expr_kernel + .L_x_591@srel)) ;  /* 0x0000000000147802 */ /* 0x000fe40000000f00 */
[----:B------:R-:W-:-:S04]  /*f410*/  MOV R21, 32@hi((eval_multi_expr_kernel + .L_x_591@srel)) ;  /* 0x0000000000157802 */ /* 0x000fc80000000f00 */
[----:B------:R-:W-:Y:S05]  /*f420*/  CALL.ABS.NOINC `(apply_op) ;  /* 0x0000000000007943 */ /* 0x000fea0003c00000 */
.L_x_591:
[----:B------:R-:W-:Y:S02]  /*f430*/  MOV R5, R4 ;  /* 0x0000000400057202 */ /* 0x000fe40000000f00 */
[----:B------:R-:W-:Y:S02]  /*f440*/  MOV R6, R18 ;  /* 0x0000001200067202 */ /* 0x000fe40000000f00 */
[----:B------:R-:W-:Y:S02]  /*f450*/  MOV R4, 0x3 ;  /* 0x0000000300047802 */ /* 0x000fe40000000f00 */
[----:B------:R-:W-:Y:S02]  /*f460*/  MOV R20, 32@lo((eval_multi_expr_kernel + .L_x_592@srel)) ;  /* 0x0000000000147802 */ /* 0x000fe40000000f00 */
[----:B------:R-:W-:-:S04]  /*f470*/  MOV R21, 32@hi((eval_multi_expr_kernel + .L_x_592@srel)) ;  /* 0x0000000000157802 */ /* 0x000fc80000000f00 */
[----:B------:R-:W-:Y:S05]  /*f480*/  CALL.ABS.NOINC `(apply_op) ;  /* 0x0000000000007943 */ /* 0x000fea0003c00000 */
.L_x_592:
[----:B------:R-:W-:Y:S02]  /*f490*/  MOV R5, R4 ;  /* 0x0000000400057202 */ /* 0x000fe40000000f00 */
[----:B------:R-:W-:-:S02]  /*f4a0*/  MOV R6, R19 ;  /* 0x0000001300067202 */ /* 0x000fc40000000f00 */
[----:B------:R-:W-:Y:S02]  /*f4b0*/  MOV R4, 0x3 ;  /* 0x0000000300047802 */ /* 0x000fe40000000f00 */
[----:B------:R-:W-:Y:S02]  /*f4c0*/  MOV R20, 32@lo((eval_multi_expr_kernel + .L_x_593@srel)) ;  /* 0x0000000000147802 */ /* 0x000fe40000000f00 */
[----:B------:R-:W-:-:S04]  /*f4d0*/  MOV R21, 32@hi((eval_multi_expr_kernel + .L_x_593@srel)) ;  /* 0x0000000000157802 */ /* 0x000fc80000000f00 */
[----:B------:R-:W-:Y:S05]  /*f4e0*/  CALL.ABS.NOINC `(apply_op) ;  /* 0x0000000000007943 */ /* 0x000fea0003c00000 */
.L_x_593:
        /* <DEDUP_REMOVED lines=8> */
.L_x_594:
        /* <DEDUP_REMOVED lines=9> */
.L_x_595:
[----:B------:R0:W5:Y:S01]  /*f600*/  LDG.E R5, [R26.64+0x4] ;  /* 0x000004241a057981 */ /* 0x000162000c1e1900 */
[----:B------:R-:W-:Y:S02]  /*f610*/  MOV R6, R4 ;  /* 0x0000000400067202 */ /* 0x000fe40000000f00 */
[----:B------:R-:W-:Y:S02]  /*f620*/  MOV R4, 0x3 ;  /* 0x0000000300047802 */ /* 0x000fe40000000f00 */
[----:B------:R-:W-:Y:S02]  /*f630*/  MOV R20, 32@lo((eval_multi_expr_kernel + .L_x_596@srel)) ;  /* 0x0000000000147802 */ /* 0x000fe40000000f00 */
[----:B------:R-:W-:-:S04]  /*f640*/  MOV R21, 32@hi((eval_multi_expr_kernel + .L_x_596@srel)) ;  /* 0x0000000000157802 */ /* 0x000fc80000000f00 */
[----:B0----5:R-:W-:Y:S05]  /*f650*/  CALL.ABS.NOINC `(apply_op) ;  /* 0x0000000000007943 */ /* 0x021fea0003c00000 */
.L_x_596:
[----:B------:R0:W5:Y:S01]  /*f660*/  LDG.E R5, [R26.64+0x4] ;  /* 0x000004241a057981 */ /* 0x000162000c1e1900 */
[----:B------:R-:W-:Y:S02]  /*f670*/  MOV R16, R4 ;  /* 0x0000000400107202 */ /* 0x000fe40000000f00 */
[----:B------:R-:W-:-:S02]  /*f680*/  MOV R6, 0xbf800000 ;  /* 0xbf80000000067802 */ /* 0x000fc40000000f00 */
[----:B------:R-:W-:Y:S02]  /*f690*/  MOV R4, 0x5 ;  /* 0x0000000500047802 */ /* 0x000fe40000000f00 */
[----:B------:R-:W-:Y:S02]  /*f6a0*/  MOV R20, 32@lo((eval_multi_expr_kernel + .L_x_597@srel)) ;  /* 0x0000000000147802 */ /* 0x000fe40000000f00 */
[----:B------:R-:W-:-:S04]  /*f6b0*/  MOV R21, 32@hi((eval_multi_expr_kernel + .L_x_597@srel)) ;  /* 0x0000000000157802 */ /* 0x000fc80000000f00 */
[----:B0----5:R-:W-:Y:S05]  /*f6c0*/  CALL.ABS.NOINC `(apply_op) ;  /* 0x0000000000007943 */ /* 0x021fea0003c00000 */
.L_x_597:
[----:B------:R0:W5:Y:S01]  /*f6d0*/  LDG.E R5, [R26.64] ;  /* 0x000000241a057981 */ /* 0x000162000c1e1900 */
[----:B------:R-:W-:Y:S02]  /*f6e0*/  MOV R6, R4 ;  /* 0x0000000400067202 */ /* 0x000fe40000000f00 */
[----:B------:R-:W-:Y:S02]  /*f6f0*/  MOV R4, 0x1 ;  /* 0x0000000100047802 */ /* 0x000fe40000000f00 */
[----:B------:R-:W-:Y:S02]  /*f700*/  MOV R20, 32@lo((eval_multi_expr_kernel + .L_x_598@srel)) ;  /* 0x0000000000147802 */ /* 0x000fe40000000f00 */
[----:B------:R-:W-:-:S04]  /*f710*/  MOV R21, 32@hi((eval_multi_expr_kernel + .L_x_598@srel)) ;  /* 0x0000000000157802 */ /* 0x000fc80000000f00 */
[----:B0----5:R-:W-:Y:S05]  /*f720*/  CALL.ABS.NOINC `(apply_op) ;  /* 0x0000000000007943 */ /* 0x021fea0003c00000 */
.L_x_598:
[----:B------:R0:W5:Y:S01]  /*f730*/  LDG.E R5, [R26.64+0x18] ;  /* 0x000018241a057981 */ /* 0x000162000c1e1900 */
[----:B------:R-:W-:Y:S02]  /*f740*/  MOV R2, R4 ;  /* 0x0000000400027202 */ /* 0x000fe40000000f00 */
[----:B------:R-:W-:-:S02]  /*f750*/  MOV R6, RZ ;  /* 0x000000ff00067202 */ /* 0x000fc40000000f00 */
[----:B------:R-:W-:Y:S02]  /*f760*/  MOV R4, 0xa ;  /* 0x0000000a00047802 */ /* 0x000fe40000000f00 */
[----:B------:R-:W-:Y:S02]  /*f770*/  MOV R20, 32@lo((eval_multi_expr_kernel + .L_x_599@srel)) ;  /* 0x0000000000147802 */ /* 0x000fe40000000f00 */
[----:B------:R-:W-:-:S04]  /*f780*/  MOV R21, 32@hi((eval_multi_expr_kernel + .L_x_599@srel)) ;  /* 0x0000000000157802 */ /* 0x000fc80000000f00 */
[----:B0----5:R-:W-:Y:S05]  /*f790*/  CALL.ABS.NOINC `(apply_op) ;  /* 0x0000000000007943 */ /* 0x021fea0003c00000 */
.L_x_599:
[----:B------:R-:W-:Y:S02]  /*f7a0*/  MOV R5, R4 ;  /* 0x0000000400057202 */ /* 0x000fe40000000f00 */
[----:B------:R-:W-:Y:S02]  /*f7b0*/  MOV R6, 0x3fca9b1e ;  /* 0x3fca9b1e00067802 */ /* 0x000fe40000000f00 */
[----:B------:R-:W-:Y:S02]  /*f7c0*/  MOV R4, 0x5 ;  /* 0x0000000500047802 */ /* 0x000fe40000000f00 */
[----:B------:R-:W-:Y:S02]  /*f7d0*/  MOV R20, 32@lo((eval_multi_expr_kernel + .L_x_600@srel)) ;  /* 0x0000000000147802 */ /* 0x000fe40000000f00 */
[----:B------:R-:W-:-:S04]  /*f7e0*/  MOV R21, 32@hi((eval_multi_expr_kernel + .L_x_600@srel)) ;  /* 0x0000000000157802 */ /* 0x000fc80000000f00 */
[----:B------:R-:W-:Y:S05]  /*f7f0*/  CALL.ABS.NOINC `(apply_op) ;  /* 0x0000000000007943 */ /* 0x000fea0003c00000 */
.L_x_600:
[----:B------:R-:W-:Y:S02]  /*f800*/  MOV R6, R4 ;  /* 0x0000000400067202 */ /* 0x000fe40000000f00 */
[----:B------:R-:W-:-:S02]  /*f810*/  MOV R5, 0xbf800000 ;  /* 0xbf80000000057802 */ /* 0x000fc40000000f00 */
[----:B------:R-:W-:Y:S02]  /*f820*/  MOV R4, 0x3 ;  /* 0x0000000300047802 */ /* 0x000fe40000000f00 */
[----:B------:R-:W-:Y:S02]  /*f830*/  MOV R20, 32@lo((eval_multi_expr_kernel + .L_x_601@srel)) ;  /* 0x0000000000147802 */ /* 0x000fe40000000f00 */
[----:B------:R-:W-:-:S04]  /*f840*/  MOV R21, 32@hi((eval_multi_expr_kernel + .L_x_601@srel)) ;  /* 0x0000000000157802 */ /* 0x000fc80000000f00 */
[----:B------:R-:W-:Y:S05]  /*f850*/  CALL.ABS.NOINC `(apply_op) ;  /* 0x0000000000007943 */ /* 0x000fea0003c00000 */
.L_x_601:
[----:B------:R-:W-:Y:S02]  /*f860*/  MOV R5, R4 ;  /* 0x0000000400057202 */ /* 0x000fe40000000f00 */
[----:B------:R-:W-:Y:S02]  /*f870*/  MOV R6, R2 ;  /* 0x0000000200067202 */ /* 0x000fe40000000f00 */
[----:B------:R-:W-:Y:S02]  /*f880*/  MOV R4, 0x1 ;  /* 0x0000000100047802 */ /* 0x000fe40000000f00 */
[----:B------:R-:W-:Y:S02]  /*f890*/  MOV R20, 32@lo((eval_multi_expr_kernel + .L_x_602@srel)) ;  /* 0x0000000000147802 */ /* 0x000fe40000000f00 */
[----:B------:R-:W-:-:S04]  /*f8a0*/  MOV R21, 32@hi((eval_multi_expr_kernel + .L_x_602@srel)) ;  /* 0x0000000000157802 */ /* 0x000fc80000000f00 */
[----:B------:R-:W-:Y:S05]  /*f8b0*/  CALL.ABS.NOINC `(apply_op) ;  /* 0x0000000000007943 */ /* 0x000fea0003c00000 */
.L_x_602:
[----:B------:R-:W-:Y:S02]  /*f8c0*/  MOV R5, R4 ;  /* 0x0000000400057202 */ /* 0x000fe40000000f00 */
[----:B------:R-:W-:-:S02]  /*f8d0*/  MOV R6, R16 ;  /* 0x0000001000067202 */ /* 0x000fc40000000f00 */
[----:B------:R-:W-:Y:S02]  /*f8e0*/  MOV R4, 0x1 ;  /* 0x0000000100047802 */ /* 0x000fe40000000f00 */
[----:B------:R-:W-:Y:S02]  /*f8f0*/  MOV R20, 32@lo((eval_multi_expr_kernel + .L_x_603@srel)) ;  /* 0x0000000000147802 */ /* 0x000fe40000000f00 */
[----:B------:R-:W-:-:S04]  /*f900*/  MOV R21, 32@hi((eval_multi_expr_kernel + .L_x_603@srel)) ;  /* 0x0000000000157802 */ /* 0x000fc80000000f00 */
[----:B------:R-:W-:Y:S05]  /*f910*/  CALL.ABS.NOINC `(apply_op) ;  /* 0x0000000000007943 */ /* 0x000fea0003c00000 */
.L_x_603:
[----:B------:R0:W5:Y:S01]  /*f920*/  LDG.E R5, [R26.64+0x4] ;  /* 0x000004241a057981 */ /* 0x000162000c1e1900 */
[----:B------:R-:W-:Y:S02]  /*f930*/  MOV R22, R4 ;  /* 0x0000000400167202 */ /* 0x000fe40000000f00 */
[----:B------:R-:W-:Y:S02]  /*f940*/  MOV R6, 0x40000000 ;  /* 0x4000000000067802 */ /* 0x000fe40000000f00 */
[----:B------:R-:W-:Y:S02]  /*f950*/  MOV R4, 0x5 ;  /* 0x0000000500047802 */ /* 0x000fe40000000f00 */
[----:B------:R-:W-:Y:S02]  /*f960*/  MOV R20, 32@lo((eval_multi_expr_kernel + .L_x_604@srel)) ;  /* 0x0000000000147802 */ /* 0x000fe40000000f00 */
[----:B------:R-:W-:-:S04]  /*f970*/  MOV R21, 32@hi((eval_multi_expr_kernel + .L_x_604@srel)) ;  /* 0x0000000000157802 */ /* 0x000fc80000000f00 */
[----:B0----5:R-:W-:Y:S05]  /*f980*/  CALL.ABS.NOINC `(apply_op) ;  /* 0x0000000000007943 */ /* 0x021fea0003c00000 */
.L_x_604:
[----:B------:R0:W5:Y:S01]  /*f990*/  LDG.E R5, [R26.64] ;  /* 0x000000241a057981 */ /* 0x000162000c1e1900 */
[----:B------:R-:W-:-:S02]  /*f9a0*/  MOV R19, R4 ;  /* 0x0000000400137202 */ /* 0x000fc40000000f00 */
[----:B------:R-:W-:Y:S02]  /*f9b0*/  MOV R6, 0xc0000000 ;  /* 0xc000000000067802 */ /* 0x000fe40000000f00 */
[----:B------:R-:W-:Y:S02]  /*f9c0*/  MOV R4, 0x5 ;  /* 0x0000000500047802 */ /* 0x000fe40000000f00 */
[----:B------:R-:W-:Y:S02]  /*f9d0*/  MOV R20, 32@lo((eval_multi_expr_kernel + .L_x_605@srel)) ;  /* 0x0000000000147802 */ /* 0x000fe40000000f00 */
[----:B------:R-:W-:-:S04]  /*f9e0*/  MOV R21, 32@hi((eval_multi_expr_kernel + .L_x_605@srel)) ;  /* 0x0000000000157802 */ /* 0x000fc80000000f00 */
[----:B0----5:R-:W-:Y:S05]  /*f9f0*/  CALL.ABS.NOINC `(apply_op) ;  /* 0x0000000000007943 */ /* 0x021fea0003c00000 */
.L_x_605:
[----:B------:R0:W5:Y:S01]  /*fa00*/  LDG.E R5, [R26.64+0x10] ;  /* 0x000010241a057981 */ /* 0x000162000c1e1900 */
[----:B------:R-:W-:Y:S02]  /*fa10*/  MOV R18, R4 ;  /* 0x0000000400127202 */ /* 0x000fe40000000f00 */
[----:B------:R-:W-:Y:S02]  /*fa20*/  MOV R6, 0xc0000000 ;  /* 0xc000000000067802 */ /* 0x000fe40000000f00 */
[----:B------:R-:W-:Y:S02]  /*fa30*/  MOV R4, 0x5 ;  /* 0x0000000500047802 */ /* 0x000fe40000000f00 */
[----:B------:R-:W-:Y:S02]  /*fa40*/  MOV R20, 32@lo((eval_multi_expr_kernel + .L_x_606@srel)) ;  /* 0x0000000000147802 */ /* 0x000fe40000000f00 */
[----:B------:R-:W-:-:S04]  /*fa50*/  MOV R21, 32@hi((eval_multi_expr_kernel + .L_x_606@srel)) ;  /* 0x0000000000157802 */ /* 0x000fc80000000f00 */
[----:B0----5:R-:W-:Y:S05]  /*fa60*/  CALL.ABS.NOINC `(apply_op) ;  /* 0x0000000000007943 */ /* 0x021fea0003c00000 */
.L_x_606:
[----:B------:R0:W5:Y:S01]  /*fa70*/  LDG.E R5, [R26.64+0xc] ;  /* 0x00000c241a057981 */ /* 0x000162000c1e1900 */
[----:B------:R-:W-:-:S02]  /*fa80*/  MOV R17, R4 ;  /* 0x0000000400117202 */ /* 0x000fc40000000f00 */
[----:B------:R-:W-:Y:S02]  /*fa90*/  MOV R6, 0x40000000 ;  /* 0x4000000000067802 */ /* 0x000fe40000000f00 */
[----:B------:R-:W-:Y:S02]  /*faa0*/  MOV R4, 0x5 ;  /* 0x0000000500047802 */ /* 0x000fe40000000f00 */
[----:B------:R-:W-:Y:S02]  /*fab0*/  MOV R20, 32@lo((eval_multi_expr_kernel + .L_x_607@srel)) ;  /* 0x0000000000147802 */ /* 0x000fe40000000f00 */
[----:B------:R-:W-:-:S04]  /*fac0*/  MOV R21, 32@hi((eval_multi_expr_kernel + .L_x_607@srel)) ;  /* 0x0000000000157802 */ /* 0x000fc80000000f00 */
[----:B0----5:R-:W-:Y:S05]  /*fad0*/  CALL.ABS.NOINC `(apply_op) ;  /* 0x0000000000007943 */ /* 0x021fea0003c00000 */
.L_x_607:
[----:B------:R0:W5:Y:S01]  /*fae0*/  LDG.E R5, [R26.64+0x14] ;  /* 0x000014241a057981 */ /* 0x000162000c1e1900 */
[----:B------:R-:W-:Y:S02]  /*faf0*/  MOV R16, R4 ;  /* 0x0000000400107202 */ /* 0x000fe40000000f00 */
[----:B------:R-:W-:Y:S02]  /*fb00*/  MOV R6, 0xbfb62d62 ;  /* 0xbfb62d6200067802 */ /* 0x000fe40000000f00 */
[----:B------:R-:W-:Y:S02]  /*fb10*/  MOV R4, 0x5 ;  /* 0x0000000500047802 */ /* 0x000fe40000000f00 */
[----:B------:R-:W-:Y:S02]  /*fb20*/  MOV R20, 32@lo((eval_multi_expr_kernel + .L_x_608@srel)) ;  /* 0x0000000000147802 */ /* 0x000fe40000000f00 */
[----:B------:R-:W-:-:S04]  /*fb30*/  MOV R21, 32@hi((eval_multi_expr_kernel + .L_x_608@srel)) ;  /* 0x0000000000157802 */ /* 0x000fc80000000f00 */
[----:B0----5:R-:W-:Y:S05]  /*fb40*/  CALL.ABS.NOINC `(apply_op) ;  /* 0x0000000000007943 */ /* 0x021fea0003c00000 */
.L_x_608:
[----:B------:R0:W5:Y:S01]  /*fb50*/  LDG.E R5, [R26.64+0x8] ;  /* 0x000008241a057981 */ /* 0x000162000c1e1900 */
[----:B------:R-:W-:-:S02]  /*fb60*/  MOV R2, R4 ;  /* 0x0000000400027202 */ /* 0x000fc40000000f00 */
[----:B------:R-:W-:Y:S02]  /*fb70*/  MOV R6, 0x40000000 ;  /* 0x4000000000067802 */ /* 0x000fe40000000f00 */
[----:B------:R-:W-:Y:S02]  /*fb80*/  MOV R4, 0x5 ;  /* 0x0000000500047802 */ /* 0x000fe40000000f00 */
[----:B------:R-:W-:Y:S02]  /*fb90*/  MOV R20, 32@lo((eval_multi_expr_kernel + .L_x_609@srel)) ;  /* 0x0000000000147802 */ /* 0x000fe40000000f00 */
[----:B------:R-:W-:-:S04]  /*fba0*/  MOV R21, 32@hi((eval_multi_expr_kernel + .L_x_609@srel)) ;  /* 0x0000000000157802 */ /* 0x000fc80000000f00 */
[----:B0----5:R-:W-:Y:S05]  /*fbb0*/  CALL.ABS.NOINC `(apply_op) ;  /* 0x0000000000007943 */ /* 0x021fea0003c00000 */
.L_x_609:
[----:B------:R-:W-:Y:S02]  /*fbc0*/  MOV R6, R4 ;  /* 0x0000000400067202 */ /* 0x000fe40000000f00 */
[----:B------:R-:W-:Y:S02]  /*fbd0*/  MOV R5, 0x3dc36e8b ;  /* 0x3dc36e8b00057802 */ /* 0x000fe40000000f00 */
[----:B------:R-:W-:Y:S02]  /*fbe0*/  MOV R4, 0x3 ;  /* 0x0000000300047802 */ /* 0x000fe40000000f00 */
[----:B------:R-:W-:Y:S02]  /*fbf0*/  MOV R20, 32@lo((eval_multi_expr_kernel + .L_x_610@srel)) ;  /* 0x0000000000147802 */ /* 0x000fe40000000f00 */
[----:B------:R-:W-:-:S04]  /*fc00*/  MOV R21, 32@hi((eval_multi_expr_kernel + .L_x_610@srel)) ;  /* 0x0000000000157802 */ /* 0x000fc80000000f00 */
[----:B------:R-:W-:Y:S05]  /*fc10*/  CALL.ABS.NOINC `(apply_op) ;  /* 0x0000000000007943 */ /* 0x000fea0003c00000 */
.L_x_610:
[----:B------:R-:W-:Y:S02]  /*fc20*/  MOV R5, R4 ;  /* 0x0000000400057202 */ /* 0x000fe40000000f00 */
[----:B------:R-:W-:-:S02]  /*fc30*/  MOV R6, R2 ;  /* 0x0000000200067202 */ /* 0x000fc40000000f00 */
[----:B------:R-:W-:Y:S02]  /*fc40*/  MOV R4, 0x3 ;  /* 0x0000000300047802 */ /* 0x000fe40000000f00 */
[----:B------:R-:W-:Y:S02]  /*fc50*/  MOV R20, 32@lo((eval_multi_expr_kernel + .L_x_611@srel)) ;  /* 0x0000000000147802 */ /* 0x000fe40000000f00 */
[----:B------:R-:W-:-:S04]  /*fc60*/  MOV R21, 32@hi((eval_multi_expr_kernel + .L_x_611@srel)) ;  /* 0x0000000000157802 */ /* 0x000fc80000000f00 */
[----:B------:R-:W-:Y:S05]  /*fc70*/  CALL.ABS.NOINC `(apply_op) ;  /* 0x0000000000007943 */ /* 0x000fea0003c00000 */
.L_x_611:
[----:B------:R-:W-:Y:S02]  /*fc80*/  MOV R5, R4 ;  /* 0x0000000400057202 */ /* 0x000fe40000000f00 */
[----:B------:R-:W-:Y:S02]  /*fc90*/  MOV R6, R16 ;  /* 0x0000001000067202 */ /* 0x000fe40000000f00 */
[----:B------:R-:W-:Y:S02]  /*fca0*/  MOV R4, 0x3 ;  /* 0x0000000300047802 */ /* 0x000fe40000000f00 */
[----:B------:R-:W-:Y:S02]  /*fcb0*/  MOV R20, 32@lo((eval_multi_expr_kernel + .L_x_612@srel)) ;  /* 0x0000000000147802 */ /* 0x000fe40000000f00 */
[----:B------:R-:W-:-:S04]  /*fcc0*/  MOV R21, 32@hi((eval_multi_expr_kernel + .L_x_612@srel)) ;  /* 0x0000000000157802 */ /* 0x000fc80000000f00 */
[----:B------:R-:W-:Y:S05]  /*fcd0*/  CALL.ABS.NOINC `(apply_op) ;  /* 0x0000000000007943 */ /* 0x000fea0003c00000 */
.L_x_612:
[----:B------:R-:W-:Y:S02]  /*fce0*/  MOV R5, R4 ;  /* 0x0000000400057202 */ /* 0x000fe40000000f00 */
[----:B------:R-:W-:-:S02]  /*fcf0*/  MOV R6, R17 ;  /* 0x0000001100067202 */ /* 0x000fc40000000f00 */
[----:B------:R-:W-:Y:S02]  /*fd00*/  MOV R4, 0x3 ;  /* 0x0000000300047802 */ /* 0x000fe40000000f00 */
[----:B------:R-:W-:Y:S02]  /*fd10*/  MOV R20, 32@lo((eval_multi_expr_kernel + .L_x_613@srel)) ;  /* 0x0000000000147802 */ /* 0x000fe40000000f00 */
[----:B------:R-:W-:-:S04]  /*fd20*/  MOV R21, 32@hi((eval_multi_expr_kernel + .L_x_613@srel)) ;  /* 0x0000000000157802 */ /* 0x000fc80000000f00 */
[----:B------:R-:W-:Y:S05]  /*fd30*/  CALL.ABS.NOINC `(apply_op) ;  /* 0x0000000000007943 */ /* 0x000fea0003c00000 */
.L_x_613:
[----:B------:R-:W-:Y:S02]  /*fd40*/  MOV R5, R4 ;  /* 0x0000000400057202 */ /* 0x000fe40000000f00 */
[----:B------:R-:W-:Y:S02]  /*fd50*/  MOV R6, R18 ;  /* 0x0000001200067202 */ /* 0x000fe40000000f00 */
[----:B------:R-:W-:Y:S02]  /*fd60*/  MOV R4, 0x3 ;  /* 0x0000000300047802 */ /* 0x000fe40000000f00 */
[----:B------:R-:W-:Y:S02]  /*fd70*/  MOV R20, 32@lo((eval_multi_expr_kernel + .L_x_614@srel)) ;  /* 0x0000000000147802 */ /* 0x000fe40000000f00 */
[----:B------:R-:W-:-:S04]  /*fd80*/  MOV R21, 32@hi((eval_multi_expr_kernel + .L_x_614@srel)) ;  /* 0x0000000000157802 */ /* 0x000fc80000000f00 */
[----:B------:R-:W-:Y:S05]  /*fd90*/  CALL.ABS.NOINC `(apply_op) ;  /* 0x0000000000007943 */ /* 0x000fea0003c00000 */
.L_x_614:
[----:B------:R-:W-:Y:S02]  /*fda0*/  MOV R5, R4 ;  /* 0x0000000400057202 */ /* 0x000fe40000000f00 */
[----:B------:R-:W-:-:S02]  /*fdb0*/  MOV R6, R19 ;  /* 0x0000001300067202 */ /* 0x000fc40000000f00 */
[----:B------:R-:W-:Y:S02]  /*fdc0*/  MOV R4, 0x3 ;  /* 0x0000000300047802 */ /* 0x000fe40000000f00 */
[----:B------:R-:W-:Y:S02]  /*fdd0*/  MOV R20, 32@lo((eval_multi_expr_kernel + .L_x_615@srel)) ;  /* 0x0000000000147802 */ /* 0x000fe40000000f00 */
[----:B------:R-:W-:-:S04]  /*fde0*/  MOV R21, 32@hi((eval_multi_expr_kernel + .L_x_615@srel)) ;  /* 0x0000000000157802 */ /* 0x000fc80000000f00 */
[----:B------:R-:W-:Y:S05]  /*fdf0*/  CALL.ABS.NOINC `(apply_op) ;  /* 0x0000000000007943 */ /* 0x000fea0003c00000 */
.L_x_615:
        /* <DEDUP_REMOVED lines=8> */
.L_x_616:
        /* <DEDUP_REMOVED lines=9> */
.L_x_617:
[----:B------:R0:W5:Y:S01]  /*ff10*/  LDG.E R5, [R26.64+0x4] ;  /* 0x000004241a057981 */ /* 0x000162000c1e1900 */
[----:B------:R-:W-:Y:S02]  /*ff20*/  MOV R6, R4 ;  /* 0x0000000400067202 */ /* 0x000fe40000000f00 */
[----:B------:R-:W-:Y:S02]  /*ff30*/  MOV R4, 0x3 ;  /* 0x0000000300047802 */ /* 0x000fe40000000f00 */
[----:B------:R-:W-:Y:S02]  /*ff40*/  MOV R20, 32@lo((eval_multi_expr_kernel + .L_x_618@srel)) ;  /* 0x0000000000147802 */ /* 0x000fe40000000f00 */
[----:B------:R-:W-:-:S04]  /*ff50*/  MOV R21, 32@hi((eval_multi_expr_kernel + .L_x_618@srel)) ;  /* 0x0000000000157802 */ /* 0x000fc80000000f00 */
[----:B0----5:R-:W-:Y:S05]  /*ff60*/  CALL.ABS.NOINC `(apply_op) ;  /* 0x0000000000007943 */ /* 0x021fea0003c00000 */
.L_x_618:
[----:B------:R0:W5:Y:S01]  /*ff70*/  LDG.E R5, [R26.64+0x4] ;  /* 0x000004241a057981 */ /* 0x000162000c1e1900 */
[----:B------:R-:W-:Y:S02]  /*ff80*/  MOV R16, R4 ;  /* 0x0000000400107202 */ /* 0x000fe40000000f00 */
[----:B------:R-:W-:-:S02]  /*ff90*/  MOV R6, 0xbf800000 ;  /* 0xbf80000000067802 */ /* 0x000fc40000000f00 */
[----:B------:R-:W-:Y:S02]  /*ffa0*/  MOV R4, 0x5 ;  /* 0x0000000500047802 */ /* 0x000fe40000000f00 */
[----:B------:R-:W-:Y:S02]  /*ffb0*/  MOV R20, 32@lo((eval_multi_expr_kernel + .L_x_619@srel)) ;  /* 0x0000000000147802 */ /* 0x000fe40000000f00 */
[----:B------:R-:W-:-:S04]  /*ffc0*/  MOV R21, 32@hi((eval_multi_expr_kernel + .L_x_619@srel)) ;  /* 0x0000000000157802 */ /* 0x000fc80000000f00 */
[----:B0----5:R-:W-:Y:S05]  /*ffd0*/  CALL.ABS.NOINC `(apply_op) ;  /* 0x0000000000007943 */ /* 0x021fea0003c00000 */
.L_x_619:
[----:B------:R0:W5:Y:S01]  /*ffe0*/  LDG.E R5, [R26.64] ;  /* 0x000000241a057981 */ /* 0x000162000c1e1900 */
[----:B------:R-:W-:Y:S02]  /*fff0*/  MOV R6, R4 ;  /* 0x0000000400067202 */ /* 0x000fe40000000f00 */
[----:B------:R-:W-:Y:S02]  /*10000*/  MOV R4, 0x3 ;  /* 0x0000000300047802 */ /* 0x000fe40000000f00 */
[----:B------:R-:W-:Y:S02]  /*10010*/  MOV R20, 32@lo((eval_multi_expr_kernel + .L_x_620@srel)) ;  /* 0x0000000000147802 */ /* 0x000fe40000000f00 */
[----:B------:R-:W-:-:S04]  /*10020*/  MOV R21, 32@hi((eval_multi_expr_kernel + .L_x_620@srel)) ;  /* 0x0000000000157802 */ /* 0x000fc80000000f00 */
[----:B0----5:R-:W-:Y:S05]  /*10030*/  CALL.ABS.NOINC `(apply_op) ;  /* 0x0000000000007943 */ /* 0x021fea0003c00000 */
.L_x_620:
[----:B------:R0:W5:Y:S01]  /*10040*/  LDG.E R5, [R26.64+0x18] ;  /* 0x000018241a057981 */ /* 0x000162000c1e1900 */
[----:B------:R-:W-:Y:S02]  /*10050*/  MOV R2, R4 ;  /* 0x0000000400027202 */ /* 0x000fe40000000f00 */
[----:B------:R-:W-:-:S02]  /*10060*/  MOV R6, RZ ;  /* 0x000000ff00067202 */ /* 0x000fc40000000f00 */
[----:B------:R-:W-:Y:S02]  /*10070*/  MOV R4, 0xa ;  /* 0x0000000a00047802 */ /* 0x000fe40000000f00 */
[----:B------:R-:W-:Y:S02]  /*10080*/  MOV R20, 32@lo((eval_multi_expr_kernel + .L_x_621@srel)) ;  /* 0x0000000000147802 */ /* 0x000fe40000000f00 */
[----:B------:R-:W-:-:S04]  /*10090*/  MOV R21, 32@hi((eval_multi_expr_kernel + .L_x_621@srel)) ;  /* 0x0000000000157802 */ /* 0x000fc80000000f00 */
[----:B0----5:R-:W-:Y:S05]  /*100a0*/  CALL.ABS.NOINC `(apply_op) ;  /* 0x0000000000007943 */ /* 0x021fea0003c00000 */
.L_x_621:
[----:B------:R-:W-:Y:S02]  /*100b0*/  MOV R5, R4 ;  /* 0x0000000400057202 */ /* 0x000fe40000000f00 */
[----:B------:R-:W-:Y:S02]  /*100c0*/  MOV R6, 0x40000000 ;  /* 0x4000000000067802 */ /* 0x000fe40000000f00 */
[----:B------:R-:W-:Y:S02]  /*100d0*/  MOV R4, 0x5 ;  /* 0x0000000500047802 */ /* 0x000fe40000000f00 */
[----:B------:R-:W-:Y:S02]  /*100e0*/  MOV R20, 32@lo((eval_multi_expr_kernel + .L_x_622@srel)) ;  /* 0x0000000000147802 */ /* 0x000fe40000000f00 */
[----:B------:R-:W-:-:S04]  /*100f0*/  MOV R21, 32@hi((eval_multi_expr_kernel + .L_x_622@srel)) ;  /* 0x0000000000157802 */ /* 0x000fc80000000f00 */
[----:B------:R-:W-:Y:S05]  /*10100*/  CALL.ABS.NOINC `(apply_op) ;  /* 0x0000000000007943 */ /* 0x000fea0003c00000 */
.L_x_622:
[----:B------:R-:W-:Y:S02]  /*10110*/  MOV R6, R4 ;  /* 0x0000000400067202 */ /* 0x000fe40000000f00 */
[----:B------:R-:W-:-:S02]  /*10120*/  MOV R5, 0xbf800000 ;  /* 0xbf80000000057802 */ /* 0x000fc40000000f00 */
[----:B------:R-:W-:Y:S02]  /*10130*/  MOV R4, 0x3 ;  /* 0x0000000300047802 */ /* 0x000fe40000000f00 */
[----:B------:R-:W-:Y:S02]  /*10140*/  MOV R20, 32@lo((eval_multi_expr_kernel + .L_x_623@srel)) ;  /* 0x0000000000147802 */ /* 0x000fe40000000f00 */
[----:B------:R-:W-:-:S04]  /*10150*/  MOV R21, 32@hi((eval_multi_expr_kernel + .L_x_623@srel)) ;  /* 0x0000000000157802 */ /* 0x000fc80000000f00 */
[----:B------:R-:W-:Y:S05]  /*10160*/  CALL.ABS.NOINC `(apply_op) ;  /* 0x0000000000007943 */ /* 0x000fea0003c00000 */
.L_x_623:
[----:B------:R-:W-:Y:S02]  /*10170*/  MOV R5, R4 ;  /* 0x0000000400057202 */ /* 0x000fe40000000f00 */
[----:B------:R-:W-:Y:S02]  /*10180*/  MOV R6, R2 ;  /* 0x0000000200067202 */ /* 0x000fe40000000f00 */
[----:B------:R-:W-:Y:S02]  /*10190*/  MOV R4, 0x3 ;  /* 0x0000000300047802 */ /* 0x000fe40000000f00 */
[----:B------:R-:W-:Y:S02]  /*101a0*/  MOV R20, 32@lo((eval_multi_expr_kernel + .L_x_624@srel)) ;  /* 0x0000000000147802 */ /* 0x000fe40000000f00 */
[----:B------:R-:W-:-:S04]  /*101b0*/  MOV R21, 32@hi((eval_multi_expr_kernel + .L_x_624@srel)) ;  /* 0x0000000000157802 */ /* 0x000fc80000000f00 */
[----:B------:R-:W-:Y:S05]  /*101c0*/  CALL.ABS.NOINC `(apply_op) ;  /* 0x0000000000007943 */ /* 0x000fea0003c00000 */
.L_x_624:
[----:B------:R-:W-:Y:S02]  /*101d0*/  MOV R5, R4 ;  /* 0x0000000400057202 */ /* 0x000fe40000000f00 */
[----:B------:R-:W-:-:S02]  /*101e0*/  MOV R6, R16 ;  /* 0x0000001000067202 */ /* 0x000fc40000000f00 */
[----:B------:R-:W-:Y:S02]  /*101f0*/  MOV R4, 0x1 ;  /* 0x0000000100047802 */ /* 0x000fe40000000f00 */
[----:B------:R-:W-:Y:S02]  /*10200*/  MOV R20, 32@lo((eval_multi_expr_kernel + .L_x_625@srel)) ;  /* 0x0000000000147802 */ /* 0x000fe40000000f00 */
[----:B------:R-:W-:-:S04]  /*10210*/  MOV R21, 32@hi((eval_multi_expr_kernel + .L_x_625@srel)) ;  /* 0x0000000000157802 */ /* 0x000fc80000000f00 */
[----:B------:R-:W-:Y:S05]  /*10220*/  CALL.ABS.NOINC `(apply_op) ;  /* 0x0000000000007943 */ /* 0x000fea0003c00000 */
.L_x_625:
[----:B------:R0:W5:Y:S01]  /*10230*/  LDG.E R5, [R26.64+0x4] ;  /* 0x000004241a057981 */ /* 0x000162000c1e1900 */
[----:B------:R-:W-:Y:S02]  /*10240*/  MOV R22, R4 ;  /* 0x0000000400167202 */ /* 0x000fe40000000f00 */
[----:B------:R-:W-:Y:S02]  /*10250*/  MOV R6, 0x400ea3a2 ;  /* 0x400ea3a200067802 */ /* 0x000fe40000000f00 */
[----:B------:R-:W-:Y:S02]  /*10260*/  MOV R4, 0x5 ;  /* 0x0000000500047802 */ /* 0x000fe40000000f00 */
[----:B------:R-:W-:Y:S02]  /*10270*/  MOV R20, 32@lo((eval_multi_expr_kernel + .L_x_626@srel)) ;  /* 0x0000000000147802 */ /* 0x000fe40000000f00 */
[----:B------:R-:W-:-:S04]  /*10280*/  MOV R21, 32@hi((eval_multi_expr_kernel + .L_x_626@srel)) ;  /* 0x0000000000157802 */ /* 0x000fc80000000f00 */
[----:B0----5:R-:W-:Y:S05]  /*10290*/  CALL.ABS.NOINC `(apply_op) ;  /* 0x0000000000007943 */ /* 0x021fea0003c00000 */
.L_x_626:
[----:B------:R0:W5:Y:S01]  /*102a0*/  LDG.E R5, [R26.64] ;  /* 0x000000241a057981 */ /* 0x000162000c1e1900 */
[----:B------:R-:W-:-:S02]  /*102b0*/  MOV R19, R4 ;  /* 0x0000000400137202 */ /* 0x000fc40000000f00 */
[----:B------:R-:W-:Y:S02]  /*102c0*/  MOV R6, 0xc0000000 ;  /* 0xc000000000067802 */ /* 0x000fe40000000f00 */
[----:B------:R-:W-:Y:S02]  /*102d0*/  MOV R4, 0x5 ;  /* 0x0000000500047802 */ /* 0x000fe40000000f00 */
[----:B------:R-:W-:Y:S02]  /*102e0*/  MOV R20, 32@lo((eval_multi_expr_kernel + .L_x_627@srel)) ;  /* 0x0000000000147802 */ /* 0x000fe40000000f00 */
[----:B------:R-:W-:-:S04]  /*102f0*/  MOV R21, 32@hi((eval_multi_expr_kernel + .L_x_627@srel)) ;  /* 0x0000000000157802 */ /* 0x000fc80000000f00 */
[----:B0----5:R-:W-:Y:S05]  /*10300*/  CALL.ABS.NOINC `(apply_op) ;  /* 0x0000000000007943 */ /* 0x021fea0003c00000 */
.L_x_627:
[----:B------:R0:W5:Y:S01]  /*10310*/  LDG.E R5, [R26.64+0x10] ;  /* 0x000010241a057981 */ /* 0x000162000c1e1900 */
[----:B------:R-:W-:Y:S02]  /*10320*/  MOV R18, R4 ;  /* 0x0000000400127202 */ /* 0x000fe40000000f00 */
[----:B------:R-:W-:Y:S02]  /*10330*/  MOV R6, 0xc0000000 ;  /* 0xc000000000067802 */ /* 0x000fe40000000f00 */
[----:B------:R-:W-:Y:S02]  /*10340*/  MOV R4, 0x5 ;  /* 0x0000000500047802 */ /* 0x000fe40000000f00 */
[----:B------:R-:W-:Y:S02]  /*10350*/  MOV R20, 32@lo((eval_multi_expr_kernel + .L_x_628@srel)) ;  /* 0x0000000000147802 */ /* 0x000fe40000000f00 */
[----:B------:R-:W-:-:S04]  /*10360*/  MOV R21, 32@hi((eval_multi_expr_kernel + .L_x_628@srel)) ;  /* 0x0000000000157802 */ /* 0x000fc80000000f00 */
[----:B0----5:R-:W-:Y:S05]  /*10370*/  CALL.ABS.NOINC `(apply_op) ;  /* 0x0000000000007943 */ /* 0x021fea0003c00000 */
.L_x_628:
[----:B------:R0:W5:Y:S01]  /*10380*/  LDG.E R5, [R26.64+0xc] ;  /* 0x00000c241a057981 */ /* 0x000162000c1e1900 */
[----:B------:R-:W-:-:S02]  /*10390*/  MOV R17, R4 ;  /* 0x0000000400117202 */ /* 0x000fc40000000f00 */
[----:B------:R-:W-:Y:S02]  /*103a0*/  MOV R6, 0x40000000 ;  /* 0x4000000000067802 */ /* 0x000fe40000000f00 */
[----:B------:R-:W-:Y:S02]  /*103b0*/  MOV R4, 0x5 ;  /* 0x0000000500047802 */ /* 0x000fe40000000f00 */
[----:B------:R-:W-:Y:S02]  /*103c0*/  MOV R20, 32@lo((eval_multi_expr_kernel + .L_x_629@srel)) ;  /* 0x0000000000147802 */ /* 0x000fe40000000f00 */
[----:B------:R-:W-:-:S04]  /*103d0*/  MOV R21, 32@hi((eval_multi_expr_kernel + .L_x_629@srel)) ;  /* 0x0000000000157802 */ /* 0x000fc80000000f00 */
[----:B0----5:R-:W-:Y:S05]  /*103e0*/  CALL.ABS.NOINC `(apply_op) ;  /* 0x0000000000007943 */ /* 0x021fea0003c00000 */
.L_x_629:
[----:B------:R0:W5:Y:S01]  /*103f0*/  LDG.E R5, [R26.64+0x14] ;  /* 0x000014241a057981 */ /* 0x000162000c1e1900 */
[----:B------:R-:W-:Y:S02]  /*10400*/  MOV R16, R4 ;  /* 0x0000000400107202 */ /* 0x000fe40000000f00 */
[----:B------:R-:W-:Y:S02]  /*10410*/  MOV R6, 0xc0000000 ;  /* 0xc000000000067802 */ /* 0x000fe40000000f00 */
[----:B------:R-:W-:Y:S02]  /*10420*/  MOV R4, 0x5 ;  /* 0x0000000500047802 */ /* 0x000fe40000000f00 */
[----:B------:R-:W-:Y:S02]  /*10430*/  MOV R20, 32@lo((eval_multi_expr_kernel + .L_x_630@srel)) ;  /* 0x0000000000147802 */ /* 0x000fe40000000f00 */
[----:B------:R-:W-:-:S04]  /*10440*/  MOV R21, 32@hi((eval_multi_expr_kernel + .L_x_630@srel)) ;  /* 0x0000000000157802 */ /* 0x000fc80000000f00 */
[----:B0----5:R-:W-:Y:S05]  /*10450*/  CALL.ABS.NOINC `(apply_op) ;  /* 0x0000000000007943 */ /* 0x021fea0003c00000 */
.L_x_630:
[----:B------:R0:W5:Y:S01]  /*10460*/  LDG.E R5, [R26.64+0x8] ;  /* 0x000008241a057981 */ /* 0x000162000c1e1900 */
[----:B------:R-:W-:-:S02]  /*10470*/  MOV R2, R4 ;  /* 0x0000000400027202 */ /* 0x000fc40000000f00 */
[----:B------:R-:W-:Y:S02]  /*10480*/  MOV R6, 0x3fe31ddc ;  /* 0x3fe31ddc00067802 */ /* 0x000fe40000000f00 */
[----:B------:R-:W-:Y:S02]  /*10490*/  MOV R4, 0x5 ;  /* 0x0000000500047802 */ /* 0x000fe40000000f00 */
[----:B------:R-:W-:Y:S02]  /*104a0*/  MOV R20, 32@lo((eval_multi_expr_kernel + .L_x_631@srel)) ;  /* 0x0000000000147802 */ /* 0x000fe40000000f00 */
[----:B------:R-:W-:-:S04]  /*104b0*/  MOV R21, 32@hi((eval_multi_expr_kernel + .L_x_631@srel)) ;  /* 0x0000000000157802 */ /* 0x000fc80000000f00 */
[----:B0----5:R-:W-:Y:S05]  /*104c0*/  CALL.ABS.NOINC `(apply_op) ;  /* 0x0000000000007943 */ /* 0x021fea0003c00000 */
.L_x_631:
[----:B------:R-:W-:Y:S02]  /*104d0*/  MOV R6, R4 ;  /* 0x0000000400067202 */ /* 0x000fe40000000f00 */
[----:B------:R-:W-:Y:S02]  /*104e0*/  MOV R5, 0x3d794e2c ;  /* 0x3d794e2c00057802 */ /* 0x000fe40000000f00 */
[----:B------:R-:W-:Y:S02]  /*104f0*/  MOV R4, 0x3 ;  /* 0x0000000300047802 */ /* 0x000fe40000000f00 */
[----:B------:R-:W-:Y:S02]  /*10500*/  MOV R20, 32@lo((eval_multi_expr_kernel + .L_x_632@srel)) ;  /* 0x0000000000147802 */ /* 0x000fe40000000f00 */
[----:B------:R-:W-:-:S04]  /*10510*/  MOV R21, 32@hi((eval_multi_expr_kernel + .L_x_632@srel)) ;  /* 0x0000000000157802 */ /* 0x000fc80000000f00 */
[----:B------:R-:W-:Y:S05]  /*10520*/  CALL.ABS.NOINC `(apply_op) ;  /* 0x0000000000007943 */ /* 0x000fea0003c00000 */
.L_x_632:
[----:B------:R-:W-:Y:S02]  /*10530*/  MOV R5, R4 ;  /* 0x0000000400057202 */ /* 0x000fe40000000f00 */
[----:B------:R-:W-:-:S02]  /*10540*/  MOV R6, R2 ;  /* 0x0000000200067202 */ /* 0x000fc40000000f00 */
[----:B------:R-:W-:Y:S02]  /*10550*/  MOV R4, 0x3 ;  /* 0x0000000300047802 */ /* 0x000fe40000000f00 */
[----:B------:R-:W-:Y:S02]  /*10560*/  MOV R20, 32@lo((eval_multi_expr_kernel + .L_x_633@srel)) ;  /* 0x0000000000147802 */ /* 0x000fe40000000f00 */
[----:B------:R-:W-:-:S04]  /*10570*/  MOV R21, 32@hi((eval_multi_expr_kernel + .L_x_633@srel)) ;  /* 0x0000000000157802 */ /* 0x000fc80000000f00 */
[----:B------:R-:W-:Y:S05]  /*10580*/  CALL.ABS.NOINC `(apply_op) ;  /* 0x0000000000007943 */ /* 0x000fea0003c00000 */
.L_x_633:
[----:B------:R-:W-:Y:S02]  /*10590*/  MOV R5, R4 ;  /* 0x0000000400057202 */ /* 0x000fe40000000f00 */
[----:B------:R-:W-:Y:S02]  /*105a0*/  MOV R6, R16 ;  /* 0x0000001000067202 */ /* 0x000fe40000000f00 */
[----:B------:R-:W-:Y:S02]  /*105b0*/  MOV R4, 0x1 ;  /* 0x0000000100047802 */ /* 0x000fe40000000f00 */
[----:B------:R-:W-:Y:S02]  /*105c0*/  MOV R20, 32@lo((eval_multi_expr_kernel + .L_x_634@srel)) ;  /* 0x0000000000147802 */ /* 0x000fe40000000f00 */
[----:B------:R-:W-:-:S04]  /*105d0*/  MOV R21, 32@hi((eval_multi_expr_kernel + .L_x_634@srel)) ;  /* 0x0000000000157802 */ /* 0x000fc80000000f00 */
[----:B------:R-:W-:Y:S05]  /*105e0*/  CALL.ABS.NOINC `(apply_op) ;  /* 0x0000000000007943 */ /* 0x000fea0003c00000 */
.L_x_634:
[----:B------:R-:W-:Y:S02]  /*105f0*/  MOV R5, R4 ;  /* 0x0000000400057202 */ /* 0x000fe40000000f00 */
[----:B------:R-:W-:-:S02]  /*10600*/  MOV R6, R17 ;  /* 0x0000001100067202 */ /* 0x000fc40000000f00 */
[----:B------:R-:W-:Y:S02]  /*10610*/  MOV R4, 0x3 ;  /* 0x0000000300047802 */ /* 0x000fe40000000f00 */
[----:B------:R-:W-:Y:S02]  /*10620*/  MOV R20, 32@lo((eval_multi_expr_kernel + .L_x_635@srel)) ;  /* 0x0000000000147802 */ /* 0x000fe40000000f00 */
[----:B------:R-:W-:-:S04]  /*10630*/  MOV R21, 32@hi((eval_multi_expr_kernel + .L_x_635@srel)) ;  /* 0x0000000000157802 */ /* 0x000fc80000000f00 */
[----:B------:R-:W-:Y:S05]  /*10640*/  CALL.ABS.NOINC `(apply_op) ;  /* 0x0000000000007943 */ /* 0x000fea0003c00000 */
.L_x_635:
[----:B------:R-:W-:Y:S02]  /*10650*/  MOV R5, R4 ;  /* 0x0000000400057202 */ /* 0x000fe40000000f00 */
[----:B------:R-:W-:Y:S02]  /*10660*/  MOV R6, R18 ;  /* 0x0000001200067202 */ /* 0x000fe40000000f00 */
[----:B------:R-:W-:Y:S02]  /*10670*/  MOV R4, 0x3 ;  /* 0x0000000300047802 */ /* 0x000fe40000000f00 */
[----:B------:R-:W-:Y:S02]  /*10680*/  MOV R20, 32@lo((eval_multi_expr_kernel + .L_x_636@srel)) ;  /* 0x0000000000147802 */ /* 0x000fe40000000f00 */
[----:B------:R-:W-:-:S04]  /*10690*/  MOV R21, 32@hi((eval_multi_expr_kernel + .L_x_636@srel)) ;  /* 0x0000000000157802 */ /* 0x000fc80000000f00 */
[----:B------:R-:W-:Y:S05]  /*106a0*/  CALL.ABS.NOINC `(apply_op) ;  /* 0x0000000000007943 */ /* 0x000fea0003c00000 */
.L_x_636:
[----:B------:R-:W-:Y:S02]  /*106b0*/  MOV R5, R4 ;  /* 0x0000000400057202 */ /* 0x000fe40000000f00 */
[----:B------:R-:W-:-:S02]  /*106c0*/  MOV R6, R19 ;  /* 0x0000001300067202 */ /* 0x000fc40000000f00 */
[----:B------:R-:W-:Y:S02]  /*106d0*/  MOV R4, 0x3 ;  /* 0x0000000300047802 */ /* 0x000fe40000000f00 */
[----:B------:R-:W-:Y:S02]  /*106e0*/  MOV R20, 32@lo((eval_multi_expr_kernel + .L_x_637@srel)) ;  /* 0x0000000000147802 */ /* 0x000fe40000000f00 */
[----:B------:R-:W-:-:S04]  /*106f0*/  MOV R21, 32@hi((eval_multi_expr_kernel + .L_x_637@srel)) ;  /* 0x0000000000157802 */ /* 0x000fc80000000f00 */
[----:B------:R-:W-:Y:S05]  /*10700*/  CALL.ABS.NOINC `(apply_op) ;  /* 0x0000000000007943 */ /* 0x000fea0003c00000 */
.L_x_637:
        /* <DEDUP_REMOVED lines=8> */
.L_x_638:
        /* <DEDUP_REMOVED lines=9> */
.L_x_639:
[----:B------:R0:W5:Y:S01]  /*10820*/  LDG.E R5, [R26.64+0x4] ;  /* 0x000004241a057981 */ /* 0x000162000c1e1900 */
[----:B------:R-:W-:Y:S02]  /*10830*/  MOV R6, R4 ;  /* 0x0000000400067202 */ /* 0x000fe40000000f00 */
[----:B------:R-:W-:Y:S02]  /*10840*/  MOV R4, 0x3 ;  /* 0x0000000300047802 */ /* 0x000fe40000000f00 */
[----:B------:R-:W-:Y:S02]  /*10850*/  MOV R20, 32@lo((eval_multi_expr_kernel + .L_x_640@srel)) ;  /* 0x0000000000147802 */ /* 0x000fe40000000f00 */
[----:B------:R-:W-:-:S04]  /*10860*/  MOV R21, 32@hi((eval_multi_expr_kernel + .L_x_640@srel)) ;  /* 0x0000000000157802 */ /* 0x000fc80000000f00 */
[----:B0----5:R-:W-:Y:S05]  /*10870*/  CALL.ABS.NOINC `(apply_op) ;  /* 0x0000000000007943 */ /* 0x021fea0003c00000 */
.L_x_640:
[----:B------:R0:W5:Y:S01]  /*10880*/  LDG.E R5, [R26.64+0x4] ;  /* 0x000004241a057981 */ /* 0x000162000c1e1900 */
[----:B------:R-:W-:Y:S02]  /*10890*/  MOV R16, R4 ;  /* 0x0000000400107202 */ /* 0x000fe40000000f00 */
[----:B------:R-:W-:-:S02]  /*108a0*/  MOV R6, 0xbf9d4f2d ;  /* 0xbf9d4f2d00067802 */ /* 0x000fc40000000f00 */
[----:B------:R-:W-:Y:S02]  /*108b0*/  MOV R4, 0x5 ;  /* 0x0000000500047802 */ /* 0x000fe40000000f00 */
[----:B------:R-:W-:Y:S02]  /*108c0*/  MOV R20, 32@lo((eval_multi_expr_kernel + .L_x_641@srel)) ;  /* 0x0000000000147802 */ /* 0x000fe40000000f00 */
[----:B------:R-:W-:-:S04]  /*108d0*/  MOV R21, 32@hi((eval_multi_expr_kernel + .L_x_641@srel)) ;  /* 0x0000000000157802 */ /* 0x000fc80000000f00 */
[----:B0----5:R-:W-:Y:S05]  /*108e0*/  CALL.ABS.NOINC `(apply_op) ;  /* 0x0000000000007943 */ /* 0x021fea0003c00000 */
.L_x_641:
[----:B------:R0:W5:Y:S01]  /*108f0*/  LDG.E R5, [R26.64] ;  /* 0x000000241a057981 */ /* 0x000162000c1e1900 */
[----:B------:R-:W-:Y:S02]  /*10900*/  MOV R6, R4 ;  /* 0x0000000400067202 */ /* 0x000fe40000000f00 */
[----:B------:R-:W-:Y:S02]  /*10910*/  MOV R4, 0x3 ;  /* 0x0000000300047802 */ /* 0x000fe40000000f00 */
[----:B------:R-:W-:Y:S02]  /*10920*/  MOV R20, 32@lo((eval_multi_expr_kernel + .L_x_642@srel)) ;  /* 0x0000000000147802 */ /* 0x000fe40000000f00 */
[----:B------:R-:W-:-:S04]  /*10930*/  MOV R21, 32@hi((eval_multi_expr_kernel + .L_x_642@srel)) ;  /* 0x0000000000157802 */ /* 0x000fc80000000f00 */
[----:B0----5:R-:W-:Y:S05]  /*10940*/  CALL.ABS.NOINC `(apply_op) ;  /* 0x0000000000007943 */ /* 0x021fea0003c00000 */
.L_x_642:
[----:B------:R0:W5:Y:S01]  /*10950*/  LDG.E R5, [R26.64+0x18] ;  /* 0x000018241a057981 */ /* 0x000162000c1e1900 */
[----:B------:R-:W-:Y:S02]  /*10960*/  MOV R2, R4 ;  /* 0x0000000400027202 */ /* 0x000fe40000000f00 */
[----:B------:R-:W-:-:S02]  /*10970*/  MOV R6, RZ ;  /* 0x000000ff00067202 */ /* 0x000fc40000000f00 */
[----:B------:R-:W-:Y:S02]  /*10980*/  MOV R4, 0xa ;  /* 0x0000000a00047802 */ /* 0x000fe40000000f00 */
[----:B------:R-:W-:Y:S02]  /*10990*/  MOV R20, 32@lo((eval_multi_expr_kernel + .L_x_643@srel)) ;  /* 0x0000000000147802 */ /* 0x000fe40000000f00 */
[----:B------:R-:W-:-:S04]  /*109a0*/  MOV R21, 32@hi((eval_multi_expr_kernel + .L_x_643@srel)) ;  /* 0x0000000000157802 */ /* 0x000fc80000000f00 */
[----:B0----5:R-:W-:Y:S05]  /*109b0*/  CALL.ABS.NOINC `(apply_op) ;  /* 0x0000000000007943 */ /* 0x021fea0003c00000 */
.L_x_643:
[----:B------:R-:W-:Y:S02]  /*109c0*/  MOV R5, R4 ;  /* 0x0000000400057202 */ /* 0x000fe40000000f00 */
[----:B------:R-:W-:Y:S02]  /*109d0*/  MOV R6, 0x40000000 ;  /* 0x4000000000067802 */ /* 0x000fe40000000f00 */
[----:B------:R-:W-:Y:S02]  /*109e0*/  MOV R4, 0x5 ;  /* 0x0000000500047802 */ /* 0x000fe40000000f00 */
[----:B------:R-:W-:Y:S02]  /*109f0*/  MOV R20, 32@lo((eval_multi_expr_kernel + .L_x_644@srel)) ;  /* 0x0000000000147802 */ /* 0x000fe40000000f00 */
[----:B------:R-:W-:-:S04]  /*10a00*/  MOV R21, 32@hi((eval_multi_expr_kernel + .L_x_644@srel)) ;  /* 0x0000000000157802 */ /* 0x000fc80000000f00 */
[----:B------:R-:W-:Y:S05]  /*10a10*/  CALL.ABS.NOINC `(apply_op) ;  /* 0x0000000000007943 */ /* 0x000fea0003c00000 */
.L_x_644:
[----:B------:R-:W-:Y:S02]  /*10a20*/  MOV R6, R4 ;  /* 0x0000000400067202 */ /* 0x000fe40000000f00 */
[----:B------:R-:W-:-:S02]  /*10a30*/  MOV R5, 0xbf800000 ;  /* 0xbf80000000057802 */ /* 0x000fc40000000f00 */
[----:B------:R-:W-:Y:S02]  /*10a40*/  MOV R4, 0x3 ;  /* 0x0000000300047802 */ /* 0x000fe40000000f00 */
[----:B------:R-:W-:Y:S02]  /*10a50*/  MOV R20, 32@lo((eval_multi_expr_kernel + .L_x_645@srel)) ;  /* 0x0000000000147802 */ /* 0x000fe40000000f00 */
[----:B------:R-:W-:-:S04]  /*10a60*/  MOV R21, 32@hi((eval_multi_expr_kernel + .L_x_645@srel)) ;  /* 0x0000000000157802 */ /* 0x000fc80000000f00 */
[----:B------:R-:W-:Y:S05]  /*10a70*/  CALL.ABS.NOINC `(apply_op) ;  /* 0x0000000000007943 */ /* 0x000fea0003c00000 */
.L_x_645:
[----:B------:R-:W-:Y:S02]  /*10a80*/  MOV R5, R4 ;  /* 0x0000000400057202 */ /* 0x000fe40000000f00 */
[----:B------:R-:W-:Y:S02]  /*10a90*/  MOV R6, R2 ;  /* 0x0000000200067202 */ /* 0x000fe40000000f00 */
[----:B------:R-:W-:Y:S02]  /*10aa0*/  MOV R4, 0x1 ;  /* 0x0000000100047802 */ /* 0x000fe40000000f00 */
[----:B------:R-:W-:Y:S02]  /*10ab0*/  MOV R20, 32@lo((eval_multi_expr_kernel + .L_x_646@srel)) ;  /* 0x0000000000147802 */ /* 0x000fe40000000f00 */
[----:B------:R-:W-:-:S04]  /*10ac0*/  MOV R21, 32@hi((eval_multi_expr_kernel + .L_x_646@srel)) ;  /* 0x0000000000157802 */ /* 0x000fc80000000f00 */
[----:B------:R-:W-:Y:S05]  /*10ad0*/  CALL.ABS.NOINC `(apply_op) ;  /* 0x0000000000007943 */ /* 0x000fea0003c00000 */
.L_x_646:
[----:B------:R-:W-:Y:S02]  /*10ae0*/  MOV R5, R4 ;  /* 0x0000000400057202 */ /* 0x000fe40000000f00 */
[----:B------:R-:W-:-:S02]  /*10af0*/  MOV R6, R16 ;  /* 0x0000001000067202 */ /* 0x000fc40000000f00 */
[----:B------:R-:W-:Y:S02]  /*10b00*/  MOV R4, 0x1 ;  /* 0x0000000100047802 */ /* 0x000fe40000000f00 */
[----:B------:R-:W-:Y:S02]  /*10b10*/  MOV R20, 32@lo((eval_multi_expr_kernel + .L_x_647@srel)) ;  /* 0x0000000000147802 */ /* 0x000fe40000000f00 */
[----:B------:R-:W-:-:S04]  /*10b20*/  MOV R21, 32@hi((eval_multi_expr_kernel + .L_x_647@srel)) ;  /* 0x0000000000157802 */ /* 0x000fc80000000f00 */
[----:B------:R-:W-:Y:S05]  /*10b30*/  CALL.ABS.NOINC `(apply_op) ;  /* 0x0000000000007943 */ /* 0x000fea0003c00000 */
.L_x_647:
[----:B------:R0:W5:Y:S01]  /*10b40*/  LDG.E R5, [R26.64+0x4] ;  /* 0x000004241a057981 */ /* 0x000162000c1e1900 */
[----:B------:R-:W-:Y:S02]  /*10b50*/  MOV R22, R4 ;  /* 0x0000000400167202 */ /* 0x000fe40000000f00 */
[----:B------:R-:W-:Y:S02]  /*10b60*/  MOV R6, 0x40000000 ;  /* 0x4000000000067802 */ /* 0x000fe40000000f00 */
[----:B------:R-:W-:Y:S02]  /*10b70*/  MOV R4, 0x5 ;  /* 0x0000000500047802 */ /* 0x000fe40000000f00 */
[----:B------:R-:W-:Y:S02]  /*10b80*/  MOV R20, 32@lo((eval_multi_expr_kernel + .L_x_648@srel)) ;  /* 0x0000000000147802 */ /* 0x000fe40000000f00 */
[----:B------:R-:W-:-:S04]  /*10b90*/  MOV R21, 32@hi((eval_multi_expr_kernel + .L_x_648@srel)) ;  /* 0x0000000000157802 */ /* 0x000fc80000000f00 */
[----:B0----5:R-:W-:Y:S05]  /*10ba0*/  CALL.ABS.NOINC `(apply_op) ;  /* 0x0000000000007943 */ /* 0x021fea0003c00000 */
.L_x_648:
[----:B------:R0:W5:Y:S01]  /*10bb0*/  LDG.E R5, [R26.64] ;  /* 0x000000241a057981 */ /* 0x000162000c1e1900 */
[----:B------:R-:W-:-:S02]  /*10bc0*/  MOV R19, R4 ;  /* 0x0000000400137202 */ /* 0x000fc40000000f00 */
[----:B------:R-:W-:Y:S02]  /*10bd0*/  MOV R6, 0xc0000000 ;  /* 0xc000000000067802 */ /* 0x000fe40000000f00 */
[----:B------:R-:W-:Y:S02]  /*10be0*/  MOV R4, 0x5 ;  /* 0x0000000500047802 */ /* 0x000fe40000000f00 */
[----:B------:R-:W-:Y:S02]  /*10bf0*/  MOV R20, 32@lo((eval_multi_expr_kernel + .L_x_649@srel)) ;  /* 0x0000000000147802 */ /* 0x000fe40000000f00 */
[----:B------:R-:W-:-:S04]  /*10c00*/  MOV R21, 32@hi((eval_multi_expr_kernel + .L_x_649@srel)) ;  /* 0x0000000000157802 */ /* 0x000fc80000000f00 */
[----:B0----5:R-:W-:Y:S05]  /*10c10*/  CALL.ABS.NOINC `(apply_op) ;  /* 0x0000000000007943 */ /* 0x021fea0003c00000 */
.L_x_649:
[----:B------:R0:W5:Y:S01]  /*10c20*/  LDG.E R5, [R26.64+0x10] ;  /* 0x000010241a057981 */ /* 0x000162000c1e1900 */
[----:B------:R-:W-:Y:S02]  /*10c30*/  MOV R18, R4 ;  /* 0x0000000400127202 */ /* 0x000fe40000000f00 */
[----:B------:R-:W-:Y:S02]  /*10c40*/  MOV R6, 0xc0000000 ;  /* 0xc000000000067802 */ /* 0x000fe40000000f00 */
[----:B------:R-:W-:Y:S02]  /*10c50*/  MOV R4, 0x5 ;  /* 0x0000000500047802 */ /* 0x000fe40000000f00 */
[----:B------:R-:W-:Y:S02]  /*10c60*/  MOV R20, 32@lo((eval_multi_expr_kernel + .L_x_650@srel)) ;  /* 0x0000000000147802 */ /* 0x000fe40000000f00 */
[----:B------:R-:W-:-:S04]  /*10c70*/  MOV R21, 32@hi((eval_multi_expr_kernel + .L_x_650@srel)) ;  /* 0x0000000000157802 */ /* 0x000fc80000000f00 */
[----:B0----5:R-:W-:Y:S05]  /*10c80*/  CALL.ABS.NOINC `(apply_op) ;  /* 0x0000000000007943 */ /* 0x021fea0003c00000 */
.L_x_650:
[----:B------:R0:W5:Y:S01]  /*10c90*/  LDG.E R5, [R26.64+0xc] ;  /* 0x00000c241a057981 */ /* 0x000162000c1e1900 */
[----:B------:R-:W-:-:S02]  /*10ca0*/  MOV R17, R4 ;  /* 0x0000000400117202 */ /* 0x000fc40000000f00 */
[----:B------:R-:W-:Y:S02]  /*10cb0*/  MOV R6, 0x40000000 ;  /* 0x4000000000067802 */ /* 0x000fe40000000f00 */
[----:B------:R-:W-:Y:S02]  /*10cc0*/  MOV R4, 0x5 ;  /* 0x0000000500047802 */ /* 0x000fe40000000f00 */
[----:B------:R-:W-:Y:S02]  /*10cd0*/  MOV R20, 32@lo((eval_multi_expr_kernel + .L_x_651@srel)) ;  /* 0x0000000000147802 */ /* 0x000fe40000000f00 */
[----:B------:R-:W-:-:S04]  /*10ce0*/  MOV R21, 32@hi((eval_multi_expr_kernel + .L_x_651@srel)) ;  /* 0x0000000000157802 */ /* 0x000fc80000000f00 */
[----:B0----5:R-:W-:Y:S05]  /*10cf0*/  CALL.ABS.NOINC `(apply_op) ;  /* 0x0000000000007943 */ /* 0x021fea0003c00000 */
.L_x_651:
[----:B------:R0:W5:Y:S01]  /*10d00*/  LDG.E R5, [R26.64+0x14] ;  /* 0x000014241a057981 */ /* 0x000162000c1e1900 */
[----:B------:R-:W-:Y:S02]  /*10d10*/  MOV R16, R4 ;  /* 0x0000000400107202 */ /* 0x000fe40000000f00 */
[----:B------:R-:W-:Y:S02]  /*10d20*/  MOV R6, 0xc0000000 ;  /* 0xc000000000067802 */ /* 0x000fe40000000f00 */
[----:B------:R-:W-:Y:S02]  /*10d30*/  MOV R4, 0x5 ;  /* 0x0000000500047802 */ /* 0x000fe40000000f00 */
[----:B------:R-:W-:Y:S02]  /*10d40*/  MOV R20, 32@lo((eval_multi_expr_kernel + .L_x_652@srel)) ;  /* 0x0000000000147802 */ /* 0x000fe40000000f00 */
[----:B------:R-:W-:-:S04]  /*10d50*/  MOV R21, 32@hi((eval_multi_expr_kernel + .L_x_652@srel)) ;  /* 0x0000000000157802 */ /* 0x000fc80000000f00 */
[----:B0----5:R-:W-:Y:S05]  /*10d60*/  CALL.ABS.NOINC `(apply_op) ;  /* 0x0000000000007943 */ /* 0x021fea0003c00000 */
.L_x_652:
[----:B------:R0:W5:Y:S01]  /*10d70*/  LDG.E R5, [R26.64+0x8] ;  /* 0x000008241a057981 */ /* 0x000162000c1e1900 */
[----:B------:R-:W-:-:S02]  /*10d80*/  MOV R2, R4 ;  /* 0x0000000400027202 */ /* 0x000fc40000000f00 */
[----:B------:R-:W-:Y:S02]  /*10d90*/  MOV R6, 0x40000000 ;  /* 0x4000000000067802 */ /* 0x000fe40000000f00 */
[----:B------:R-:W-:Y:S02]  /*10da0*/  MOV R4, 0x5 ;  /* 0x0000000500047802 */ /* 0x000fe40000000f00 */
[----:B------:R-:W-:Y:S02]  /*10db0*/  MOV R20, 32@lo((eval_multi_expr_kernel + .L_x_653@srel)) ;  /* 0x0000000000147802 */ /* 0x000fe40000000f00 */
[----:B------:R-:W-:-:S04]  /*10dc0*/  MOV R21, 32@hi((eval_multi_expr_kernel + .L_x_653@srel)) ;  /* 0x0000000000157802 */ /* 0x000fc80000000f00 */
[----:B0----5:R-:W-:Y:S05]  /*10dd0*/  CALL.ABS.NOINC `(apply_op) ;  /* 0x0000000000007943 */ /* 0x021fea0003c00000 */
.L_x_653:
[----:B------:R-:W-:Y:S02]  /*10de0*/  MOV R6, R4 ;  /* 0x0000000400067202 */ /* 0x000fe40000000f00 */
[----:B------:R-:W-:Y:S02]  /*10df0*/  MOV R5, 0x3dc31e03 ;  /* 0x3dc31e0300057802 */ /* 0x000fe40000000f00 */
[----:B------:R-:W-:Y:S02]  /*10e00*/  MOV R4, 0x3 ;  /* 0x0000000300047802 */ /* 0x000fe40000000f00 */
[----:B------:R-:W-:Y:S02]  /*10e10*/  MOV R20, 32@lo((eval_multi_expr_kernel + .L_x_654@srel)) ;  /* 0x0000000000147802 */ /* 0x000fe40000000f00 */
[----:B------:R-:W-:-:S04]  /*10e20*/  MOV R21, 32@hi((eval_multi_expr_kernel + .L_x_654@srel)) ;  /* 0x0000000000157802 */ /* 0x000fc80000000f00 */
[----:B------:R-:W-:Y:S05]  /*10e30*/  CALL.ABS.NOINC `(apply_op) ;  /* 0x0000000000007943 */ /* 0x000fea0003c00000 */
.L_x_654:
[----:B------:R-:W-:Y:S02]  /*10e40*/  MOV R5, R4 ;  /* 0x0000000400057202 */ /* 0x000fe40000000f00 */
[----:B------:R-:W-:-:S02]  /*10e50*/  MOV R6, R2 ;  /* 0x0000000200067202 */ /* 0x000fc40000000f00 */
[----:B------:R-:W-:Y:S02]  /*10e60*/  MOV R4, 0x3 ;  /* 0x0000000300047802 */ /* 0x000fe40000000f00 */
[----:B------:R-:W-:Y:S02]  /*10e70*/  MOV R20, 32@lo((eval_multi_expr_kernel + .L_x_655@srel)) ;  /* 0x0000000000147802 */ /* 0x000fe40000000f00 */
[----:B------:R-:W-:-:S04]  /*10e80*/  MOV R21, 32@hi((eval_multi_expr_kernel + .L_x_655@srel)) ;  /* 0x0000000000157802 */ /* 0x000fc80000000f00 */
[----:B------:R-:W-:Y:S05]  /*10e90*/  CALL.ABS.NOINC `(apply_op) ;  /* 0x0000000000007943 */ /* 0x000fea0003c00000 */
.L_x_655:
[----:B------:R-:W-:Y:S02]  /*10ea0*/  MOV R5, R4 ;  /* 0x0000000400057202 */ /* 0x000fe40000000f00 */
[----:B------:R-:W-:Y:S02]  /*10eb0*/  MOV R6, R16 ;  /* 0x0000001000067202 */ /* 0x000fe40000000f00 */
[----:B------:R-:W-:Y:S02]  /*10ec0*/  MOV R4, 0x1 ;  /* 0x0000000100047802 */ /* 0x000fe40000000f00 */
[----:B------:R-:W-:Y:S02]  /*10ed0*/  MOV R20, 32@lo((eval_multi_expr_kernel + .L_x_656@srel)) ;  /* 0x0000000000147802 */ /* 0x000fe40000000f00 */
[----:B------:R-:W-:-:S04]  /*10ee0*/  MOV R21, 32@hi((eval_multi_expr_kernel + .L_x_656@srel)) ;  /* 0x0000000000157802 */ /* 0x000fc80000000f00 */
[----:B------:R-:W-:Y:S05]  /*10ef0*/  CALL.ABS.NOINC `(apply_op) ;  /* 0x0000000000007943 */ /* 0x000fea0003c00000 */
.L_x_656:
[----:B------:R-:W-:Y:S02]  /*10f00*/  MOV R5, R4 ;  /* 0x0000000400057202 */ /* 0x000fe40000000f00 */
[----:B------:R-:W-:-:S02]  /*10f10*/  MOV R6, R17 ;  /* 0x0000001100067202 */ /* 0x000fc40000000f00 */
[----:B------:R-:W-:Y:S02]  /*10f20*/  MOV R4, 0x3 ;  /* 0x0000000300047802 */ /* 0x000fe40000000f00 */
[----:B------:R-:W-:Y:S02]  /*10f30*/  MOV R20, 32@lo((eval_multi_expr_kernel + .L_x_657@srel)) ;  /* 0x0000000000147802 */ /* 0x000fe40000000f00 */
[----:B------:R-:W-:-:S04]  /*10f40*/  MOV R21, 32@hi((eval_multi_expr_kernel + .L_x_657@srel)) ;  /* 0x0000000000157802 */ /* 0x000fc80000000f00 */
[----:B------:R-:W-:Y:S05]  /*10f50*/  CALL.ABS.NOINC `(apply_op) ;  /* 0x0000000000007943 */ /* 0x000fea0003c00000 */
.L_x_657:
[----:B------:R-:W-:Y:S02]  /*10f60*/  MOV R5, R4 ;  /* 0x0000000400057202 */ /* 0x000fe40000000f00 */
[----:B------:R-:W-:Y:S02]  /*10f70*/  MOV R6, R18 ;  /* 0x0000001200067202 */ /* 0x000fe40000000f00 */
[----:B------:R-:W-:Y:S02]  /*10f80*/  MOV R4, 0x3 ;  /* 0x0000000300047802 */ /* 0x000fe40000000f00 */
[----:B------:R-:W-:Y:S02]  /*10f90*/  MOV R20, 32@lo((eval_multi_expr_kernel + .L_x_658@srel)) ;  /* 0x0000000000147802 */ /* 0x000fe40000000f00 */
[----:B------:R-:W-:-:S04]  /*10fa0*/  MOV R21, 32@hi((eval_multi_expr_kernel + .L_x_658@srel)) ;  /* 0x0000000000157802 */ /* 0x000fc80000000f00 */
[----:B------:R-:W-:Y:S05]  /*10fb0*/  CALL.ABS.NOINC `(apply_op) ;  /* 0x0000000000007943 */ /* 0x000fea0003c00000 */
.L_x_658:
[----:B------:R-:W-:Y:S02]  /*10fc0*/  MOV R5, R4 ;  /* 0x0000000400057202 */ /* 0x000fe40000000f00 */
[----:B------:R-:W-:-:S02]  /*10fd0*/  MOV R6, R19 ;  /* 0x0000001300067202 */ /* 0x000fc40000000f00 */
[----:B------:R-:W-:Y:S02]  /*10fe0*/  MOV R4, 0x3 ;  /* 0x0000000300047802 */ /* 0x000fe40000000f00 */
[----:B------:R-:W-:Y:S02]  /*10ff0*/  MOV R20, 32@lo((eval_multi_expr_kernel + .L_x_659@srel)) ;  /* 0x0000000000147802 */ /* 0x000fe40000000f00 */
[----:B------:R-:W-:-:S04]  /*11000*/  MOV R21, 32@hi((eval_multi_expr_kernel + .L_x_659@srel)) ;  /* 0x0000000000157802 */ /* 0x000fc80000000f00 */
[----:B------:R-:W-:Y:S05]  /*11010*/  CALL.ABS.NOINC `(apply_op) ;  /* 0x0000000000007943 */ /* 0x000fea0003c00000 */
.L_x_659:
        /* <DEDUP_REMOVED lines=8> */
.L_x_660:
        /* <DEDUP_REMOVED lines=9> */
.L_x_661:
[----:B------:R0:W5:Y:S01]  /*11130*/  LDG.E R5, [R26.64+0x4] ;  /* 0x000004241a057981 */ /* 0x000162000c1e1900 */
[----:B------:R-:W-:Y:S02]  /*11140*/  MOV R6, R4 ;  /* 0x0000000400067202 */ /* 0x000fe40000000f00 */
[----:B------:R-:W-:Y:S02]  /*11150*/  MOV R4, 0x3 ;  /* 0x0000000300047802 */ /* 0x000fe40000000f00 */
[----:B------:R-:W-:Y:S02]  /*11160*/  MOV R20, 32@lo((eval_multi_expr_kernel + .L_x_662@srel)) ;  /* 0x0000000000147802 */ /* 0x000fe40000000f00 */
[----:B------:R-:W-:-:S04]  /*11170*/  MOV R21, 32@hi((eval_multi_expr_kernel + .L_x_662@srel)) ;  /* 0x0000000000157802 */ /* 0x000fc80000000f00 */
[----:B0----5:R-:W-:Y:S05]  /*11180*/  CALL.ABS.NOINC `(apply_op) ;  /* 0x0000000000007943 */ /* 0x021fea0003c00000 */
.L_x_662:
[----:B------:R0:W5:Y:S01]  /*11190*/  LDG.E R5, [R26.64+0x4] ;  /* 0x000004241a057981 */ /* 0x000162000c1e1900 */
[----:B------:R-:W-:Y:S02]  /*111a0*/  MOV R16, R4 ;  /* 0x0000000400107202 */ /* 0x000fe40000000f00 */
[----:B------:R-:W-:-:S02]  /*111b0*/  MOV R6, 0xbf800000 ;  /* 0xbf80000000067802 */ /* 0x000fc40000000f00 */
[----:B------:R-:W-:Y:S02]  /*111c0*/  MOV R4, 0x5 ;  /* 0x0000000500047802 */ /* 0x000fe40000000f00 */
[----:B------:R-:W-:Y:S02]  /*111d0*/  MOV R20, 32@lo((eval_multi_expr_kernel + .L_x_663@srel)) ;  /* 0x0000000000147802 */ /* 0x000fe40000000f00 */
[----:B------:R-:W-:-:S04]  /*111e0*/  MOV R21, 32@hi((eval_multi_expr_kernel + .L_x_663@srel)) ;  /* 0x0000000000157802 */ /* 0x000fc80000000f00 */
[----:B0----5:R-:W-:Y:S05]  /*111f0*/  CALL.ABS.NOINC `(apply_op) ;  /* 0x0000000000007943 */ /* 0x021fea0003c00000 */
.L_x_663:
[----:B------:R0:W5:Y:S01]  /*11200*/  LDG.E R5, [R26.64] ;  /* 0x000000241a057981 */ /* 0x000162000c1e1900 */
[----:B------:R-:W-:Y:S02]  /*11210*/  MOV R6, R4 ;  /* 0x0000000400067202 */ /* 0x000fe40000000f00 */
[----:B------:R-:W-:Y:S02]  /*11220*/  MOV R4, 0x3 ;  /* 0x0000000300047802 */ /* 0x000fe40000000f00 */
[----:B------:R-:W-:Y:S02]  /*11230*/  MOV R20, 32@lo((eval_multi_expr_kernel + .L_x_664@srel)) ;  /* 0x0000000000147802 */ /* 0x000fe40000000f00 */
[----:B------:R-:W-:-:S04]  /*11240*/  MOV R21, 32@hi((eval_multi_expr_kernel + .L_x_664@srel)) ;  /* 0x0000000000157802 */ /* 0x000fc80000000f00 */
[----:B0----5:R-:W-:Y:S05]  /*11250*/  CALL.ABS.NOINC `(apply_op) ;  /* 0x0000000000007943 */ /* 0x021fea0003c00000 */
.L_x_664:
[----:B------:R0:W5:Y:S01]  /*11260*/  LDG.E R5, [R26.64+0x18] ;  /* 0x000018241a057981 */ /* 0x000162000c1e1900 */
[----:B------:R-:W-:Y:S02]  /*11270*/  MOV R2, R4 ;  /* 0x0000000400027202 */ /* 0x000fe40000000f00 */
[----:B------:R-:W-:-:S02]  /*11280*/  MOV R6, RZ ;  /* 0x000000ff00067202 */ /* 0x000fc40000000f00 */
[----:B------:R-:W-:Y:S02]  /*11290*/  MOV R4, 0xb ;  /* 0x0000000b00047802 */ /* 0x000fe40000000f00 */
[----:B------:R-:W-:Y:S02]  /*112a0*/  MOV R20, 32@lo((eval_multi_expr_kernel + .L_x_665@srel)) ;  /* 0x0000000000147802 */ /* 0x000fe40000000f00 */
[----:B------:R-:W-:-:S04]  /*112b0*/  MOV R21, 32@hi((eval_multi_expr_kernel + .L_x_665@srel)) ;  /* 0x0000000000157802 */ /* 0x000fc80000000f00 */
[----:B0----5:R-:W-:Y:S05]  /*112c0*/  CALL.ABS.NOINC `(apply_op) ;  /* 0x0000000000007943 */ /* 0x021fea0003c00000 */
.L_x_665:
[----:B------:R-:W-:Y:S02]  /*112d0*/  MOV R5, R4 ;  /* 0x0000000400057202 */ /* 0x000fe40000000f00 */
[----:B------:R-:W-:Y:S02]  /*112e0*/  MOV R6, 0x40000000 ;  /* 0x4000000000067802 */ /* 0x000fe40000000f00 */
[----:B------:R-:W-:Y:S02]  /*112f0*/  MOV R4, 0x5 ;  /* 0x0000000500047802 */ /* 0x000fe40000000f00 */
[----:B------:R-:W-:Y:S02]  /*11300*/  MOV R20, 32@lo((eval_multi_expr_kernel + .L_x_666@srel)) ;  /* 0x0000000000147802 */ /* 0x000fe40000000f00 */
[----:B------:R-:W-:-:S04]  /*11310*/  MOV R21, 32@hi((eval_multi_expr_kernel + .L_x_666@srel)) ;  /* 0x0000000000157802 */ /* 0x000fc80000000f00 */
[----:B------:R-:W-:Y:S05]  /*11320*/  CALL.ABS.NOINC `(apply_op) ;  /* 0x0000000000007943 */ /* 0x000fea0003c00000 */
.L_x_666:
[----:B------:R-:W-:Y:S02]  /*11330*/  MOV R6, R4 ;  /* 0x0000000400067202 */ /* 0x000fe40000000f00 */
[----:B------:R-:W-:-:S02]  /*11340*/  MOV R5, 0xbf800000 ;  /* 0xbf80000000057802 */ /* 0x000fc40000000f00 */
[----:B------:R-:W-:Y:S02]  /*11350*/  MOV R4, 0x3 ;  /* 0x0000000300047802 */ /* 0x000fe40000000f00 */
[----:B------:R-:W-:Y:S02]  /*11360*/  MOV R20, 32@lo((eval_multi_expr_kernel + .L_x_667@srel)) ;  /* 0x0000000000147802 */ /* 0x000fe40000000f00 */
[----:B------:R-:W-:-:S04]  /*11370*/  MOV R21, 32@hi((eval_multi_expr_kernel + .L_x_667@srel)) ;  /* 0x0000000000157802 */ /* 0x000fc80000000f00 */
[----:B------:R-:W-:Y:S05]  /*11380*/  CALL.ABS.NOINC `(apply_op) ;  /* 0x0000000000007943 */ /* 0x000fea0003c00000 */
.L_x_667:
[----:B------:R-:W-:Y:S02]  /*11390*/  MOV R5, R4 ;  /* 0x0000000400057202 */ /* 0x000fe40000000f00 */
[----:B------:R-:W-:Y:S02]  /*113a0*/  MOV R6, R2 ;  /* 0x0000000200067202 */ /* 0x000fe40000000f00 */
[----:B------:R-:W-:Y:S02]  /*113b0*/  MOV R4, 0x1 ;  /* 0x0000000100047802 */ /* 0x000fe40000000f00 */
[----:B------:R-:W-:Y:S02]  /*113c0*/  MOV R20, 32@lo((eval_multi_expr_kernel + .L_x_668@srel)) ;  /* 0x0000000000147802 */ /* 0x000fe40000000f00 */
[----:B------:R-:W-:-:S04]  /*113d0*/  MOV R21, 32@hi((eval_multi_expr_kernel + .L_x_668@srel)) ;  /* 0x0000000000157802 */ /* 0x000fc80000000f00 */
[----:B------:R-:W-:Y:S05]  /*113e0*/  CALL.ABS.NOINC `(apply_op) ;  /* 0x0000000000007943 */ /* 0x000fea0003c00000 */
.L_x_668:
[----:B------:R-:W-:Y:S02]  /*113f0*/  MOV R5, R4 ;  /* 0x0000000400057202 */ /* 0x000fe40000000f00 */
[----:B------:R-:W-:-:S02]  /*11400*/  MOV R6, R16 ;  /* 0x0000001000067202 */ /* 0x000fc40000000f00 */
[----:B------:R-:W-:Y:S02]  /*11410*/  MOV R4, 0x1 ;  /* 0x0000000100047802 */ /* 0x000fe40000000f00 */
[----:B------:R-:W-:Y:S02]  /*11420*/  MOV R20, 32@lo((eval_multi_expr_kernel + .L_x_669@srel)) ;  /* 0x0000000000147802 */ /* 0x000fe40000000f00 */
[----:B------:R-:W-:-:S04]  /*11430*/  MOV R21, 32@hi((eval_multi_expr_kernel + .L_x_669@srel)) ;  /* 0x0000000000157802 */ /* 0x000fc80000000f00 */
[----:B------:R-:W-:Y:S05]  /*11440*/  CALL.ABS.NOINC `(apply_op) ;  /* 0x0000000000007943 */ /* 0x000fea0003c00000 */
.L_x_669:
[----:B------:R0:W5:Y:S01]  /*11450*/  LDG.E R5, [R26.64+0x4] ;  /* 0x000004241a057981 */ /* 0x000162000c1e1900 */
[----:B------:R-:W-:Y:S02]  /*11460*/  MOV R22, R4 ;  /* 0x0000000400167202 */ /* 0x000fe40000000f00 */
[----:B------:R-:W-:Y:S02]  /*11470*/  MOV R6, 0x40000000 ;  /* 0x4000000000067802 */ /* 0x000fe40000000f00 */
[----:B------:R-:W-:Y:S02]  /*11480*/  MOV R4, 0x5 ;  /* 0x0000000500047802 */ /* 0x000fe40000000f00 */
[----:B------:R-:W-:Y:S02]  /*11490*/  MOV R20, 32@lo((eval_multi_expr_kernel + .L_x_670@srel)) ;  /* 0x0000000000147802 */ /* 0x000fe40000000f00 */
[----:B------:R-:W-:-:S04]  /*114a0*/  MOV R21, 32@hi((eval_multi_expr_kernel + .L_x_670@srel)) ;  /* 0x0000000000157802 */ /* 0x000fc80000000f00 */
[----:B0----5:R-:W-:Y:S05]  /*114b0*/  CALL.ABS.NOINC `(apply_op) ;  /* 0x0000000000007943 */ /* 0x021fea0003c00000 */
.L_x_670:
[----:B------:R0:W5:Y:S01]  /*114c0*/  LDG.E R5, [R26.64] ;  /* 0x000000241a057981 */ /* 0x000162000c1e1900 */
[----:B------:R-:W-:-:S02]  /*114d0*/  MOV R19, R4 ;  /* 0x0000000400137202 */ /* 0x000fc40000000f00 */
[----:B------:R-:W-:Y:S02]  /*114e0*/  MOV R6, 0xc0000000 ;  /* 0xc000000000067802 */ /* 0x000fe40000000f00 */
[----:B------:R-:W-:Y:S02]  /*114f0*/  MOV R4, 0x5 ;  /* 0x0000000500047802 */ /* 0x000fe40000000f00 */
[----:B------:R-:W-:Y:S02]  /*11500*/  MOV R20, 32@lo((eval_multi_expr_kernel + .L_x_671@srel)) ;  /* 0x0000000000147802 */ /* 0x000fe40000000f00 */
[----:B------:R-:W-:-:S04]  /*11510*/  MOV R21, 32@hi((eval_multi_expr_kernel + .L_x_671@srel)) ;  /* 0x0000000000157802 */ /* 0x000fc80000000f00 */
[----:B0----5:R-:W-:Y:S05]  /*11520*/  CALL.ABS.NOINC `(apply_op) ;  /* 0x0000000000007943 */ /* 0x021fea0003c00000 */
.L_x_671:
[----:B------:R0:W5:Y:S01]  /*11530*/  LDG.E R5, [R26.64+0x10] ;  /* 0x000010241a057981 */ /* 0x000162000c1e1900 */
[----:B------:R-:W-:Y:S02]  /*11540*/  MOV R18, R4 ;  /* 0x0000000400127202 */ /* 0x000fe40000000f00 */
[----:B------:R-:W-:Y:S02]  /*11550*/  MOV R6, 0xc010e6d8 ;  /* 0xc010e6d800067802 */ /* 0x000fe40000000f00 */
[----:B------:R-:W-:Y:S02]  /*11560*/  MOV R4, 0x5 ;  /* 0x0000000500047802 */ /* 0x000fe40000000f00 */
[----:B------:R-:W-:Y:S02]  /*11570*/  MOV R20, 32@lo((eval_multi_expr_kernel + .L_x_672@srel)) ;  /* 0x0000000000147802 */ /* 0x000fe40000000f00 */
[----:B------:R-:W-:-:S04]  /*11580*/  MOV R21, 32@hi((eval_multi_expr_kernel + .L_x_672@srel)) ;  /* 0x0000000000157802 */ /* 0x000fc80000000f00 */
[----:B0----5:R-:W-:Y:S05]  /*11590*/  CALL.ABS.NOINC `(apply_op) ;  /* 0x0000000000007943 */ /* 0x021fea0003c00000 */
.L_x_672:
[----:B------:R0:W5:Y:S01]  /*115a0*/  LDG.E R5, [R26.64+0xc] ;  /* 0x00000c241a057981 */ /* 0x000162000c1e1900 */
[----:B------:R-:W-:-:S02]  /*115b0*/  MOV R17, R4 ;  /* 0x0000000400117202 */ /* 0x000fc40000000f00 */
[----:B------:R-:W-:Y:S02]  /*115c0*/  MOV R6, 0x40226945 ;  /* 0x4022694500067802 */ /* 0x000fe40000000f00 */
[----:B------:R-:W-:Y:S02]  /*115d0*/  MOV R4, 0x5 ;  /* 0x0000000500047802 */ /* 0x000fe40000000f00 */
[----:B------:R-:W-:Y:S02]  /*115e0*/  MOV R20, 32@lo((eval_multi_expr_kernel + .L_x_673@srel)) ;  /* 0x0000000000147802 */ /* 0x000fe40000000f00 */
[----:B------:R-:W-:-:S04]  /*115f0*/  MOV R21, 32@hi((eval_multi_expr_kernel + .L_x_673@srel)) ;  /* 0x0000000000157802 */ /* 0x000fc80000000f00 */
[----:B0----5:R-:W-:Y:S05]  /*11600*/  CALL.ABS.NOINC `(apply_op) ;  /* 0x0000000000007943 */ /* 0x021fea0003c00000 */
.L_x_673:
[----:B------:R0:W5:Y:S01]  /*11610*/  LDG.E R5, [R26.64+0x14] ;  /* 0x000014241a057981 */ /* 0x000162000c1e1900 */
[----:B------:R-:W-:Y:S02]  /*11620*/  MOV R16, R4 ;  /* 0x0000000400107202 */ /* 0x000fe40000000f00 */
[----:B------:R-:W-:Y:S02]  /*11630*/  MOV R6, 0xc0000000 ;  /* 0xc000000000067802 */ /* 0x000fe40000000f00 */
[----:B------:R-:W-:Y:S02]  /*11640*/  MOV R4, 0x5 ;  /* 0x0000000500047802 */ /* 0x000fe40000000f00 */
[----:B------:R-:W-:Y:S02]  /*11650*/  MOV R20, 32@lo((eval_multi_expr_kernel + .L_x_674@srel)) ;  /* 0x0000000000147802 */ /* 0x000fe40000000f00 */
[----:B------:R-:W-:-:S04]  /*11660*/  MOV R21, 32@hi((eval_multi_expr_kernel + .L_x_674@srel)) ;  /* 0x0000000000157802 */ /* 0x000fc80000000f00 */
[----:B0----5:R-:W-:Y:S05]  /*11670*/  CALL.ABS.NOINC `(apply_op) ;  /* 0x0000000000007943 */ /* 0x021fea0003c00000 */
.L_x_674:
[----:B------:R0:W5:Y:S01]  /*11680*/  LDG.E R5, [R26.64+0x8] ;  /* 0x000008241a057981 */ /* 0x000162000c1e1900 */
[----:B------:R-:W-:-:S02]  /*11690*/  MOV R2, R4 ;  /* 0x0000000400027202 */ /* 0x000fc40000000f00 */
[----:B------:R-:W-:Y:S02]  /*116a0*/  MOV R6, 0x40000000 ;  /* 0x4000000000067802 */ /* 0x000fe40000000f00 */
[----:B------:R-:W-:Y:S02]  /*116b0*/  MOV R4, 0x5 ;  /* 0x0000000500047802 */ /* 0x000fe40000000f00 */
[----:B------:R-:W-:Y:S02]  /*116c0*/  MOV R20, 32@lo((eval_multi_expr_kernel + .L_x_675@srel)) ;  /* 0x0000000000147802 */ /* 0x000fe40000000f00 */
[----:B------:R-:W-:-:S04]  /*116d0*/  MOV R21, 32@hi((eval_multi_expr_kernel + .L_x_675@srel)) ;  /* 0x0000000000157802 */ /* 0x000fc80000000f00 */
[----:B0----5:R-:W-:Y:S05]  /*116e0*/  CALL.ABS.NOINC `(apply_op) ;  /* 0x0000000000007943 */ /* 0x021fea0003c00000 */
.L_x_675:
[----:B------:R-:W-:Y:S02]  /*116f0*/  MOV R6, R4 ;  /* 0x0000000400067202 */ /* 0x000fe40000000f00 */
[----:B------:R-:W-:Y:S02]  /*11700*/  MOV R5, 0x3dc82a07 ;  /* 0x3dc82a0700057802 */ /* 0x000fe40000000f00 */
[----:B------:R-:W-:Y:S02]  /*11710*/  MOV R4, 0x3 ;  /* 0x0000000300047802 */ /* 0x000fe40000000f00 */
[----:B------:R-:W-:Y:S02]  /*11720*/  MOV R20, 32@lo((eval_multi_expr_kernel + .L_x_676@srel)) ;  /* 0x0000000000147802 */ /* 0x000fe40000000f00 */
[----:B------:R-:W-:-:S04]  /*11730*/  MOV R21, 32@hi((eval_multi_expr_kernel + .L_x_676@srel)) ;  /* 0x0000000000157802 */ /* 0x000fc80000000f00 */
[----:B------:R-:W-:Y:S05]  /*11740*/  CALL.ABS.NOINC `(apply_op) ;  /* 0x0000000000007943 */ /* 0x000fea0003c00000 */
.L_x_676:
[----:B------:R-:W-:Y:S02]  /*11750*/  MOV R5, R4 ;  /* 0x0000000400057202 */ /* 0x000fe40000000f00 */
[----:B------:R-:W-:-:S02]  /*11760*/  MOV R6, R2 ;  /* 0x0000000200067202 */ /* 0x000fc40000000f00 */
[----:B------:R-:W-:Y:S02]  /*11770*/  MOV R4, 0x3 ;  /* 0x0000000300047802 */ /* 0x000fe40000000f00 */
[----:B------:R-:W-:Y:S02]  /*11780*/  MOV R20, 32@lo((eval_multi_expr_kernel + .L_x_677@srel)) ;  /* 0x0000000000147802 */ /* 0x000fe40000000f00 */
[----:B------:R-:W-:-:S04]  /*11790*/  MOV R21, 32@hi((eval_multi_expr_kernel + .L_x_677@srel)) ;  /* 0x0000000000157802 */ /* 0x000fc80000000f00 */
[----:B------:R-:W-:Y:S05]  /*117a0*/  CALL.ABS.NOINC `(apply_op) ;  /* 0x0000000000007943 */ /* 0x000fea0003c00000 */
.L_x_677:
[----:B------:R-:W-:Y:S02]  /*117b0*/  MOV R5, R4 ;  /* 0x0000000400057202 */ /* 0x000fe40000000f00 */
[----:B------:R-:W-:Y:S02]  /*117c0*/  MOV R6, R16 ;  /* 0x0000001000067202 */ /* 0x000fe40000000f00 */
[----:B------:R-:W-:Y:S02]  /*117d0*/  MOV R4, 0x3 ;  /* 0x0000000300047802 */ /* 0x000fe40000000f00 */
[----:B------:R-:W-:Y:S02]  /*117e0*/  MOV R20, 32@lo((eval_multi_expr_kernel + .L_x_678@srel)) ;  /* 0x0000000000147802 */ /* 0x000fe40000000f00 */
[----:B------:R-:W-:-:S04]  /*117f0*/  MOV R21, 32@hi((eval_multi_expr_kernel + .L_x_678@srel)) ;  /* 0x0000000000157802 */ /* 0x000fc80000000f00 */
[----:B------:R-:W-:Y:S05]  /*11800*/  CALL.ABS.NOINC `(apply_op) ;  /* 0x0000000000007943 */ /* 0x000fea0003c00000 */
.L_x_678:
[----:B------:R-:W-:Y:S02]  /*11810*/  MOV R5, R4 ;  /* 0x0000000400057202 */ /* 0x000fe40000000f00 */
[----:B------:R-:W-:-:S02]  /*11820*/  MOV R6, R17 ;  /* 0x0000001100067202 */ /* 0x000fc40000000f00 */
[----:B------:R-:W-:Y:S02]  /*11830*/  MOV R4, 0x3 ;  /* 0x0000000300047802 */ /* 0x000fe40000000f00 */
[----:B------:R-:W-:Y:S02]  /*11840*/  MOV R20, 32@lo((eval_multi_expr_kernel + .L_x_679@srel)) ;  /* 0x0000000000147802 */ /* 0x000fe40000000f00 */
[----:B------:R-:W-:-:S04]  /*11850*/  MOV R21, 32@hi((eval_multi_expr_kernel + .L_x_679@srel)) ;  /* 0x0000000000157802 */ /* 0x000fc80000000f00 */
[----:B------:R-:W-:Y:S05]  /*11860*/  CALL.ABS.NOINC `(apply_op) ;  /* 0x0000000000007943 */ /* 0x000fea0003c00000 */
.L_x_679:
[----:B------:R-:W-:Y:S02]  /*11870*/  MOV R5, R4 ;  /* 0x0000000400057202 */ /* 0x000fe40000000f00 */
[----:B------:R-:W-:Y:S02]  /*11880*/  MOV R6, R18 ;  /* 0x0000001200067202 */ /* 0x000fe40000000f00 */
[----:B------:R-:W-:Y:S02]  /*11890*/  MOV R4, 0x3 ;  /* 0x0000000300047802 */ /* 0x000fe40000000f00 */
[----:B------:R-:W-:Y:S02]  /*118a0*/  MOV R20, 32@lo((eval_multi_expr_kernel + .L_x_680@srel)) ;  /* 0x0000000000147802 */ /* 0x000fe40000000f00 */
[----:B------:R-:W-:-:S04]  /*118b0*/  MOV R21, 32@hi((eval_multi_expr_kernel + .L_x_680@srel)) ;  /* 0x0000000000157802 */ /* 0x000fc80000000f00 */
[----:B------:R-:W-:Y:S05]  /*118c0*/  CALL.ABS.NOINC `(apply_op) ;  /* 0x0000000000007943 */ /* 0x000fea0003c00000 */
.L_x_680:
[----:B------:R-:W-:Y:S02]  /*118d0*/  MOV R5, R4 ;  /* 0x0000000400057202 */ /* 0x000fe40000000f00 */
[----:B------:R-:W-:-:S02]  /*118e0*/  MOV R6, R19 ;  /* 0x0000001300067202 */ /* 0x000fc40000000f00 */
[----:B------:R-:W-:Y:S02]  /*118f0*/  MOV R4, 0x1 ;  /* 0x0000000100047802 */ /* 0x000fe40000000f00 */
[----:B------:R-:W-:Y:S02]  /*11900*/  MOV R20, 32@lo((eval_multi_expr_kernel + .L_x_681@srel)) ;  /* 0x0000000000147802 */ /* 0x000fe40000000f00 */
[----:B------:R-:W-:-:S04]  /*11910*/  MOV R21, 32@hi((eval_multi_expr_kernel + .L_x_681@srel)) ;  /* 0x0000000000157802 */ /* 0x000fc80000000f00 */
[----:B------:R-:W-:Y:S05]  /*11920*/  CALL.ABS.NOINC `(apply_op) ;  /* 0x0000000000007943 */ /* 0x000fea0003c00000 */
.L_x_681:
        /* <DEDUP_REMOVED lines=8> */
.L_x_682:
        /* <DEDUP_REMOVED lines=9> */
.L_x_683:
[----:B------:R0:W5:Y:S01]  /*11a40*/  LDG.E R5, [R26.64+0x4] ;  /* 0x000004241a057981 */ /* 0x000162000c1e1900 */
[----:B------:R-:W-:Y:S02]  /*11a50*/  MOV R6, R4 ;  /* 0x0000000400067202 */ /* 0x000fe40000000f00 */
[----:B------:R-:W-:Y:S02]  /*11a60*/  MOV R4, 0x1 ;  /* 0x0000000100047802 */ /* 0x000fe40000000f00 */
[----:B------:R-:W-:Y:S02]  /*11a70*/  MOV R20, 32@lo((eval_multi_expr_kernel + .L_x_684@srel)) ;  /* 0x0000000000147802 */ /* 0x000fe40000000f00 */
[----:B------:R-:W-:-:S04]  /*11a80*/  MOV R21, 32@hi((eval_multi_expr_kernel + .L_x_684@srel)) ;  /* 0x0000000000157802 */ /* 0x000fc80000000f00 */
[----:B0----5:R-:W-:Y:S05]  /*11a90*/  CALL.ABS.NOINC `(apply_op) ;  /* 0x0000000000007943 */ /* 0x021fea0003c00000 */
.L_x_684:
[----:B------:R0:W5:Y:S01]  /*11aa0*/  LDG.E R5, [R26.64+0x4] ;  /* 0x000004241a057981 */ /* 0x000162000c1e1900 */
[----:B------:R-:W-:Y:S02]  /*11ab0*/  MOV R16, R4 ;  /* 0x0000000400107202 */ /* 0x000fe40000000f00 */
[----:B------:R-:W-:-:S02]  /*11ac0*/  MOV R6, 0xbf800000 ;  /* 0xbf80000000067802 */ /* 0x000fc40000000f00 */
[----:B------:R-:W-:Y:S02]  /*11ad0*/  MOV R4, 0x5 ;  /* 0x0000000500047802 */ /* 0x000fe40000000f00 */
[----:B------:R-:W-:Y:S02]  /*11ae0*/  MOV R20, 32@lo((eval_multi_expr_kernel + .L_x_685@srel)) ;  /* 0x0000000000147802 */ /* 0x000fe40000000f00 */
[----:B------:R-:W-:-:S04]  /*11af0*/  MOV R21, 32@hi((eval_multi_expr_kernel + .L_x_685@srel)) ;  /* 0x0000000000157802 */ /* 0x000fc80000000f00 */
[----:B0----5:R-:W-:Y:S05]  /*11b00*/  CALL.ABS.NOINC `(apply_op) ;  /* 0x0000000000007943 */ /* 0x021fea0003c00000 */
.L_x_685:
[----:B------:R0:W5:Y:S01]  /*11b10*/  LDG.E R5, [R26.64] ;  /* 0x000000241a057981 */ /* 0x000162000c1e1900 */
[----:B------:R-:W-:Y:S02]  /*11b20*/  MOV R6, R4 ;  /* 0x0000000400067202 */ /* 0x000fe40000000f00 */
[----:B------:R-:W-:Y:S02]  /*11b30*/  MOV R4, 0x3 ;  /* 0x0000000300047802 */ /* 0x000fe40000000f00 */
[----:B------:R-:W-:Y:S02]  /*11b40*/  MOV R20, 32@lo((eval_multi_expr_kernel + .L_x_686@srel)) ;  /* 0x0000000000147802 */ /* 0x000fe40000000f00 */
[----:B------:R-:W-:-:S04]  /*11b50*/  MOV R21, 32@hi((eval_multi_expr_kernel + .L_x_686@srel)) ;  /* 0x0000000000157802 */ /* 0x000fc80000000f00 */
[----:B0----5:R-:W-:Y:S05]  /*11b60*/  CALL.ABS.NOINC `(apply_op) ;  /* 0x0000000000007943 */ /* 0x021fea0003c00000 */
.L_x_686:
[----:B------:R0:W5:Y:S01]  /*11b70*/  LDG.E R5, [R26.64+0x18] ;  /* 0x000018241a057981 */ /* 0x000162000c1e1900 */
[----:B------:R-:W-:Y:S02]  /*11b80*/  MOV R2, R4 ;  /* 0x0000000400027202 */ /* 0x000fe40000000f00 */
[----:B------:R-:W-:-:S02]  /*11b90*/  MOV R6, RZ ;  /* 0x000000ff00067202 */ /* 0x000fc40000000f00 */
[----:B------:R-:W-:Y:S02]  /*11ba0*/  MOV R4, 0xb ;  /* 0x0000000b00047802 */ /* 0x000fe40000000f00 */
[----:B------:R-:W-:Y:S02]  /*11bb0*/  MOV R20, 32@lo((eval_multi_expr_kernel + .L_x_687@srel)) ;  /* 0x0000000000147802 */ /* 0x000fe40000000f00 */
[----:B------:R-:W-:-:S04]  /*11bc0*/  MOV R21, 32@hi((eval_multi_expr_kernel + .L_x_687@srel)) ;  /* 0x0000000000157802 */ /* 0x000fc80000000f00 */
[----:B0----5:R-:W-:Y:S05]  /*11bd0*/  CALL.ABS.NOINC `(apply_op) ;  /* 0x0000000000007943 */ /* 0x021fea0003c00000 */
.L_x_687:
[----:B------:R-:W-:Y:S02]  /*11be0*/  MOV R5, R4 ;  /* 0x0000000400057202 */ /* 0x000fe40000000f00 */
[----:B------:R-:W-:Y:S02]  /*11bf0*/  MOV R6, 0x40000000 ;  /* 0x4000000000067802 */ /* 0x000fe40000000f00 */
[----:B------:R-:W-:Y:S02]  /*11c00*/  MOV R4, 0x5 ;  /* 0x0000000500047802 */ /* 0x000fe40000000f00 */
[----:B------:R-:W-:Y:S02]  /*11c10*/  MOV R20, 32@lo((eval_multi_expr_kernel + .L_x_688@srel)) ;  /* 0x0000000000147802 */ /* 0x000fe40000000f00 */
[----:B------:R-:W-:-:S04]  /*11c20*/  MOV R21, 32@hi((eval_multi_expr_kernel + .L_x_688@srel)) ;  /* 0x0000000000157802 */ /* 0x000fc80000000f00 */
[----:B------:R-:W-:Y:S05]  /*11c30*/  CALL.ABS.NOINC `(apply_op) ;  /* 0x0000000000007943 */ /* 0x000fea0003c00000 */
.L_x_688:
[----:B------:R-:W-:Y:S02]  /*11c40*/  MOV R6, R4 ;  /* 0x0000000400067202 */ /* 0x000fe40000000f00 */
[----:B------:R-:W-:-:S02]  /*11c50*/  MOV R5, 0xbf800000 ;  /* 0xbf80000000057802 */ /* 0x000fc40000000f00 */
[----:B------:R-:W-:Y:S02]  /*11c60*/  MOV R4, 0x3 ;  /* 0x0000000300047802 */ /* 0x000fe40000000f00 */
[----:B------:R-:W-:Y:S02]  /*11c70*/  MOV R20, 32@lo((eval_multi_expr_kernel + .L_x_689@srel)) ;  /* 0x0000000000147802 */ /* 0x000fe40000000f00 */
[----:B------:R-:W-:-:S04]  /*11c80*/  MOV R21, 32@hi((eval_multi_expr_kernel + .L_x_689@srel)) ;  /* 0x0000000000157802 */ /* 0x000fc80000000f00 */
[----:B------:R-:W-:Y:S05]  /*11c90*/  CALL.ABS.NOINC `(apply_op) ;  /* 0x0000000000007943 */ /* 0x000fea0003c00000 */
.L_x_689:
[----:B------:R-:W-:Y:S02]  /*11ca0*/  MOV R5, R4 ;  /* 0x0000000400057202 */ /* 0x000fe40000000f00 */
[----:B------:R-:W-:Y:S02]  /*11cb0*/  MOV R6, R2 ;  /* 0x0000000200067202 */ /* 0x000fe40000000f00 */
[----:B------:R-:W-:Y:S02]  /*11cc0*/  MOV R4, 0x1 ;  /* 0x0000000100047802 */ /* 0x000fe40000000f00 */
[----:B------:R-:W-:Y:S02]  /*11cd0*/  MOV R20, 32@lo((eval_multi_expr_kernel + .L_x_690@srel)) ;  /* 0x0000000000147802 */ /* 0x000fe40000000f00 */
[----:B------:R-:W-:-:S04]  /*11ce0*/  MOV R21, 32@hi((eval_multi_expr_kernel + .L_x_690@srel)) ;  /* 0x0000000000157802 */ /* 0x000fc80000000f00 */
[----:B------:R-:W-:Y:S05]  /*11cf0*/  CALL.ABS.NOINC `(apply_op) ;  /* 0x0000000000007943 */ /* 0x000fea0003c00000 */
.L_x_690:
[----:B------:R-:W-:Y:S02]  /*11d00*/  MOV R5, R4 ;  /* 0x0000000400057202 */ /* 0x000fe40000000f00 */
[----:B------:R-:W-:-:S02]  /*11d10*/  MOV R6, R16 ;  /* 0x0000001000067202 */ /* 0x000fc40000000f00 */
[----:B------:R-:W-:Y:S02]  /*11d20*/  MOV R4, 0x1 ;  /* 0x0000000100047802 */ /* 0x000fe40000000f00 */
[----:B------:R-:W-:Y:S02]  /*11d30*/  MOV R20, 32@lo((eval_multi_expr_kernel + .L_x_691@srel)) ;  /* 0x0000000000147802 */ /* 0x000fe40000000f00 */
[----:B------:R-:W-:-:S04]  /*11d40*/  MOV R21, 32@hi((eval_multi_expr_kernel + .L_x_691@srel)) ;  /* 0x0000000000157802 */ /* 0x000fc80000000f00 */
[----:B------:R-:W-:Y:S05]  /*11d50*/  CALL.ABS.NOINC `(apply_op) ;  /* 0x0000000000007943 */ /* 0x000fea0003c00000 */
.L_x_691:
[----:B------:R0:W5:Y:S01]  /*11d60*/  LDG.E R5, [R26.64+0x4] ;  /* 0x000004241a057981 */ /* 0x000162000c1e1900 */
[----:B------:R-:W-:Y:S02]  /*11d70*/  MOV R22, R4 ;  /* 0x0000000400167202 */ /* 0x000fe40000000f00 */
[----:B------:R-:W-:Y:S02]  /*11d80*/  MOV R6, 0x40000000 ;  /* 0x4000000000067802 */ /* 0x000fe40000000f00 */
[----:B------:R-:W-:Y:S02]  /*11d90*/  MOV R4, 0x5 ;  /* 0x0000000500047802 */ /* 0x000fe40000000f00 */
[----:B------:R-:W-:Y:S02]  /*11da0*/  MOV R20, 32@lo((eval_multi_expr_kernel + .L_x_692@srel)) ;  /* 0x0000000000147802 */ /* 0x000fe40000000f00 */
[----:B------:R-:W-:-:S04]  /*11db0*/  MOV R21, 32@hi((eval_multi_expr_kernel + .L_x_692@srel)) ;  /* 0x0000000000157802 */ /* 0x000fc80000000f00 */
[----:B0----5:R-:W-:Y:S05]  /*11dc0*/  CALL.ABS.NOINC `(apply_op) ;  /* 0x0000000000007943 */ /* 0x021fea0003c00000 */
.L_x_692:
[----:B------:R0:W5:Y:S01]  /*11dd0*/  LDG.E R5, [R26.64] ;  /* 0x000000241a057981 */ /* 0x000162000c1e1900 */
[----:B------:R-:W-:-:S02]  /*11de0*/  MOV R19, R4 ;  /* 0x0000000400137202 */ /* 0x000fc40000000f00 */
[----:B------:R-:W-:Y:S02]  /*11df0*/  MOV R6, 0xc0000000 ;  /* 0xc000000000067802 */ /* 0x000fe40000000f00 */
[----:B------:R-:W-:Y:S02]  /*11e00*/  MOV R4, 0x5 ;  /* 0x0000000500047802 */ /* 0x000fe40000000f00 */
[----:B------:R-:W-:Y:S02]  /*11e10*/  MOV R20, 32@lo((eval_multi_expr_kernel + .L_x_693@srel)) ;  /* 0x0000000000147802 */ /* 0x000fe40000000f00 */
[----:B------:R-:W-:-:S04]  /*11e20*/  MOV R21, 32@hi((eval_multi_expr_kernel + .L_x_693@srel)) ;  /* 0x0000000000157802 */ /* 0x000fc80000000f00 */
[----:B0----5:R-:W-:Y:S05]  /*11e30*/  CALL.ABS.NOINC `(apply_op) ;  /* 0x0000000000007943 */ /* 0x021fea0003c00000 */
.L_x_693:
[----:B------:R0:W5:Y:S01]  /*11e40*/  LDG.E R5, [R26.64+0x10] ;  /* 0x000010241a057981 */ /* 0x000162000c1e1900 */
[----:B------:R-:W-:Y:S02]  /*11e50*/  MOV R18, R4 ;  /* 0x0000000400127202 */ /* 0x000fe40000000f00 */
[----:B------:R-:W-:Y:S02]  /*11e60*/  MOV R6, 0xc0000000 ;  /* 0xc000000000067802 */ /* 0x000fe40000000f00 */
[----:B------:R-:W-:Y:S02]  /*11e70*/  MOV R4, 0x5 ;  /* 0x0000000500047802 */ /* 0x000fe40000000f00 */
[----:B------:R-:W-:Y:S02]  /*11e80*/  MOV R20, 32@lo((eval_multi_expr_kernel + .L_x_694@srel)) ;  /* 0x0000000000147802 */ /* 0x000fe40000000f00 */
[----:B------:R-:W-:-:S04]  /*11e90*/  MOV R21, 32@hi((eval_multi_expr_kernel + .L_x_694@srel)) ;  /* 0x0000000000157802 */ /* 0x000fc80000000f00 */
[----:B0----5:R-:W-:Y:S05]  /*11ea0*/  CALL.ABS.NOINC `(apply_op) ;  /* 0x0000000000007943 */ /* 0x021fea0003c00000 */
.L_x_694:
[----:B------:R0:W5:Y:S01]  /*11eb0*/  LDG.E R5, [R26.64+0xc] ;  /* 0x00000c241a057981 */ /* 0x000162000c1e1900 */
[----:B------:R-:W-:-:S02]  /*11ec0*/  MOV R17, R4 ;  /* 0x0000000400117202 */ /* 0x000fc40000000f00 */
[----:B------:R-:W-:Y:S02]  /*11ed0*/  MOV R6, 0x40000000 ;  /* 0x4000000000067802 */ /* 0x000fe40000000f00 */
[----:B------:R-:W-:Y:S02]  /*11ee0*/  MOV R4, 0x5 ;  /* 0x0000000500047802 */ /* 0x000fe40000000f00 */
[----:B------:R-:W-:Y:S02]  /*11ef0*/  MOV R20, 32@lo((eval_multi_expr_kernel + .L_x_695@srel)) ;  /* 0x0000000000147802 */ /* 0x000fe40000000f00 */
[----:B------:R-:W-:-:S04]  /*11f00*/  MOV R21, 32@hi((eval_multi_expr_kernel + .L_x_695@srel)) ;  /* 0x0000000000157802 */ /* 0x000fc80000000f00 */
[----:B0----5:R-:W-:Y:S05]  /*11f10*/  CALL.ABS.NOINC `(apply_op) ;  /* 0x0000000000007943 */ /* 0x021fea0003c00000 */
.L_x_695:
[----:B------:R0:W5:Y:S01]  /*11f20*/  LDG.E R5, [R26.64+0x14] ;  /* 0x000014241a057981 */ /* 0x000162000c1e1900 */
[----:B------:R-:W-:Y:S02]  /*11f30*/  MOV R16, R4 ;  /* 0x0000000400107202 */ /* 0x000fe40000000f00 */
[----:B------:R-:W-:Y:S02]  /*11f40*/  MOV R6, 0xc0000000 ;  /* 0xc000000000067802 */ /* 0x000fe40000000f00 */
[----:B------:R-:W-:Y:S02]  /*11f50*/  MOV R4, 0x5 ;  /* 0x0000000500047802 */ /* 0x000fe40000000f00 */
[----:B------:R-:W-:Y:S02]  /*11f60*/  MOV R20, 32@lo((eval_multi_expr_kernel + .L_x_696@srel)) ;  /* 0x0000000000147802 */ /* 0x000fe40000000f00 */
[----:B------:R-:W-:-:S04]  /*11f70*/  MOV R21, 32@hi((eval_multi_expr_kernel + .L_x_696@srel)) ;  /* 0x0000000000157802 */ /* 0x000fc80000000f00 */
[----:B0----5:R-:W-:Y:S05]  /*11f80*/  CALL.ABS.NOINC `(apply_op) ;  /* 0x0000000000007943 */ /* 0x021fea0003c00000 */
.L_x_696:
[----:B------:R0:W5:Y:S01]  /*11f90*/  LDG.E R5, [R26.64+0x8] ;  /* 0x000008241a057981 */ /* 0x000162000c1e1900 */
[----:B------:R-:W-:-:S02]  /*11fa0*/  MOV R2, R4 ;  /* 0x0000000400027202 */ /* 0x000fc40000000f00 */
[----:B------:R-:W-:Y:S02]  /*11fb0*/  MOV R6, 0x40000000 ;  /* 0x4000000000067802 */ /* 0x000fe40000000f00 */
[----:B------:R-:W-:Y:S02]  /*11fc0*/  MOV R4, 0x5 ;  /* 0x0000000500047802 */ /* 0x000fe40000000f00 */
[----:B------:R-:W-:Y:S02]  /*11fd0*/  MOV R20, 32@lo((eval_multi_expr_kernel + .L_x_697@srel)) ;  /* 0x0000000000147802 */ /* 0x000fe40000000f00 */
[----:B------:R-:W-:-:S04]  /*11fe0*/  MOV R21, 32@hi((eval_multi_expr_kernel + .L_x_697@srel)) ;  /* 0x0000000000157802 */ /* 0x000fc80000000f00 */
[----:B0----5:R-:W-:Y:S05]  /*11ff0*/  CALL.ABS.NOINC `(apply_op) ;  /* 0x0000000000007943 */ /* 0x021fea0003c00000 */
.L_x_697:
[----:B------:R-:W-:Y:S02]  /*12000*/  MOV R6, R4 ;  /* 0x0000000400067202 */ /* 0x000fe40000000f00 */
[----:B------:R-:W-:Y:S02]  /*12010*/  MOV R5, 0x3d84ea01 ;  /* 0x3d84ea0100057802 */ /* 0x000fe40000000f00 */
[----:B------:R-:W-:Y:S02]  /*12020*/  MOV R4, 0x1 ;  /* 0x0000000100047802 */ /* 0x000fe40000000f00 */
[----:B------:R-:W-:Y:S02]  /*12030*/  MOV R20, 32@lo((eval_multi_expr_kernel + .L_x_698@srel)) ;  /* 0x0000000000147802 */ /* 0x000fe40000000f00 */
[----:B------:R-:W-:-:S04]  /*12040*/  MOV R21, 32@hi((eval_multi_expr_kernel + .L_x_698@srel)) ;  /* 0x0000000000157802 */ /* 0x000fc80000000f00 */
[----:B------:R-:W-:Y:S05]  /*12050*/  CALL.ABS.NOINC `(apply_op) ;  /* 0x0000000000007943 */ /* 0x000fea0003c00000 */
.L_x_698:
[----:B------:R-:W-:Y:S02]  /*12060*/  MOV R5, R4 ;  /* 0x0000000400057202 */ /* 0x000fe40000000f00 */
[----:B------:R-:W-:-:S02]  /*12070*/  MOV R6, R2 ;  /* 0x0000000200067202 */ /* 0x000fc40000000f00 */
[----:B------:R-:W-:Y:S02]  /*12080*/  MOV R4, 0x3 ;  /* 0x0000000300047802 */ /* 0x000fe40000000f00 */
[----:B------:R-:W-:Y:S02]  /*12090*/  MOV R20, 32@lo((eval_multi_expr_kernel + .L_x_699@srel)) ;  /* 0x0000000000147802 */ /* 0x000fe40000000f00 */
[----:B------:R-:W-:-:S04]  /*120a0*/  MOV R21, 32@hi((eval_multi_expr_kernel + .L_x_699@srel)) ;  /* 0x0000000000157802 */ /* 0x000fc80000000f00 */
[----:B------:R-:W-:Y:S05]  /*120b0*/  CALL.ABS.NOINC `(apply_op) ;  /* 0x0000000000007943 */ /* 0x000fea0003c00000 */
.L_x_699:
[----:B------:R-:W-:Y:S02]  /*120c0*/  MOV R5, R4 ;  /* 0x0000000400057202 */ /* 0x000fe40000000f00 */
[----:B------:R-:W-:Y:S02]  /*120d0*/  MOV R6, R16 ;  /* 0x0000001000067202 */ /* 0x000fe40000000f00 */
[----:B------:R-:W-:Y:S02]  /*120e0*/  MOV R4, 0x3 ;  /* 0x0000000300047802 */ /* 0x000fe40000000f00 */
[----:B------:R-:W-:Y:S02]  /*120f0*/  MOV R20, 32@lo((eval_multi_expr_kernel + .L_x_700@srel)) ;  /* 0x0000000000147802 */ /* 0x000fe40000000f00 */
[----:B------:R-:W-:-:S04]  /*12100*/  MOV R21, 32@hi((eval_multi_expr_kernel + .L_x_700@srel)) ;  /* 0x0000000000157802 */ /* 0x000fc80000000f00 */
[----:B------:R-:W-:Y:S05]  /*12110*/  CALL.ABS.NOINC `(apply_op) ;  /* 0x0000000000007943 */ /* 0x000fea0003c00000 */
.L_x_700:
[----:B------:R-:W-:Y:S02]  /*12120*/  MOV R5, R4 ;  /* 0x0000000400057202 */ /* 0x000fe40000000f00 */
[----:B------:R-:W-:-:S02]  /*12130*/  MOV R6, R17 ;  /* 0x0000001100067202 */ /* 0x000fc40000000f00 */
[----:B------:R-:W-:Y:S02]  /*12140*/  MOV R4, 0x3 ;  /* 0x0000000300047802 */ /* 0x000fe40000000f00 */
[----:B------:R-:W-:Y:S02]  /*12150*/  MOV R20, 32@lo((eval_multi_expr_kernel + .L_x_701@srel)) ;  /* 0x0000000000147802 */ /* 0x000fe40000000f00 */
[----:B------:R-:W-:-:S04]  /*12160*/  MOV R21, 32@hi((eval_multi_expr_kernel + .L_x_701@srel)) ;  /* 0x0000000000157802 */ /* 0x000fc80000000f00 */
[----:B------:R-:W-:Y:S05]  /*12170*/  CALL.ABS.NOINC `(apply_op) ;  /* 0x0000000000007943 */ /* 0x000fea0003c00000 */
.L_x_701:
[----:B------:R-:W-:Y:S02]  /*12180*/  MOV R5, R4 ;  /* 0x0000000400057202 */ /* 0x000fe40000000f00 */
[----:B------:R-:W-:Y:S02]  /*12190*/  MOV R6, R18 ;  /* 0x0000001200067202 */ /* 0x000fe40000000f00 */
[----:B------:R-:W-:Y:S02]  /*121a0*/  MOV R4, 0x3 ;  /* 0x0000000300047802 */ /* 0x000fe40000000f00 */
[----:B------:R-:W-:Y:S02]  /*121b0*/  MOV R20, 32@lo((eval_multi_expr_kernel + .L_x_702@srel)) ;  /* 0x0000000000147802 */ /* 0x000fe40000000f00 */
[----:B------:R-:W-:-:S04]  /*121c0*/  MOV R21, 32@hi((eval_multi_expr_kernel + .L_x_702@srel)) ;  /* 0x0000000000157802 */ /* 0x000fc80000000f00 */
[----:B------:R-:W-:Y:S05]  /*121d0*/  CALL.ABS.NOINC `(apply_op) ;  /* 0x0000000000007943 */ /* 0x000fea0003c00000 */
.L_x_702:
[----:B------:R-:W-:Y:S02]  /*121e0*/  MOV R5, R4 ;  /* 0x0000000400057202 */ /* 0x000fe40000000f00 */
[----:B------:R-:W-:-:S02]  /*121f0*/  MOV R6, R19 ;  /* 0x0000001300067202 */ /* 0x000fc40000000f00 */
[----:B------:R-:W-:Y:S02]  /*12200*/  MOV R4, 0x3 ;  /* 0x0000000300047802 */ /* 0x000fe40000000f00 */
[----:B------:R-:W-:Y:S02]  /*12210*/  MOV R20, 32@lo((eval_multi_expr_kernel + .L_x_703@srel)) ;  /* 0x0000000000147802 */ /* 0x000fe40000000f00 */
[----:B------:R-:W-:-:S04]  /*12220*/  MOV R21, 32@hi((eval_multi_expr_kernel + .L_x_703@srel)) ;  /* 0x0000000000157802 */ /* 0x000fc80000000f00 */
[----:B------:R-:W-:Y:S05]  /*12230*/  CALL.ABS.NOINC `(apply_op) ;  /* 0x0000000000007943 */ /* 0x000fea0003c00000 */
.L_x_703:
        /* <DEDUP_REMOVED lines=8> */
.L_x_704:
        /* <DEDUP_REMOVED lines=9> */
.L_x_705:
[----:B------:R0:W5:Y:S01]  /*12350*/  LDG.E R5, [R26.64+0x4] ;  /* 0x000004241a057981 */ /* 0x000162000c1e1900 */
[----:B------:R-:W-:Y:S02]  /*12360*/  MOV R6, R4 ;  /* 0x0000000400067202 */ /* 0x000fe40000000f00 */
[----:B------:R-:W-:Y:S02]  /*12370*/  MOV R4, 0x3 ;  /* 0x0000000300047802 */ /* 0x000fe40000000f00 */
[----:B------:R-:W-:Y:S02]  /*12380*/  MOV R20, 32@lo((eval_multi_expr_kernel + .L_x_706@srel)) ;  /* 0x0000000000147802 */ /* 0x000fe40000000f00 */
[----:B------:R-:W-:-:S04]  /*12390*/  MOV R21, 32@hi((eval_multi_expr_kernel + .L_x_706@srel)) ;  /* 0x0000000000157802 */ /* 0x000fc80000000f00 */
[----:B0----5:R-:W-:Y:S05]  /*123a0*/  CALL.ABS.NOINC `(apply_op) ;  /* 0x0000000000007943 */ /* 0x021fea0003c00000 */
.L_x_706:
[----:B------:R0:W5:Y:S01]  /*123b0*/  LDG.E R5, [R26.64+0x4] ;  /* 0x000004241a057981 */ /* 0x000162000c1e1900 */
[----:B------:R-:W-:-:S02]  /*123c0*/  MOV R16, R4 ;  /* 0x0000000400107202 */ /* 0x000fc40000000f00 */
[----:B------:R-:W-:Y:S02]  /*123d0*/  MOV R6, 0xbf800000 ;  /* 0xbf80000000067802 */ /* 0x000fe40000000f00 */
[----:B------:R-:W-:Y:S02]  /*123e0*/  MOV R4, 0x5 ;  /* 0x0000000500047802 */ /* 0x000fe40000000f00 */
[----:B------:R-:W-:Y:S02]  /*123f0*/  MOV R20, 32@lo((eval_multi_expr_kernel + .L_x_707@srel)) ;  /* 0x0000000000147802 */ /* 0x000fe40000000f00 */
[----:B------:R-:W-:-:S04]  /*12400*/  MOV R21, 32@hi((eval_multi_expr_kernel + .L_x_707@srel)) ;  /* 0x0000000000157802 */ /* 0x000fc80000000f00 */
[----:B0----5:R-:W-:Y:S05]  /*12410*/  CALL.ABS.NOINC `(apply_op) ;  /* 0x0000000000007943 */ /* 0x021fea0003c00000 */
.L_x_707:
[----:B------:R0:W5:Y:S01]  /*12420*/  LDG.E R5, [R26.64] ;  /* 0x000000241a057981 */ /* 0x000162000c1e1900 */
[----:B------:R-:W-:Y:S02]  /*12430*/  MOV R6, R4 ;  /* 0x0000000400067202 */ /* 0x000fe40000000f00 */
[----:B------:R-:W-:Y:S02]  /*12440*/  MOV R4, 0x3 ;  /* 0x0000000300047802 */ /* 0x000fe40000000f00 */
[----:B------:R-:W-:Y:S02]  /*12450*/  MOV R20, 32@lo((eval_multi_expr_kernel + .L_x_708@srel)) ;  /* 0x0000000000147802 */ /* 0x000fe40000000f00 */
[----:B------:R-:W-:-:S04]  /*12460*/  MOV R21, 32@hi((eval_multi_expr_kernel + .L_x_708@srel)) ;  /* 0x0000000000157802 */ /* 0x000fc80000000f00 */
[----:B0----5:R-:W-:Y:S05]  /*12470*/  CALL.ABS.NOINC `(apply_op) ;  /* 0x0000000000007943 */ /* 0x021fea0003c00000 */
.L_x_708:
[----:B------:R0:W5:Y:S01]  /*12480*/  LDG.E R5, [R26.64+0x18] ;  /* 0x000018241a057981 */ /* 0x000162000c1e1900 */
[----:B------:R-:W-:-:S02]  /*12490*/  MOV R2, R4 ;  /* 0x0000000400027202 */ /* 0x000fc40000000f00 */
[----:B------:R-:W-:Y:S02]  /*124a0*/  MOV R6, RZ ;  /* 0x000000ff00067202 */ /* 0x000fe40000000f00 */
[----:B------:R-:W-:Y:S02]  /*124b0*/  MOV R4, 0xa ;  /* 0x0000000a00047802 */ /* 0x000fe40000000f00 */
[----:B------:R-:W-:Y:S02]  /*124c0*/  MOV R20, 32@lo((eval_multi_expr_kernel + .L_x_709@srel)) ;  /* 0x0000000000147802 */ /* 0x000fe40000000f00 */
[----:B------:R-:W-:-:S04]  /*124d0*/  MOV R21, 32@hi((eval_multi_expr_kernel + .L_x_709@srel)) ;  /* 0x0000000000157802 */ /* 0x000fc80000000f00 */
[----:B0----5:R-:W-:Y:S05]  /*124e0*/  CALL.ABS.NOINC `(apply_op) ;  /* 0x0000000000007943 */ /* 0x021fea0003c00000 */
.L_x_709:
[----:B------:R-:W-:Y:S02]  /*124f0*/  MOV R5, R4 ;  /* 0x0000000400057202 */ /* 0x000fe40000000f00 */
[----:B------:R-:W-:Y:S02]  /*12500*/  MOV R6, 0x40000000 ;  /* 0x4000000000067802 */ /* 0x000fe40000000f00 */
[----:B------:R-:W-:Y:S02]  /*12510*/  MOV R4, 0x5 ;  /* 0x0000000500047802 */ /* 0x000fe40000000f00 */
[----:B------:R-:W-:Y:S02]  /*12520*/  MOV R20, 32@lo((eval_multi_expr_kernel + .L_x_710@srel)) ;  /* 0x0000000000147802 */ /* 0x000fe40000000f00 */
[----:B------:R-:W-:-:S04]  /*12530*/  MOV R21, 32@hi((eval_multi_expr_kernel + .L_x_710@srel)) ;  /* 0x0000000000157802 */ /* 0x000fc80000000f00 */
[----:B------:R-:W-:Y:S05]  /*12540*/  CALL.ABS.NOINC `(apply_op) ;  /* 0x0000000000007943 */ /* 0x000fea0003c00000 */
.L_x_710:
[----:B------:R-:W-:Y:S02]  /*12550*/  MOV R6, R4 ;  /* 0x0000000400067202 */ /* 0x000fe40000000f00 */
[----:B------:R-:W-:-:S02]  /*12560*/  MOV R5, 0xbf800000 ;  /* 0xbf80000000057802 */ /* 0x000fc40000000f00 */
[----:B------:R-:W-:Y:S02]  /*12570*/  MOV R4, 0x3 ;  /* 0x0000000300047802 */ /* 0x000fe40000000f00 */
[----:B------:R-:W-:Y:S02]  /*12580*/  MOV R20, 32@lo((eval_multi_expr_kernel + .L_x_711@srel)) ;  /* 0x0000000000147802 */ /* 0x000fe40000000f00 */
[----:B------:R-:W-:-:S04]  /*12590*/  MOV R21, 32@hi((eval_multi_expr_kernel + .L_x_711@srel)) ;  /* 0x0000000000157802 */ /* 0x000fc80000000f00 */
[----:B------:R-:W-:Y:S05]  /*125a0*/  CALL.ABS.NOINC `(apply_op) ;  /* 0x0000000000007943 */ /* 0x000fea0003c00000 */
.L_x_711:
[----:B------:R-:W-:Y:S02]  /*125b0*/  MOV R5, R4 ;  /* 0x0000000400057202 */ /* 0x000fe40000000f00 */
[----:B------:R-:W-:Y:S02]  /*125c0*/  MOV R6, R2 ;  /* 0x0000000200067202 */ /* 0x000fe40000000f00 */
[----:B------:R-:W-:Y:S02]  /*125d0*/  MOV R4, 0x1 ;  /* 0x0000000100047802 */ /* 0x000fe40000000f00 */
[----:B------:R-:W-:Y:S02]  /*125e0*/  MOV R20, 32@lo((eval_multi_expr_kernel + .L_x_712@srel)) ;  /* 0x0000000000147802 */ /* 0x000fe40000000f00 */
[----:B------:R-:W-:-:S04]  /*125f0*/  MOV R21, 32@hi((eval_multi_expr_kernel + .L_x_712@srel)) ;  /* 0x0000000000157802 */ /* 0x000fc80000000f00 */
[----:B------:R-:W-:Y:S05]  /*12600*/  CALL.ABS.NOINC `(apply_op) ;  /* 0x0000000000007943 */ /* 0x000fea0003c00000 */
.L_x_712:
[----:B------:R-:W-:Y:S02]  /*12610*/  MOV R5, R4 ;  /* 0x0000000400057202 */ /* 0x000fe40000000f00 */
[----:B------:R-:W-:-:S02]  /*12620*/  MOV R6, R16 ;  /* 0x0000001000067202 */ /* 0x000fc40000000f00 */
[----:B------:R-:W-:Y:S02]  /*12630*/  MOV R4, 0x1 ;  /* 0x0000000100047802 */ /* 0x000fe40000000f00 */
[----:B------:R-:W-:Y:S02]  /*12640*/  MOV R20, 32@lo((eval_multi_expr_kernel + .L_x_713@srel)) ;  /* 0x0000000000147802 */ /* 0x000fe40000000f00 */
[----:B------:R-:W-:-:S04]  /*12650*/  MOV R21, 32@hi((eval_multi_expr_kernel + .L_x_713@srel)) ;  /* 0x0000000000157802 */ /* 0x000fc80000000f00 */
[----:B------:R-:W-:Y:S05]  /*12660*/  CALL.ABS.NOINC `(apply_op) ;  /* 0x0000000000007943 */ /* 0x000fea0003c00000 */
.L_x_713:
[----:B------:R0:W5:Y:S01]  /*12670*/  LDG.E R5, [R26.64+0x4] ;  /* 0x000004241a057981 */ /* 0x000162000c1e1900 */
[----:B------:R-:W-:Y:S02]  /*12680*/  MOV R22, R4 ;  /* 0x0000000400167202 */ /* 0x000fe40000000f00 */
[----:B------:R-:W-:Y:S02]  /*12690*/  MOV R6, 0x40000000 ;  /* 0x4000000000067802 */ /* 0x000fe40000000f00 */
[----:B------:R-:W-:Y:S02]  /*126a0*/  MOV R4, 0x5 ;  /* 0x0000000500047802 */ /* 0x000fe40000000f00 */
[----:B------:R-:W-:Y:S02]  /*126b0*/  MOV R20, 32@lo((eval_multi_expr_kernel + .L_x_714@srel)) ;  /* 0x0000000000147802 */ /* 0x000fe40000000f00 */
[----:B------:R-:W-:-:S04]  /*126c0*/  MOV R21, 32@hi((eval_multi_expr_kernel + .L_x_714@srel)) ;  /* 0x0000000000157802 */ /* 0x000fc80000000f00 */
[----:B0----5:R-:W-:Y:S05]  /*126d0*/  CALL.ABS.NOINC `(apply_op) ;  /* 0x0000000000007943 */ /* 0x021fea0003c00000 */
.L_x_714:
[----:B------:R0:W5:Y:S01]  /*126e0*/  LDG.E R5, [R26.64] ;  /* 0x000000241a057981 */ /* 0x000162000c1e1900 */
[----:B------:R-:W-:-:S02]  /*126f0*/  MOV R19, R4 ;  /* 0x0000000400137202 */ /* 0x000fc40000000f00 */
[----:B------:R-:W-:Y:S02]  /*12700*/  MOV R6, 0xc0000000 ;  /* 0xc000000000067802 */ /* 0x000fe40000000f00 */
[----:B------:R-:W-:Y:S02]  /*12710*/  MOV R4, 0x5 ;  /* 0x0000000500047802 */ /* 0x000fe40000000f00 */
[----:B------:R-:W-:Y:S02]  /*12720*/  MOV R20, 32@lo((eval_multi_expr_kernel + .L_x_715@srel)) ;  /* 0x0000000000147802 */ /* 0x000fe40000000f00 */
[----:B------:R-:W-:-:S04]  /*12730*/  MOV R21, 32@hi((eval_multi_expr_kernel + .L_x_715@srel)) ;  /* 0x0000000000157802 */ /* 0x000fc80000000f00 */
[----:B0----5:R-:W-:Y:S05]  /*12740*/  CALL.ABS.NOINC `(apply_op) ;  /* 0x0000000000007943 */ /* 0x021fea0003c00000 */
.L_x_715:
[----:B------:R0:W5:Y:S01]  /*12750*/  LDG.E R5, [R26.64+0x10] ;  /* 0x000010241a057981 */ /* 0x000162000c1e1900 */
[----:B------:R-:W-:Y:S02]  /*12760*/  MOV R18, R4 ;  /* 0x0000000400127202 */ /* 0x000fe40000000f00 */
[----:B------:R-:W-:Y:S02]  /*12770*/  MOV R6, 0xc0000000 ;  /* 0xc000000000067802 */ /* 0x000fe40000000f00 */
[----:B------:R-:W-:Y:S02]  /*12780*/  MOV R4, 0x5 ;  /* 0x0000000500047802 */ /* 0x000fe40000000f00 */
[----:B------:R-:W-:Y:S02]  /*12790*/  MOV R20, 32@lo((eval_multi_expr_kernel + .L_x_716@srel)) ;  /* 0x0000000000147802 */ /* 0x000fe40000000f00 */
[----:B------:R-:W-:-:S04]  /*127a0*/  MOV R21, 32@hi((eval_multi_expr_kernel + .L_x_716@srel)) ;  /* 0x0000000000157802 */ /* 0x000fc80000000f00 */
[----:B0----5:R-:W-:Y:S05]  /*127b0*/  CALL.ABS.NOINC `(apply_op) ;  /* 0x0000000000007943 */ /* 0x021fea0003c00000 */
.L_x_716:
[----:B------:R0:W5:Y:S01]  /*127c0*/  LDG.E R5, [R26.64+0xc] ;  /* 0x00000c241a057981 */ /* 0x000162000c1e1900 */
[----:B------:R-:W-:-:S02]  /*127d0*/  MOV R17, R4 ;  /* 0x0000000400117202 */ /* 0x000fc40000000f00 */
[----:B------:R-:W-:Y:S02]  /*127e0*/  MOV R6, 0x40000000 ;  /* 0x4000000000067802 */ /* 0x000fe40000000f00 */
[----:B------:R-:W-:Y:S02]  /*127f0*/  MOV R4, 0x5 ;  /* 0x0000000500047802 */ /* 0x000fe40000000f00 */
[----:B------:R-:W-:Y:S02]  /*12800*/  MOV R20, 32@lo((eval_multi_expr_kernel + .L_x_717@srel)) ;  /* 0x0000000000147802 */ /* 0x000fe40000000f00 */
[----:B------:R-:W-:-:S04]  /*12810*/  MOV R21, 32@hi((eval_multi_expr_kernel + .L_x_717@srel)) ;  /* 0x0000000000157802 */ /* 0x000fc80000000f00 */
[----:B0----5:R-:W-:Y:S05]  /*12820*/  CALL.ABS.NOINC `(apply_op) ;  /* 0x0000000000007943 */ /* 0x021fea0003c00000 */
.L_x_717:
[----:B------:R0:W5:Y:S01]  /*12830*/  LDG.E R5, [R26.64+0x14] ;  /* 0x000014241a057981 */ /* 0x000162000c1e1900 */
[----:B------:R-:W-:Y:S02]  /*12840*/  MOV R16, R4 ;  /* 0x0000000400107202 */ /* 0x000fe40000000f00 */
[----:B------:R-:W-:Y:S02]  /*12850*/  MOV R6, 0xc0000000 ;  /* 0xc000000000067802 */ /* 0x000fe40000000f00 */
[----:B------:R-:W-:Y:S02]  /*12860*/  MOV R4, 0x5 ;  /* 0x0000000500047802 */ /* 0x000fe40000000f00 */
[----:B------:R-:W-:Y:S02]  /*12870*/  MOV R20, 32@lo((eval_multi_expr_kernel + .L_x_718@srel)) ;  /* 0x0000000000147802 */ /* 0x000fe40000000f00 */
[----:B------:R-:W-:-:S04]  /*12880*/  MOV R21, 32@hi((eval_multi_expr_kernel + .L_x_718@srel)) ;  /* 0x0000000000157802 */ /* 0x000fc80000000f00 */
[----:B0----5:R-:W-:Y:S05]  /*12890*/  CALL.ABS.NOINC `(apply_op) ;  /* 0x0000000000007943 */ /* 0x021fea0003c00000 */
.L_x_718:
[----:B------:R0:W5:Y:S01]  /*128a0*/  LDG.E R5, [R26.64+0x8] ;  /* 0x000008241a057981 */ /* 0x000162000c1e1900 */
[----:B------:R-:W-:-:S02]  /*128b0*/  MOV R2, R4 ;  /* 0x0000000400027202 */ /* 0x000fc40000000f00 */
[----:B------:R-:W-:Y:S02]  /*128c0*/  MOV R6, 0x40000000 ;  /* 0x4000000000067802 */ /* 0x000fe40000000f00 */
[----:B------:R-:W-:Y:S02]  /*128d0*/  MOV R4, 0x5 ;  /* 0x0000000500047802 */ /* 0x000fe40000000f00 */
[----:B------:R-:W-:Y:S02]  /*128e0*/  MOV R20, 32@lo((eval_multi_expr_kernel + .L_x_719@srel)) ;  /* 0x0000000000147802 */ /* 0x000fe40000000f00 */
[----:B------:R-:W-:-:S04]  /*128f0*/  MOV R21, 32@hi((eval_multi_expr_kernel + .L_x_719@srel)) ;  /* 0x0000000000157802 */ /* 0x000fc80000000f00 */
[----:B0----5:R-:W-:Y:S05]  /*12900*/  CALL.ABS.NOINC `(apply_op) ;  /* 0x0000000000007943 */ /* 0x021fea0003c00000 */
.L_x_719:
[----:B------:R-:W-:Y:S02]  /*12910*/  MOV R6, R4 ;  /* 0x0000000400067202 */ /* 0x000fe40000000f00 */
[----:B------:R-:W-:Y:S02]  /*12920*/  MOV R5, 0x3db26f2d ;  /* 0x3db26f2d00057802 */ /* 0x000fe40000000f00 */
[----:B------:R-:W-:Y:S02]  /*12930*/  MOV R4, 0x3 ;  /* 0x0000000300047802 */ /* 0x000fe40000000f00 */
[----:B------:R-:W-:Y:S02]  /*12940*/  MOV R20, 32@lo((eval_multi_expr_kernel + .L_x_720@srel)) ;  /* 0x0000000000147802 */ /* 0x000fe40000000f00 */
[----:B------:R-:W-:-:S04]  /*12950*/  MOV R21, 32@hi((eval_multi_expr_kernel + .L_x_720@srel)) ;  /* 0x0000000000157802 */ /* 0x000fc80000000f00 */
[----:B------:R-:W-:Y:S05]  /*12960*/  CALL.ABS.NOINC `(apply_op) ;  /* 0x0000000000007943 */ /* 0x000fea0003c00000 */
.L_x_720:
[----:B------:R-:W-:Y:S02]  /*12970*/  MOV R5, R4 ;  /* 0x0000000400057202 */ /* 0x000fe40000000f00 */
[----:B------:R-:W-:-:S02]  /*12980*/  MOV R6, R2 ;  /* 0x0000000200067202 */ /* 0x000fc40000000f00 */
[----:B------:R-:W-:Y:S02]  /*12990*/  MOV R4, 0x3 ;  /* 0x0000000300047802 */ /* 0x000fe40000000f00 */
[----:B------:R-:W-:Y:S02]  /*129a0*/  MOV R20, 32@lo((eval_multi_expr_kernel + .L_x_721@srel)) ;  /* 0x0000000000147802 */ /* 0x000fe40000000f00 */
[----:B------:R-:W-:-:S04]  /*129b0*/  MOV R21, 32@hi((eval_multi_expr_kernel + .L_x_721@srel)) ;  /* 0x0000000000157802 */ /* 0x000fc80000000f00 */
[----:B------:R-:W-:Y:S05]  /*129c0*/  CALL.ABS.NOINC `(apply_op) ;  /* 0x0000000000007943 */ /* 0x000fea0003c00000 */
.L_x_721:
[----:B------:R-:W-:Y:S02]  /*129d0*/  MOV R5, R4 ;  /* 0x0000000400057202 */ /* 0x000fe40000000f00 */
[----:B------:R-:W-:Y:S02]  /*129e0*/  MOV R6, R16 ;  /* 0x0000001000067202 */ /* 0x000fe40000000f00 */
[----:B------:R-:W-:Y:S02]  /*129f0*/  MOV R4, 0x3 ;  /* 0x0000000300047802 */ /* 0x000fe40000000f00 */
[----:B------:R-:W-:Y:S02]  /*12a00*/  MOV R20, 32@lo((eval_multi_expr_kernel + .L_x_722@srel)) ;  /* 0x0000000000147802 */ /* 0x000fe40000000f00 */
[----:B------:R-:W-:-:S04]  /*12a10*/  MOV R21, 32@hi((eval_multi_expr_kernel + .L_x_722@srel)) ;  /* 0x0000000000157802 */ /* 0x000fc80000000f00 */
[----:B------:R-:W-:Y:S05]  /*12a20*/  CALL.ABS.NOINC `(apply_op) ;  /* 0x0000000000007943 */ /* 0x000fea0003c00000 */
.L_x_722:
[----:B------:R-:W-:Y:S02]  /*12a30*/  MOV R5, R4 ;  /* 0x0000000400057202 */ /* 0x000fe40000000f00 */
[----:B------:R-:W-:-:S02]  /*12a40*/  MOV R6, R17 ;  /* 0x0000001100067202 */ /* 0x000fc40000000f00 */
[----:B------:R-:W-:Y:S02]  /*12a50*/  MOV R4, 0x3 ;  /* 0x0000000300047802 */ /* 0x000fe40000000f00 */
[----:B------:R-:W-:Y:S02]  /*12a60*/  MOV R20, 32@lo((eval_multi_expr_kernel + .L_x_723@srel)) ;  /* 0x0000000000147802 */ /* 0x000fe40000000f00 */
[----:B------:R-:W-:-:S04]  /*12a70*/  MOV R21, 32@hi((eval_multi_expr_kernel + .L_x_723@srel)) ;  /* 0x0000000000157802 */ /* 0x000fc80000000f00 */
[----:B------:R-:W-:Y:S05]  /*12a80*/  CALL.ABS.NOINC `(apply_op) ;  /* 0x0000000000007943 */ /* 0x000fea0003c00000 */
.L_x_723:
[----:B------:R-:W-:Y:S02]  /*12a90*/  MOV R5, R4 ;  /* 0x0000000400057202 */ /* 0x000fe40000000f00 */
[----:B------:R-:W-:Y:S02]  /*12aa0*/  MOV R6, R18 ;  /* 0x0000001200067202 */ /* 0x000fe40000000f00 */
[----:B------:R-:W-:Y:S02]  /*12ab0*/  MOV R4, 0x3 ;  /* 0x0000000300047802 */ /* 0x000fe40000000f00 */
[----:B------:R-:W-:Y:S02]  /*12ac0*/  MOV R20, 32@lo((eval_multi_expr_kernel + .L_x_724@srel)) ;  /* 0x0000000000147802 */ /* 0x000fe40000000f00 */
[----:B------:R-:W-:-:S04]  /*12ad0*/  MOV R21, 32@hi((eval_multi_expr_kernel + .L_x_724@srel)) ;  /* 0x0000000000157802 */ /* 0x000fc80000000f00 */
[----:B------:R-:W-:Y:S05]  /*12ae0*/  CALL.ABS.NOINC `(apply_op) ;  /* 0x0000000000007943 */ /* 0x000fea0003c00000 */
.L_x_724:
[----:B------:R-:W-:Y:S02]  /*12af0*/  MOV R5, R4 ;  /* 0x0000000400057202 */ /* 0x000fe40000000f00 */
[----:B------:R-:W-:-:S02]  /*12b00*/  MOV R6, R19 ;  /* 0x0000001300067202 */ /* 0x000fc40000000f00 */
[----:B------:R-:W-:Y:S02]  /*12b10*/  MOV R4, 0x3 ;  /* 0x0000000300047802 */ /* 0x000fe40000000f00 */
[----:B------:R-:W-:Y:S02]  /*12b20*/  MOV R20, 32@lo((eval_multi_expr_kernel + .L_x_725@srel)) ;  /* 0x0000000000147802 */ /* 0x000fe40000000f00 */
[----:B------:R-:W-:-:S04]  /*12b30*/  MOV R21, 32@hi((eval_multi_expr_kernel + .L_x_725@srel)) ;  /* 0x0000000000157802 */ /* 0x000fc80000000f00 */
[----:B------:R-:W-:Y:S05]  /*12b40*/  CALL.ABS.NOINC `(apply_op) ;  /* 0x0000000000007943 */ /* 0x000fea0003c00000 */
.L_x_725:
        /* <DEDUP_REMOVED lines=8> */
.L_x_726:
        /* <DEDUP_REMOVED lines=9> */
.L_x_727:
[----:B------:R0:W5:Y:S01]  /*12c60*/  LDG.E R5, [R26.64+0x4] ;  /* 0x000004241a057981 */ /* 0x000162000c1e1900 */
[----:B------:R-:W-:Y:S02]  /*12c70*/  MOV R6, R4 ;  /* 0x0000000400067202 */ /* 0x000fe40000000f00 */
[----:B------:R-:W-:Y:S02]  /*12c80*/  MOV R4, 0x3 ;  /* 0x0000000300047802 */ /* 0x000fe40000000f00 */
[----:B------:R-:W-:Y:S02]  /*12c90*/  MOV R20, 32@lo((eval_multi_expr_kernel + .L_x_728@srel)) ;  /* 0x0000000000147802 */ /* 0x000fe40000000f00 */
[----:B------:R-:W-:-:S04]  /*12ca0*/  MOV R21, 32@hi((eval_multi_expr_kernel + .L_x_728@srel)) ;  /* 0x0000000000157802 */ /* 0x000fc80000000f00 */
[----:B0----5:R-:W-:Y:S05]  /*12cb0*/  CALL.ABS.NOINC `(apply_op) ;  /* 0x0000000000007943 */ /* 0x021fea0003c00000 */
.L_x_728:
[----:B------:R0:W5:Y:S01]  /*12cc0*/  LDG.E R5, [R26.64+0x4] ;  /* 0x000004241a057981 */ /* 0x000162000c1e1900 */
[----:B------:R-:W-:Y:S02]  /*12cd0*/  MOV R16, R4 ;  /* 0x0000000400107202 */ /* 0x000fe40000000f00 */
[----:B------:R-:W-:-:S02]  /*12ce0*/  MOV R6, 0xbf800000 ;  /* 0xbf80000000067802 */ /* 0x000fc40000000f00 */
[----:B------:R-:W-:Y:S02]  /*12cf0*/  MOV R4, 0x5 ;  /* 0x0000000500047802 */ /* 0x000fe40000000f00 */
[----:B------:R-:W-:Y:S02]  /*12d00*/  MOV R20, 32@lo((eval_multi_expr_kernel + .L_x_729@srel)) ;  /* 0x0000000000147802 */ /* 0x000fe40000000f00 */
[----:B------:R-:W-:-:S04]  /*12d10*/  MOV R21, 32@hi((eval_multi_expr_kernel + .L_x_729@srel)) ;  /* 0x0000000000157802 */ /* 0x000fc80000000f00 */
[----:B0----5:R-:W-:Y:S05]  /*12d20*/  CALL.ABS.NOINC `(apply_op) ;  /* 0x0000000000007943 */ /* 0x021fea0003c00000 */
.L_x_729:
[----:B------:R0:W5:Y:S01]  /*12d30*/  LDG.E R5, [R26.64] ;  /* 0x000000241a057981 */ /* 0x000162000c1e1900 */
[----:B------:R-:W-:Y:S02]  /*12d40*/  MOV R6, R4 ;  /* 0x0000000400067202 */ /* 0x000fe40000000f00 */
[----:B------:R-:W-:Y:S02]  /*12d50*/  MOV R4, 0x3 ;  /* 0x0000000300047802 */ /* 0x000fe40000000f00 */
[----:B------:R-:W-:Y:S02]  /*12d60*/  MOV R20, 32@lo((eval_multi_expr_kernel + .L_x_730@srel)) ;  /* 0x0000000000147802 */ /* 0x000fe40000000f00 */
[----:B------:R-:W-:-:S04]  /*12d70*/  MOV R21, 32@hi((eval_multi_expr_kernel + .L_x_730@srel)) ;  /* 0x0000000000157802 */ /* 0x000fc80000000f00 */
[----:B0----5:R-:W-:Y:S05]  /*12d80*/  CALL.ABS.NOINC `(apply_op) ;  /* 0x0000000000007943 */ /* 0x021fea0003c00000 */
.L_x_730:
[----:B------:R0:W5:Y:S01]  /*12d90*/  LDG.E R5, [R26.64+0x18] ;  /* 0x000018241a057981 */ /* 0x000162000c1e1900 */
[----:B------:R-:W-:Y:S02]  /*12da0*/  MOV R2, R4 ;  /* 0x0000000400027202 */ /* 0x000fe40000000f00 */
[----:B------:R-:W-:-:S02]  /*12db0*/  MOV R6, RZ ;  /* 0x000000ff00067202 */ /* 0x000fc40000000f00 */
[----:B------:R-:W-:Y:S02]  /*12dc0*/  MOV R4, 0xa ;  /* 0x0000000a00047802 */ /* 0x000fe40000000f00 */
[----:B------:R-:W-:Y:S02]  /*12dd0*/  MOV R20, 32@lo((eval_multi_expr_kernel + .L_x_731@srel)) ;  /* 0x0000000000147802 */ /* 0x000fe40000000f00 */
[----:B------:R-:W-:-:S04]  /*12de0*/  MOV R21, 32@hi((eval_multi_expr_kernel + .L_x_731@srel)) ;  /* 0x0000000000157802 */ /* 0x000fc80000000f00 */
[----:B0----5:R-:W-:Y:S05]  /*12df0*/  CALL.ABS.NOINC `(apply_op) ;  /* 0x0000000000007943 */ /* 0x021fea0003c00000 */
.L_x_731:
[----:B------:R-:W-:Y:S02]  /*12e00*/  MOV R5, R4 ;  /* 0x0000000400057202 */ /* 0x000fe40000000f00 */
[----:B------:R-:W-:Y:S02]  /*12e10*/  MOV R6, 0x40000000 ;  /* 0x4000000000067802 */ /* 0x000fe40000000f00 */
[----:B------:R-:W-:Y:S02]  /*12e20*/  MOV R4, 0x5 ;  /* 0x0000000500047802 */ /* 0x000fe40000000f00 */
[----:B------:R-:W-:Y:S02]  /*12e30*/  MOV R20, 32@lo((eval_multi_expr_kernel + .L_x_732@srel)) ;  /* 0x0000000000147802 */ /* 0x000fe40000000f00 */
[----:B------:R-:W-:-:S04]  /*12e40*/  MOV R21, 32@hi((eval_multi_expr_kernel + .L_x_732@srel)) ;  /* 0x0000000000157802 */ /* 0x000fc80000000f00 */
[----:B------:R-:W-:Y:S05]  /*12e50*/  CALL.ABS.NOINC `(apply_op) ;  /* 0x0000000000007943 */ /* 0x000fea0003c00000 */
.L_x_732:
[----:B------:R-:W-:Y:S02]  /*12e60*/  MOV R6, R4 ;  /* 0x0000000400067202 */ /* 0x000fe40000000f00 */
[----:B------:R-:W-:-:S02]  /*12e70*/  MOV R5, 0xbf800000 ;  /* 0xbf80000000057802 */ /* 0x000fc40000000f00 */
[----:B------:R-:W-:Y:S02]  /*12e80*/  MOV R4, 0x3 ;  /* 0x0000000300047802 */ /* 0x000fe40000000f00 */
[----:B------:R-:W-:Y:S02]  /*12e90*/  MOV R20, 32@lo((eval_multi_expr_kernel + .L_x_733@srel)) ;  /* 0x0000000000147802 */ /* 0x000fe40000000f00 */
[----:B------:R-:W-:-:S04]  /*12ea0*/  MOV R21, 32@hi((eval_multi_expr_kernel + .L_x_733@srel)) ;  /* 0x0000000000157802 */ /* 0x000fc80000000f00 */
[----:B------:R-:W-:Y:S05]  /*12eb0*/  CALL.ABS.NOINC `(apply_op) ;  /* 0x0000000000007943 */ /* 0x000fea0003c00000 */
.L_x_733:
[----:B------:R-:W-:Y:S02]  /*12ec0*/  MOV R5, R4 ;  /* 0x0000000400057202 */ /* 0x000fe40000000f00 */
[----:B------:R-:W-:Y:S02]  /*12ed0*/  MOV R6, R2 ;  /* 0x0000000200067202 */ /* 0x000fe40000000f00 */
[----:B------:R-:W-:Y:S02]  /*12ee0*/  MOV R4, 0x1 ;  /* 0x0000000100047802 */ /* 0x000fe40000000f00 */
[----:B------:R-:W-:Y:S02]  /*12ef0*/  MOV R20, 32@lo((eval_multi_expr_kernel + .L_x_734@srel)) ;  /* 0x0000000000147802 */ /* 0x000fe40000000f00 */
[----:B------:R-:W-:-:S04]  /*12f00*/  MOV R21, 32@hi((eval_multi_expr_kernel + .L_x_734@srel)) ;  /* 0x0000000000157802 */ /* 0x000fc80000000f00 */
[----:B------:R-:W-:Y:S05]  /*12f10*/  CALL.ABS.NOINC `(apply_op) ;  /* 0x0000000000007943 */ /* 0x000fea0003c00000 */
.L_x_734:
[----:B------:R-:W-:Y:S02]  /*12f20*/  MOV R5, R4 ;  /* 0x0000000400057202 */ /* 0x000fe40000000f00 */
[----:B------:R-:W-:-:S02]  /*12f30*/  MOV R6, R16 ;  /* 0x0000001000067202 */ /* 0x000fc40000000f00 */
[----:B------:R-:W-:Y:S02]  /*12f40*/  MOV R4, 0x1 ;  /* 0x0000000100047802 */ /* 0x000fe40000000f00 */
[----:B------:R-:W-:Y:S02]  /*12f50*/  MOV R20, 32@lo((eval_multi_expr_kernel + .L_x_735@srel)) ;  /* 0x0000000000147802 */ /* 0x000fe40000000f00 */
[----:B------:R-:W-:-:S04]  /*12f60*/  MOV R21, 32@hi((eval_multi_expr_kernel + .L_x_735@srel)) ;  /* 0x0000000000157802 */ /* 0x000fc80000000f00 */
[----:B------:R-:W-:Y:S05]  /*12f70*/  CALL.ABS.NOINC `(apply_op) ;  /* 0x0000000000007943 */ /* 0x000fea0003c00000 */
.L_x_735:
[----:B------:R0:W5:Y:S01]  /*12f80*/  LDG.E R5, [R26.64+0x4] ;  /* 0x000004241a057981 */ /* 0x000162000c1e1900 */
[----:B------:R-:W-:Y:S02]  /*12f90*/  MOV R22, R4 ;  /* 0x0000000400167202 */ /* 0x000fe40000000f00 */
[----:B------:R-:W-:Y:S02]  /*12fa0*/  MOV R6, 0x40000000 ;  /* 0x4000000000067802 */ /* 0x000fe40000000f00 */
[----:B------:R-:W-:Y:S02]  /*12fb0*/  MOV R4, 0x5 ;  /* 0x0000000500047802 */ /* 0x000fe40000000f00 */
[----:B------:R-:W-:Y:S02]  /*12fc0*/  MOV R20, 32@lo((eval_multi_expr_kernel + .L_x_736@srel)) ;  /* 0x0000000000147802 */ /* 0x000fe40000000f00 */
[----:B------:R-:W-:-:S04]  /*12fd0*/  MOV R21, 32@hi((eval_multi_expr_kernel + .L_x_736@srel)) ;  /* 0x0000000000157802 */ /* 0x000fc80000000f00 */
[----:B0----5:R-:W-:Y:S05]  /*12fe0*/  CALL.ABS.NOINC `(apply_op) ;  /* 0x0000000000007943 */ /* 0x021fea0003c00000 */
.L_x_736:
[----:B------:R0:W5:Y:S01]  /*12ff0*/  LDG.E R5, [R26.64] ;  /* 0x000000241a057981 */ /* 0x000162000c1e1900 */
[----:B------:R-:W-:-:S02]  /*13000*/  MOV R19, R4 ;  /* 0x0000000400137202 */ /* 0x000fc40000000f00 */
[----:B------:R-:W-:Y:S02]  /*13010*/  MOV R6, 0xbfee09f6 ;  /* 0xbfee09f600067802 */ /* 0x000fe40000000f00 */
[----:B------:R-:W-:Y:S02]  /*13020*/  MOV R4, 0x5 ;  /* 0x0000000500047802 */ /* 0x000fe40000000f00 */
[----:B------:R-:W-:Y:S02]  /*13030*/  MOV R20, 32@lo((eval_multi_expr_kernel + .L_x_737@srel)) ;  /* 0x0000000000147802 */ /* 0x000fe40000000f00 */
[----:B------:R-:W-:-:S04]  /*13040*/  MOV R21, 32@hi((eval_multi_expr_kernel + .L_x_737@srel)) ;  /* 0x0000000000157802 */ /* 0x000fc80000000f00 */
[----:B0----5:R-:W-:Y:S05]  /*13050*/  CALL.ABS.NOINC `(apply_op) ;  /* 0x0000000000007943 */ /* 0x021fea0003c00000 */
.L_x_737:
[----:B------:R0:W5:Y:S01]  /*13060*/  LDG.E R5, [R26.64+0x10] ;  /* 0x000010241a057981 */ /* 0x000162000c1e1900 */
[----:B------:R-:W-:Y:S02]  /*13070*/  MOV R18, R4 ;  /* 0x0000000400127202 */ /* 0x000fe40000000f00 */
[----:B------:R-:W-:Y:S02]  /*13080*/  MOV R6, 0xc0035056 ;  /* 0xc003505600067802 */ /* 0x000fe40000000f00 */
[----:B------:R-:W-:Y:S02]  /*13090*/  MOV R4, 0x5 ;  /* 0x0000000500047802 */ /* 0x000fe40000000f00 */
[----:B------:R-:W-:Y:S02]  /*130a0*/  MOV R20, 32@lo((eval_multi_expr_kernel + .L_x_738@srel)) ;  /* 0x0000000000147802 */ /* 0x000fe40000000f00 */
[----:B------:R-:W-:-:S04]  /*130b0*/  MOV R21, 32@hi((eval_multi_expr_kernel + .L_x_738@srel)) ;  /* 0x0000000000157802 */ /* 0x000fc80000000f00 */
[----:B0----5:R-:W-:Y:S05]  /*130c0*/  CALL.ABS.NOINC `(apply_op) ;  /* 0x0000000000007943 */ /* 0x021fea0003c00000 */
.L_x_738:
[----:B------:R0:W5:Y:S01]  /*130d0*/  LDG.E R5, [R26.64+0xc] ;  /* 0x00000c241a057981 */ /* 0x000162000c1e1900 */
[----:B------:R-:W-:-:S02]  /*130e0*/  MOV R17, R4 ;  /* 0x0000000400117202 */ /* 0x000fc40000000f00 */
[----:B------:R-:W-:Y:S02]  /*130f0*/  MOV R6, 0x40000000 ;  /* 0x4000000000067802 */ /* 0x000fe40000000f00 */
[----:B------:R-:W-:Y:S02]  /*13100*/  MOV R4, 0x5 ;  /* 0x0000000500047802 */ /* 0x000fe40000000f00 */
[----:B------:R-:W-:Y:S02]  /*13110*/  MOV R20, 32@lo((eval_multi_expr_kernel + .L_x_739@srel)) ;  /* 0x0000000000147802 */ /* 0x000fe40000000f00 */
[----:B------:R-:W-:-:S04]  /*13120*/  MOV R21, 32@hi((eval_multi_expr_kernel + .L_x_739@srel)) ;  /* 0x0000000000157802 */ /* 0x000fc80000000f00 */
[----:B0----5:R-:W-:Y:S05]  /*13130*/  CALL.ABS.NOINC `(apply_op) ;  /* 0x0000000000007943 */ /* 0x021fea0003c00000 */
.L_x_739:
[----:B------:R0:W5:Y:S01]  /*13140*/  LDG.E R5, [R26.64+0x14] ;  /* 0x000014241a057981 */ /* 0x000162000c1e1900 */
[----:B------:R-:W-:Y:S02]  /*13150*/  MOV R16, R4 ;  /* 0x0000000400107202 */ /* 0x000fe40000000f00 */
[----:B------:R-:W-:Y:S02]  /*13160*/  MOV R6, 0xc0000000 ;  /* 0xc000000000067802 */ /* 0x000fe40000000f00 */
[----:B------:R-:W-:Y:S02]  /*13170*/  MOV R4, 0x5 ;  /* 0x0000000500047802 */ /* 0x000fe40000000f00 */
[----:B------:R-:W-:Y:S02]  /*13180*/  MOV R20, 32@lo((eval_multi_expr_kernel + .L_x_740@srel)) ;  /* 0x0000000000147802 */ /* 0x000fe40000000f00 */
[----:B------:R-:W-:-:S04]  /*13190*/  MOV R21, 32@hi((eval_multi_expr_kernel + .L_x_740@srel)) ;  /* 0x0000000000157802 */ /* 0x000fc80000000f00 */
[----:B0----5:R-:W-:Y:S05]  /*131a0*/  CALL.ABS.NOINC `(apply_op) ;  /* 0x0000000000007943 */ /* 0x021fea0003c00000 */
.L_x_740:
[----:B------:R0:W5:Y:S01]  /*131b0*/  LDG.E R5, [R26.64+0x8] ;  /* 0x000008241a057981 */ /* 0x000162000c1e1900 */
[----:B------:R-:W-:-:S02]  /*131c0*/  MOV R2, R4 ;  /* 0x0000000400027202 */ /* 0x000fc40000000f00 */
[----:B------:R-:W-:Y:S02]  /*131d0*/  MOV R6, 0x40000000 ;  /* 0x4000000000067802 */ /* 0x000fe40000000f00 */
[----:B------:R-:W-:Y:S02]  /*131e0*/  MOV R4, 0x5 ;  /* 0x0000000500047802 */ /* 0x000fe40000000f00 */
[----:B------:R-:W-:Y:S02]  /*131f0*/  MOV R20, 32@lo((eval_multi_expr_kernel + .L_x_741@srel)) ;  /* 0x0000000000147802 */ /* 0x000fe40000000f00 */
[----:B------:R-:W-:-:S04]  /*13200*/  MOV R21, 32@hi((eval_multi_expr_kernel + .L_x_741@srel)) ;  /* 0x0000000000157802 */ /* 0x000fc80000000f00 */
[----:B0----5:R-:W-:Y:S05]  /*13210*/  CALL.ABS.NOINC `(apply_op) ;  /* 0x0000000000007943 */ /* 0x021fea0003c00000 */
.L_x_741:
[----:B------:R-:W-:Y:S02]  /*13220*/  MOV R6, R4 ;  /* 0x0000000400067202 */ /* 0x000fe40000000f00 */
[----:B------:R-:W-:Y:S02]  /*13230*/  MOV R5, 0x3db159e2 ;  /* 0x3db159e200057802 */ /* 0x000fe40000000f00 */
[----:B------:R-:W-:Y:S02]  /*13240*/  MOV R4, 0x3 ;  /* 0x0000000300047802 */ /* 0x000fe40000000f00 */
[----:B------:R-:W-:Y:S02]  /*13250*/  MOV R20, 32@lo((eval_multi_expr_kernel + .L_x_742@srel)) ;  /* 0x0000000000147802 */ /* 0x000fe40000000f00 */
[----:B------:R-:W-:-:S04]  /*13260*/  MOV R21, 32@hi((eval_multi_expr_kernel + .L_x_742@srel)) ;  /* 0x0000000000157802 */ /* 0x000fc80000000f00 */
[----:B------:R-:W-:Y:S05]  /*13270*/  CALL.ABS.NOINC `(apply_op) ;  /* 0x0000000000007943 */ /* 0x000fea0003c00000 */
.L_x_742:
[----:B------:R-:W-:Y:S02]  /*13280*/  MOV R5, R4 ;  /* 0x0000000400057202 */ /* 0x000fe40000000f00 */
[----:B------:R-:W-:-:S02]  /*13290*/  MOV R6, R2 ;  /* 0x0000000200067202 */ /* 0x000fc40000000f00 */
[----:B------:R-:W-:Y:S02]  /*132a0*/  MOV R4, 0x3 ;  /* 0x0000000300047802 */ /* 0x000fe40000000f00 */
[----:B------:R-:W-:Y:S02]  /*132b0*/  MOV R20, 32@lo((eval_multi_expr_kernel + .L_x_743@srel)) ;  /* 0x0000000000147802 */ /* 0x000fe40000000f00 */
[----:B------:R-:W-:-:S04]  /*132c0*/  MOV R21, 32@hi((eval_multi_expr_kernel + .L_x_743@srel)) ;  /* 0x0000000000157802 */ /* 0x000fc80000000f00 */
[----:B------:R-:W-:Y:S05]  /*132d0*/  CALL.ABS.NOINC `(apply_op) ;  /* 0x0000000000007943 */ /* 0x000fea0003c00000 */
.L_x_743:
[----:B------:R-:W-:Y:S02]  /*132e0*/  MOV R5, R4 ;  /* 0x0000000400057202 */ /* 0x000fe40000000f00 */
[----:B------:R-:W-:Y:S02]  /*132f0*/  MOV R6, R16 ;  /* 0x0000001000067202 */ /* 0x000fe40000000f00 */
[----:B------:R-:W-:Y:S02]  /*13300*/  MOV R4, 0x3 ;  /* 0x0000000300047802 */ /* 0x000fe40000000f00 */
[----:B------:R-:W-:Y:S02]  /*13310*/  MOV R20, 32@lo((eval_multi_expr_kernel + .L_x_744@srel)) ;  /* 0x0000000000147802 */ /* 0x000fe40000000f00 */
[----:B------:R-:W-:-:S04]  /*13320*/  MOV R21, 32@hi((eval_multi_expr_kernel + .L_x_744@srel)) ;  /* 0x0000000000157802 */ /* 0x000fc80000000f00 */
[----:B------:R-:W-:Y:S05]  /*13330*/  CALL.ABS.NOINC `(apply_op) ;  /* 0x0000000000007943 */ /* 0x000fea0003c00000 */
.L_x_744:
[----:B------:R-:W-:Y:S02]  /*13340*/  MOV R5, R4 ;  /* 0x0000000400057202 */ /* 0x000fe40000000f00 */
[----:B------:R-:W-:-:S02]  /*13350*/  MOV R6, R17 ;  /* 0x0000001100067202 */ /* 0x000fc40000000f00 */
[----:B------:R-:W-:Y:S02]  /*13360*/  MOV R4, 0x3 ;  /* 0x0000000300047802 */ /* 0x000fe40000000f00 */
[----:B------:R-:W-:Y:S02]  /*13370*/  MOV R20, 32@lo((eval_multi_expr_kernel + .L_x_745@srel)) ;  /* 0x0000000000147802 */ /* 0x000fe40000000f00 */
[----:B------:R-:W-:-:S04]  /*13380*/  MOV R21, 32@hi((eval_multi_expr_kernel + .L_x_745@srel)) ;  /* 0x0000000000157802 */ /* 0x000fc80000000f00 */
[----:B------:R-:W-:Y:S05]  /*13390*/  CALL.ABS.NOINC `(apply_op) ;  /* 0x0000000000007943 */ /* 0x000fea0003c00000 */
.L_x_745:
[----:B------:R-:W-:Y:S02]  /*133a0*/  MOV R5, R4 ;  /* 0x0000000400057202 */ /* 0x000fe40000000f00 */
[----:B------:R-:W-:Y:S02]  /*133b0*/  MOV R6, R18 ;  /* 0x0000001200067202 */ /* 0x000fe40000000f00 */
[----:B------:R-:W-:Y:S02]  /*133c0*/  MOV R4, 0x3 ;  /* 0x0000000300047802 */ /* 0x000fe40000000f00 */
[----:B------:R-:W-:Y:S02]  /*133d0*/  MOV R20, 32@lo((eval_multi_expr_kernel + .L_x_746@srel)) ;  /* 0x0000000000147802 */ /* 0x000fe40000000f00 */
[----:B------:R-:W-:-:S04]  /*133e0*/  MOV R21, 32@hi((eval_multi_expr_kernel + .L_x_746@srel)) ;  /* 0x0000000000157802 */ /* 0x000fc80000000f00 */
[----:B------:R-:W-:Y:S05]  /*133f0*/  CALL.ABS.NOINC `(apply_op) ;  /* 0x0000000000007943 */ /* 0x000fea0003c00000 */
.L_x_746:
[----:B------:R-:W-:Y:S02]  /*13400*/  MOV R5, R4 ;  /* 0x0000000400057202 */ /* 0x000fe40000000f00 */
[----:B------:R-:W-:-:S02]  /*13410*/  MOV R6, R19 ;  /* 0x0000001300067202 */ /* 0x000fc40000000f00 */
[----:B------:R-:W-:Y:S02]  /*13420*/  MOV R4, 0x3 ;  /* 0x0000000300047802 */ /* 0x000fe40000000f00 */
[----:B------:R-:W-:Y:S02]  /*13430*/  MOV R20, 32@lo((eval_multi_expr_kernel + .L_x_747@srel)) ;  /* 0x0000000000147802 */ /* 0x000fe40000000f00 */
[----:B------:R-:W-:-:S04]  /*13440*/  MOV R21, 32@hi((eval_multi_expr_kernel + .L_x_747@srel)) ;  /* 0x0000000000157802 */ /* 0x000fc80000000f00 */
[----:B------:R-:W-:Y:S05]  /*13450*/  CALL.ABS.NOINC `(apply_op) ;  /* 0x0000000000007943 */ /* 0x000fea0003c00000 */
.L_x_747:
        /* <DEDUP_REMOVED lines=8> */
.L_x_748:
        /* <DEDUP_REMOVED lines=9> */
.L_x_749:
[----:B------:R0:W5:Y:S01]  /*13570*/  LDG.E R5, [R26.64+0x4] ;  /* 0x000004241a057981 */ /* 0x000162000c1e1900 */
[----:B------:R-:W-:Y:S02]  /*13580*/  MOV R6, R4 ;  /* 0x0000000400067202 */ /* 0x000fe40000000f00 */
[----:B------:R-:W-:Y:S02]  /*13590*/  MOV R4, 0x3 ;  /* 0x0000000300047802 */ /* 0x000fe40000000f00 */
[----:B------:R-:W-:Y:S02]  /*135a0*/  MOV R20, 32@lo((eval_multi_expr_kernel + .L_x_750@srel)) ;  /* 0x0000000000147802 */ /* 0x000fe40000000f00 */
[----:B------:R-:W-:-:S04]  /*135b0*/  MOV R21, 32@hi((eval_multi_expr_kernel + .L_x_750@srel)) ;  /* 0x0000000000157802 */ /* 0x000fc80000000f00 */
[----:B0----5:R-:W-:Y:S05]  /*135c0*/  CALL.ABS.NOINC `(apply_op) ;  /* 0x0000000000007943 */ /* 0x021fea0003c00000 */
.L_x_750:
[----:B------:R0:W5:Y:S01]  /*135d0*/  LDG.E R5, [R26.64+0x4] ;  /* 0x000004241a057981 */ /* 0x000162000c1e1900 */
[----:B------:R-:W-:Y:S02]  /*135e0*/  MOV R16, R4 ;  /* 0x0000000400107202 */ /* 0x000fe40000000f00 */
[----:B------:R-:W-:-:S02]  /*135f0*/  MOV R6, 0xbf800000 ;  /* 0xbf80000000067802 */ /* 0x000fc40000000f00 */
[----:B------:R-:W-:Y:S02]  /*13600*/  MOV R4, 0x5 ;  /* 0x0000000500047802 */ /* 0x000fe40000000f00 */
[----:B------:R-:W-:Y:S02]  /*13610*/  MOV R20, 32@lo((eval_multi_expr_kernel + .L_x_751@srel)) ;  /* 0x0000000000147802 */ /* 0x000fe40000000f00 */
[----:B------:R-:W-:-:S04]  /*13620*/  MOV R21, 32@hi((eval_multi_expr_kernel + .L_x_751@srel)) ;  /* 0x0000000000157802 */ /* 0x000fc80000000f00 */
[----:B0----5:R-:W-:Y:S05]  /*13630*/  CALL.ABS.NOINC `(apply_op) ;  /* 0x0000000000007943 */ /* 0x021fea0003c00000 */
.L_x_751:
[----:B------:R0:W5:Y:S01]  /*13640*/  LDG.E R5, [R26.64] ;  /* 0x000000241a057981 */ /* 0x000162000c1e1900 */
[----:B------:R-:W-:Y:S02]  /*13650*/  MOV R6, R4 ;  /* 0x0000000400067202 */ /* 0x000fe40000000f00 */
[----:B------:R-:W-:Y:S02]  /*13660*/  MOV R4, 0x3 ;  /* 0x0000000300047802 */ /* 0x000fe40000000f00 */
[----:B------:R-:W-:Y:S02]  /*13670*/  MOV R20, 32@lo((eval_multi_expr_kernel + .L_x_752@srel)) ;  /* 0x0000000000147802 */ /* 0x000fe40000000f00 */
[----:B------:R-:W-:-:S04]  /*13680*/  MOV R21, 32@hi((eval_multi_expr_kernel + .L_x_752@srel)) ;  /* 0x0000000000157802 */ /* 0x000fc80000000f00 */
[----:B0----5:R-:W-:Y:S05]  /*13690*/  CALL.ABS.NOINC `(apply_op) ;  /* 0x0000000000007943 */ /* 0x021fea0003c00000 */
.L_x_752:
[----:B------:R0:W5:Y:S01]  /*136a0*/  LDG.E R5, [R26.64+0x18] ;  /* 0x000018241a057981 */ /* 0x000162000c1e1900 */
[----:B------:R-:W-:Y:S02]  /*136b0*/  MOV R2, R4 ;  /* 0x0000000400027202 */ /* 0x000fe40000000f00 */
[----:B------:R-:W-:-:S02]  /*136c0*/  MOV R6, RZ ;  /* 0x000000ff00067202 */ /* 0x000fc40000000f00 */
[----:B------:R-:W-:Y:S02]  /*136d0*/  MOV R4, 0xa ;  /* 0x0000000a00047802 */ /* 0x000fe40000000f00 */
[----:B------:R-:W-:Y:S02]  /*136e0*/  MOV R20, 32@lo((eval_multi_expr_kernel + .L_x_753@srel)) ;  /* 0x0000000000147802 */ /* 0x000fe40000000f00 */
[----:B------:R-:W-:-:S04]  /*136f0*/  MOV R21, 32@hi((eval_multi_expr_kernel + .L_x_753@srel)) ;  /* 0x0000000000157802 */ /* 0x000fc80000000f00 */
[----:B0----5:R-:W-:Y:S05]  /*13700*/  CALL.ABS.NOINC `(apply_op) ;  /* 0x0000000000007943 */ /* 0x021fea0003c00000 */
.L_x_753:
[----:B------:R-:W-:Y:S02]  /*13710*/  MOV R5, R4 ;  /* 0x0000000400057202 */ /* 0x000fe40000000f00 */
[----:B------:R-:W-:Y:S02]  /*13720*/  MOV R6, 0x40000000 ;  /* 0x4000000000067802 */ /* 0x000fe40000000f00 */
[----:B------:R-:W-:Y:S02]  /*13730*/  MOV R4, 0x5 ;  /* 0x0000000500047802 */ /* 0x000fe40000000f00 */
[----:B------:R-:W-:Y:S02]  /*13740*/  MOV R20, 32@lo((eval_multi_expr_kernel + .L_x_754@srel)) ;  /* 0x0000000000147802 */ /* 0x000fe40000000f00 */
[----:B------:R-:W-:-:S04]  /*13750*/  MOV R21, 32@hi((eval_multi_expr_kernel + .L_x_754@srel)) ;  /* 0x0000000000157802 */ /* 0x000fc80000000f00 */
[----:B------:R-:W-:Y:S05]  /*13760*/  CALL.ABS.NOINC `(apply_op) ;  /* 0x0000000000007943 */ /* 0x000fea0003c00000 */
.L_x_754:
[----:B------:R-:W-:Y:S02]  /*13770*/  MOV R6, R4 ;  /* 0x0000000400067202 */ /* 0x000fe40000000f00 */
[----:B------:R-:W-:-:S02]  /*13780*/  MOV R5, 0xbf339c6a ;  /* 0xbf339c6a00057802 */ /* 0x000fc40000000f00 */
[----:B------:R-:W-:Y:S02]  /*13790*/  MOV R4, 0x3 ;  /* 0x0000000300047802 */ /* 0x000fe40000000f00 */
[----:B------:R-:W-:Y:S02]  /*137a0*/  MOV R20, 32@lo((eval_multi_expr_kernel + .L_x_755@srel)) ;  /* 0x0000000000147802 */ /* 0x000fe40000000f00 */
[----:B------:R-:W-:-:S04]  /*137b0*/  MOV R21, 32@hi((eval_multi_expr_kernel + .L_x_755@srel)) ;  /* 0x0000000000157802 */ /* 0x000fc80000000f00 */
[----:B------:R-:W-:Y:S05]  /*137c0*/  CALL.ABS.NOINC `(apply_op) ;  /* 0x0000000000007943 */ /* 0x000fea0003c00000 */
.L_x_755:
[----:B------:R-:W-:Y:S02]  /*137d0*/  MOV R5, R4 ;  /* 0x0000000400057202 */ /* 0x000fe40000000f00 */
[----:B------:R-:W-:Y:S02]  /*137e0*/  MOV R6, R2 ;  /* 0x0000000200067202 */ /* 0x000fe40000000f00 */
[----:B------:R-:W-:Y:S02]  /*137f0*/  MOV R4, 0x1 ;  /* 0x0000000100047802 */ /* 0x000fe40000000f00 */
[----:B------:R-:W-:Y:S02]  /*13800*/  MOV R20, 32@lo((eval_multi_expr_kernel + .L_x_756@srel)) ;  /* 0x0000000000147802 */ /* 0x000fe40000000f00 */
[----:B------:R-:W-:-:S04]  /*13810*/  MOV R21, 32@hi((eval_multi_expr_kernel + .L_x_756@srel)) ;  /* 0x0000000000157802 */ /* 0x000fc80000000f00 */
[----:B------:R-:W-:Y:S05]  /*13820*/  CALL.ABS.NOINC `(apply_op) ;  /* 0x0000000000007943 */ /* 0x000fea0003c00000 */
.L_x_756:
[----:B------:R-:W-:Y:S02]  /*13830*/  MOV R5, R4 ;  /* 0x0000000400057202 */ /* 0x000fe40000000f00 */
[----:B------:R-:W-:-:S02]  /*13840*/  MOV R6, R16 ;  /* 0x0000001000067202 */ /* 0x000fc40000000f00 */
[----:B------:R-:W-:Y:S02]  /*13850*/  MOV R4, 0x1 ;  /* 0x0000000100047802 */ /* 0x000fe40000000f00 */
[----:B------:R-:W-:Y:S02]  /*13860*/  MOV R20, 32@lo((eval_multi_expr_kernel + .L_x_757@srel)) ;  /* 0x0000000000147802 */ /* 0x000fe40000000f00 */
[----:B------:R-:W-:-:S04]  /*13870*/  MOV R21, 32@hi((eval_multi_expr_kernel + .L_x_757@srel)) ;  /* 0x0000000000157802 */ /* 0x000fc80000000f00 */
[----:B------:R-:W-:Y:S05]  /*13880*/  CALL.ABS.NOINC `(apply_op) ;  /* 0x0000000000007943 */ /* 0x000fea0003c00000 */
.L_x_757:
[----:B------:R0:W5:Y:S01]  /*13890*/  LDG.E R5, [R26.64+0x4] ;  /* 0x000004241a057981 */ /* 0x000162000c1e1900 */
[----:B------:R-:W-:Y:S02]  /*138a0*/  MOV R22, R4 ;  /* 0x0000000400167202 */ /* 0x000fe40000000f00 */
[----:B------:R-:W-:Y:S02]  /*138b0*/  MOV R6, 0x40000000 ;  /* 0x4000000000067802 */ /* 0x000fe40000000f00 */
[----:B------:R-:W-:Y:S02]  /*138c0*/  MOV R4, 0x5 ;  /* 0x0000000500047802 */ /* 0x000fe40000000f00 */
[----:B------:R-:W-:Y:S02]  /*138d0*/  MOV R20, 32@lo((eval_multi_expr_kernel + .L_x_758@srel)) ;  /* 0x0000000000147802 */ /* 0x000fe40000000f00 */
[----:B------:R-:W-:-:S04]  /*138e0*/  MOV R21, 32@hi((eval_multi_expr_kernel + .L_x_758@srel)) ;  /* 0x0000000000157802 */ /* 0x000fc80000000f00 */
[----:B0----5:R-:W-:Y:S05]  /*138f0*/  CALL.ABS.NOINC `(apply_op) ;  /* 0x0000000000007943 */ /* 0x021fea0003c00000 */
.L_x_758:
[----:B------:R0:W5:Y:S01]  /*13900*/  LDG.E R5, [R26.64] ;  /* 0x000000241a057981 */ /* 0x000162000c1e1900 */
[----:B------:R-:W-:-:S02]  /*13910*/  MOV R19, R4 ;  /* 0x0000000400137202 */ /* 0x000fc40000000f00 */
[----:B------:R-:W-:Y:S02]  /*13920*/  MOV R6, 0xc0000000 ;  /* 0xc000000000067802 */ /* 0x000fe40000000f00 */
[----:B------:R-:W-:Y:S02]  /*13930*/  MOV R4, 0x5 ;  /* 0x0000000500047802 */ /* 0x000fe40000000f00 */
[----:B------:R-:W-:Y:S02]  /*13940*/  MOV R20, 32@lo((eval_multi_expr_kernel + .L_x_759@srel)) ;  /* 0x0000000000147802 */ /* 0x000fe40000000f00 */
[----:B------:R-:W-:-:S04]  /*13950*/  MOV R21, 32@hi((eval_multi_expr_kernel + .L_x_759@srel)) ;  /* 0x0000000000157802 */ /* 0x000fc80000000f00 */
[----:B0----5:R-:W-:Y:S05]  /*13960*/  CALL.ABS.NOINC `(apply_op) ;  /* 0x0000000000007943 */ /* 0x021fea0003c00000 */
.L_x_759:
[----:B------:R0:W5:Y:S01]  /*13970*/  LDG.E R5, [R26.64+0x10] ;  /* 0x000010241a057981 */ /* 0x000162000c1e1900 */
[----:B------:R-:W-:Y:S02]  /*13980*/  MOV R18, R4 ;  /* 0x0000000400127202 */ /* 0x000fe40000000f00 */
[----:B------:R-:W-:Y:S02]  /*13990*/  MOV R6, 0xc0000000 ;  /* 0xc000000000067802 */ /* 0x000fe40000000f00 */
[----:B------:R-:W-:Y:S02]  /*139a0*/  MOV R4, 0x5 ;  /* 0x0000000500047802 */ /* 0x000fe40000000f00 */
[----:B------:R-:W-:Y:S02]  /*139b0*/  MOV R20, 32@lo((eval_multi_expr_kernel + .L_x_760@srel)) ;  /* 0x0000000000147802 */ /* 0x000fe40000000f00 */
[----:B------:R-:W-:-:S04]  /*139c0*/  MOV R21, 32@hi((eval_multi_expr_kernel + .L_x_760@srel)) ;  /* 0x0000000000157802 */ /* 0x000fc80000000f00 */
[----:B0----5:R-:W-:Y:S05]  /*139d0*/  CALL.ABS.NOINC `(apply_op) ;  /* 0x0000000000007943 */ /* 0x021fea0003c00000 */
.L_x_760:
[----:B------:R0:W5:Y:S01]  /*139e0*/  LDG.E R5, [R26.64+0xc] ;  /* 0x00000c241a057981 */ /* 0x000162000c1e1900 */
[----:B------:R-:W-:-:S02]  /*139f0*/  MOV R17, R4 ;  /* 0x0000000400117202 */ /* 0x000fc40000000f00 */
[----:B------:R-:W-:Y:S02]  /*13a00*/  MOV R6, 0x40000000 ;  /* 0x4000000000067802 */ /* 0x000fe40000000f00 */
[----:B------:R-:W-:Y:S02]  /*13a10*/  MOV R4, 0x5 ;  /* 0x0000000500047802 */ /* 0x000fe40000000f00 */
[----:B------:R-:W-:Y:S02]  /*13a20*/  MOV R20, 32@lo((eval_multi_expr_kernel + .L_x_761@srel)) ;  /* 0x0000000000147802 */ /* 0x000fe40000000f00 */
[----:B------:R-:W-:-:S04]  /*13a30*/  MOV R21, 32@hi((eval_multi_expr_kernel + .L_x_761@srel)) ;  /* 0x0000000000157802 */ /* 0x000fc80000000f00 */
[----:B0----5:R-:W-:Y:S05]  /*13a40*/  CALL.ABS.NOINC `(apply_op) ;  /* 0x0000000000007943 */ /* 0x021fea0003c00000 */
.L_x_761:
[----:B------:R0:W5:Y:S01]  /*13a50*/  LDG.E R5, [R26.64+0x14] ;  /* 0x000014241a057981 */ /* 0x000162000c1e1900 */
[----:B------:R-:W-:Y:S02]  /*13a60*/  MOV R16, R4 ;  /* 0x0000000400107202 */ /* 0x000fe40000000f00 */
[----:B------:R-:W-:Y:S02]  /*13a70*/  MOV R6, 0xc0000000 ;  /* 0xc000000000067802 */ /* 0x000fe40000000f00 */
[----:B------:R-:W-:Y:S02]  /*13a80*/  MOV R4, 0x5 ;  /* 0x0000000500047802 */ /* 0x000fe40000000f00 */
[----:B------:R-:W-:Y:S02]  /*13a90*/  MOV R20, 32@lo((eval_multi_expr_kernel + .L_x_762@srel)) ;  /* 0x0000000000147802 */ /* 0x000fe40000000f00 */
[----:B------:R-:W-:-:S04]  /*13aa0*/  MOV R21, 32@hi((eval_multi_expr_kernel + .L_x_762@srel)) ;  /* 0x0000000000157802 */ /* 0x000fc80000000f00 */
[----:B0----5:R-:W-:Y:S05]  /*13ab0*/  CALL.ABS.NOINC `(apply_op) ;  /* 0x0000000000007943 */ /* 0x021fea0003c00000 */
.L_x_762:
[----:B------:R0:W5:Y:S01]  /*13ac0*/  LDG.E R5, [R26.64+0x8] ;  /* 0x000008241a057981 */ /* 0x000162000c1e1900 */
[----:B------:R-:W-:-:S02]  /*13ad0*/  MOV R2, R4 ;  /* 0x0000000400027202 */ /* 0x000fc40000000f00 */
[----:B------:R-:W-:Y:S02]  /*13ae0*/  MOV R6, 0x40000000 ;  /* 0x4000000000067802 */ /* 0x000fe40000000f00 */
[----:B------:R-:W-:Y:S02]  /*13af0*/  MOV R4, 0x5 ;  /* 0x0000000500047802 */ /* 0x000fe40000000f00 */
[----:B------:R-:W-:Y:S02]  /*13b00*/  MOV R20, 32@lo((eval_multi_expr_kernel + .L_x_763@srel)) ;  /* 0x0000000000147802 */ /* 0x000fe40000000f00 */
[----:B------:R-:W-:-:S04]  /*13b10*/  MOV R21, 32@hi((eval_multi_expr_kernel + .L_x_763@srel)) ;  /* 0x0000000000157802 */ /* 0x000fc80000000f00 */
[----:B0----5:R-:W-:Y:S05]  /*13b20*/  CALL.ABS.NOINC `(apply_op) ;  /* 0x0000000000007943 */ /* 0x021fea0003c00000 */
.L_x_763:
[----:B------:R-:W-:Y:S02]  /*13b30*/  MOV R6, R4 ;  /* 0x0000000400067202 */ /* 0x000fe40000000f00 */
[----:B------:R-:W-:Y:S02]  /*13b40*/  MOV R5, 0x3d8ff19d ;  /* 0x3d8ff19d00057802 */ /* 0x000fe40000000f00 */
[----:B------:R-:W-:Y:S02]  /*13b50*/  MOV R4, 0x3 ;  /* 0x0000000300047802 */ /* 0x000fe40000000f00 */
[----:B------:R-:W-:Y:S02]  /*13b60*/  MOV R20, 32@lo((eval_multi_expr_kernel + .L_x_764@srel)) ;  /* 0x0000000000147802 */ /* 0x000fe40000000f00 */
[----:B------:R-:W-:-:S04]  /*13b70*/  MOV R21, 32@hi((eval_multi_expr_kernel + .L_x_764@srel)) ;  /* 0x0000000000157802 */ /* 0x000fc80000000f00 */
[----:B------:R-:W-:Y:S05]  /*13b80*/  CALL.ABS.NOINC `(apply_op) ;  /* 0x0000000000007943 */ /* 0x000fea0003c00000 */
.L_x_764:
[----:B------:R-:W-:Y:S02]  /*13b90*/  MOV R5, R4 ;  /* 0x0000000400057202 */ /* 0x000fe40000000f00 */
[----:B------:R-:W-:-:S02]  /*13ba0*/  MOV R6, R2 ;  /* 0x0000000200067202 */ /* 0x000fc40000000f00 */
[----:B------:R-:W-:Y:S02]  /*13bb0*/  MOV R4, 0x3 ;  /* 0x0000000300047802 */ /* 0x000fe40000000f00 */
[----:B------:R-:W-:Y:S02]  /*13bc0*/  MOV R20, 32@lo((eval_multi_expr_kernel + .L_x_765@srel)) ;  /* 0x0000000000147802 */ /* 0x000fe40000000f00 */
[----:B------:R-:W-:-:S04]  /*13bd0*/  MOV R21, 32@hi((eval_multi_expr_kernel + .L_x_765@srel)) ;  /* 0x0000000000157802 */ /* 0x000fc80000000f00 */
[----:B------:R-:W-:Y:S05]  /*13be0*/  CALL.ABS.NOINC `(apply_op) ;  /* 0x0000000000007943 */ /* 0x000fea0003c00000 */
.L_x_765:
[----:B------:R-:W-:Y:S02]  /*13bf0*/  MOV R5, R4 ;  /* 0x0000000400057202 */ /* 0x000fe40000000f00 */
[----:B------:R-:W-:Y:S02]  /*13c00*/  MOV R6, R16 ;  /* 0x0000001000067202 */ /* 0x000fe40000000f00 */
[----:B------:R-:W-:Y:S02]  /*13c10*/  MOV R4, 0x3 ;  /* 0x0000000300047802 */ /* 0x000fe40000000f00 */
[----:B------:R-:W-:Y:S02]  /*13c20*/  MOV R20, 32@lo((eval_multi_expr_kernel + .L_x_766@srel)) ;  /* 0x0000000000147802 */ /* 0x000fe40000000f00 */
[----:B------:R-:W-:-:S04]  /*13c30*/  MOV R21, 32@hi((eval_multi_expr_kernel + .L_x_766@srel)) ;  /* 0x0000000000157802 */ /* 0x000fc80000000f00 */
[----:B------:R-:W-:Y:S05]  /*13c40*/  CALL.ABS.NOINC `(apply_op) ;  /* 0x0000000000007943 */ /* 0x000fea0003c00000 */
.L_x_766:
[----:B------:R-:W-:Y:S02]  /*13c50*/  MOV R5, R4 ;  /* 0x0000000400057202 */ /* 0x000fe40000000f00 */
[----:B------:R-:W-:-:S02]  /*13c60*/  MOV R6, R17 ;  /* 0x0000001100067202 */ /* 0x000fc40000000f00 */
[----:B------:R-:W-:Y:S02]  /*13c70*/  MOV R4, 0x3 ;  /* 0x0000000300047802 */ /* 0x000fe40000000f00 */
[----:B------:R-:W-:Y:S02]  /*13c80*/  MOV R20, 32@lo((eval_multi_expr_kernel + .L_x_767@srel)) ;  /* 0x0000000000147802 */ /* 0x000fe40000000f00 */
[----:B------:R-:W-:-:S04]  /*13c90*/  MOV R21, 32@hi((eval_multi_expr_kernel + .L_x_767@srel)) ;  /* 0x0000000000157802 */ /* 0x000fc80000000f00 */
[----:B------:R-:W-:Y:S05]  /*13ca0*/  CALL.ABS.NOINC `(apply_op) ;  /* 0x0000000000007943 */ /* 0x000fea0003c00000 */
.L_x_767:
[----:B------:R-:W-:Y:S02]  /*13cb0*/  MOV R5, R4 ;  /* 0x0000000400057202 */ /* 0x000fe40000000f00 */
[----:B------:R-:W-:Y:S02]  /*13cc0*/  MOV R6, R18 ;  /* 0x0000001200067202 */ /* 0x000fe40000000f00 */
[----:B------:R-:W-:Y:S02]  /*13cd0*/  MOV R4, 0x3 ;  /* 0x0000000300047802 */ /* 0x000fe40000000f00 */
[----:B------:R-:W-:Y:S02]  /*13ce0*/  MOV R20, 32@lo((eval_multi_expr_kernel + .L_x_768@srel)) ;  /* 0x0000000000147802 */ /* 0x000fe40000000f00 */
[----:B------:R-:W-:-:S04]  /*13cf0*/  MOV R21, 32@hi((eval_multi_expr_kernel + .L_x_768@srel)) ;  /* 0x0000000000157802 */ /* 0x000fc80000000f00 */
[----:B------:R-:W-:Y:S05]  /*13d00*/  CALL.ABS.NOINC `(apply_op) ;  /* 0x0000000000007943 */ /* 0x000fea0003c00000 */
.L_x_768:
[----:B------:R-:W-:Y:S02]  /*13d10*/  MOV R5, R4 ;  /* 0x0000000400057202 */ /* 0x000fe40000000f00 */
[----:B------:R-:W-:-:S02]  /*13d20*/  MOV R6, R19 ;  /* 0x0000001300067202 */ /* 0x000fc40000000f00 */
[----:B------:R-:W-:Y:S02]  /*13d30*/  MOV R4, 0x3 ;  /* 0x0000000300047802 */ /* 0x000fe40000000f00 */
[----:B------:R-:W-:Y:S02]  /*13d40*/  MOV R20, 32@lo((eval_multi_expr_kernel + .L_x_769@srel)) ;  /* 0x0000000000147802 */ /* 0x000fe40000000f00 */
[----:B------:R-:W-:-:S04]  /*13d50*/  MOV R21, 32@hi((eval_multi_expr_kernel + .L_x_769@srel)) ;  /* 0x0000000000157802 */ /* 0x000fc80000000f00 */
[----:B------:R-:W-:Y:S05]  /*13d60*/  CALL.ABS.NOINC `(apply_op) ;  /* 0x0000000000007943 */ /* 0x000fea0003c00000 */
.L_x_769:
        /* <DEDUP_REMOVED lines=8> */
.L_x_770:
        /* <DEDUP_REMOVED lines=9> */
.L_x_771:
[----:B------:R0:W5:Y:S01]  /*13e80*/  LDG.E R5, [R26.64+0x4] ;  /* 0x000004241a057981 */ /* 0x000162000c1e1900 */
[----:B------:R-:W-:Y:S02]  /*13e90*/  MOV R6, R4 ;  /* 0x0000000400067202 */ /* 0x000fe40000000f00 */
[----:B------:R-:W-:Y:S02]  /*13ea0*/  MOV R4, 0x1 ;  /* 0x0000000100047802 */ /* 0x000fe40000000f00 */
[----:B------:R-:W-:Y:S02]  /*13eb0*/  MOV R20, 32@lo((eval_multi_expr_kernel + .L_x_772@srel)) ;  /* 0x0000000000147802 */ /* 0x000fe40000000f00 */
[----:B------:R-:W-:-:S04]  /*13ec0*/  MOV R21, 32@hi((eval_multi_expr_kernel + .L_x_772@srel)) ;  /* 0x0000000000157802 */ /* 0x000fc80000000f00 */
[----:B0----5:R-:W-:Y:S05]  /*13ed0*/  CALL.ABS.NOINC `(apply_op) ;  /* 0x0000000000007943 */ /* 0x021fea0003c00000 */
.L_x_772:
[----:B------:R0:W5:Y:S01]  /*13ee0*/  LDG.E R5, [R26.64+0x4] ;  /* 0x000004241a057981 */ /* 0x000162000c1e1900 */
[----:B------:R-:W-:Y:S02]  /*13ef0*/  MOV R16, R4 ;  /* 0x0000000400107202 */ /* 0x000fe40000000f00 */
[----:B------:R-:W-:-:S02]  /*13f00*/  MOV R6, 0xbf800000 ;  /* 0xbf80000000067802 */ /* 0x000fc40000000f00 */
[----:B------:R-:W-:Y:S02]  /*13f10*/  MOV R4, 0x5 ;  /* 0x0000000500047802 */ /* 0x000fe40000000f00 */
[----:B------:R-:W-:Y:S02]  /*13f20*/  MOV R20, 32@lo((eval_multi_expr_kernel + .L_x_773@srel)) ;  /* 0x0000000000147802 */ /* 0x000fe40000000f00 */
[----:B------:R-:W-:-:S04]  /*13f30*/  MOV R21, 32@hi((eval_multi_expr_kernel + .L_x_773@srel)) ;  /* 0x0000000000157802 */ /* 0x000fc80000000f00 */
[----:B0----5:R-:W-:Y:S05]  /*13f40*/  CALL.ABS.NOINC `(apply_op) ;  /* 0x0000000000007943 */ /* 0x021fea0003c00000 */
.L_x_773:
[----:B------:R0:W5:Y:S01]  /*13f50*/  LDG.E R5, [R26.64] ;  /* 0x000000241a057981 */ /* 0x000162000c1e1900 */
[----:B------:R-:W-:Y:S02]  /*13f60*/  MOV R6, R4 ;  /* 0x0000000400067202 */ /* 0x000fe40000000f00 */
[----:B------:R-:W-:Y:S02]  /*13f70*/  MOV R4, 0x3 ;  /* 0x0000000300047802 */ /* 0x000fe40000000f00 */
[----:B------:R-:W-:Y:S02]  /*13f80*/  MOV R20, 32@lo((eval_multi_expr_kernel + .L_x_774@srel)) ;  /* 0x0000000000147802 */ /* 0x000fe40000000f00 */
[----:B------:R-:W-:-:S04]  /*13f90*/  MOV R21, 32@hi((eval_multi_expr_kernel + .L_x_774@srel)) ;  /* 0x0000000000157802 */ /* 0x000fc80000000f00 */
[----:B0----5:R-:W-:Y:S05]  /*13fa0*/  CALL.ABS.NOINC `(apply_op) ;  /* 0x0000000000007943 */ /* 0x021fea0003c00000 */
.L_x_774:
[----:B------:R0:W5:Y:S01]  /*13fb0*/  LDG.E R5, [R26.64+0x18] ;  /* 0x000018241a057981 */ /* 0x000162000c1e1900 */
[----:B------:R-:W-:Y:S02]  /*13fc0*/  MOV R2, R4 ;  /* 0x0000000400027202 */ /* 0x000fe40000000f00 */
[----:B------:R-:W-:-:S02]  /*13fd0*/  MOV R6, RZ ;  /* 0x000000ff00067202 */ /* 0x000fc40000000f00 */
[----:B------:R-:W-:Y:S02]  /*13fe0*/  MOV R4, 0xa ;  /* 0x0000000a00047802 */ /* 0x000fe40000000f00 */
[----:B------:R-:W-:Y:S02]  /*13ff0*/  MOV R20, 32@lo((eval_multi_expr_kernel + .L_x_775@srel)) ;  /* 0x0000000000147802 */ /* 0x000fe40000000f00 */
[----:B------:R-:W-:-:S04]  /*14000*/  MOV R21, 32@hi((eval_multi_expr_kernel + .L_x_775@srel)) ;  /* 0x0000000000157802 */ /* 0x000fc80000000f00 */
[----:B0----5:R-:W-:Y:S05]  /*14010*/  CALL.ABS.NOINC `(apply_op) ;  /* 0x0000000000007943 */ /* 0x021fea0003c00000 */
.L_x_775:
[----:B------:R-:W-:Y:S02]  /*14020*/  MOV R5, R4 ;  /* 0x0000000400057202 */ /* 0x000fe40000000f00 */
[----:B------:R-:W-:Y:S02]  /*14030*/  MOV R6, 0x40000000 ;  /* 0x4000000000067802 */ /* 0x000fe40000000f00 */
[----:B------:R-:W-:Y:S02]  /*14040*/  MOV R4, 0x5 ;  /* 0x0000000500047802 */ /* 0x000fe40000000f00 */
[----:B------:R-:W-:Y:S02]  /*14050*/  MOV R20, 32@lo((eval_multi_expr_kernel + .L_x_776@srel)) ;  /* 0x0000000000147802 */ /* 0x000fe40000000f00 */
[----:B------:R-:W-:-:S04]  /*14060*/  MOV R21, 32@hi((eval_multi_expr_kernel + .L_x_776@srel)) ;  /* 0x0000000000157802 */ /* 0x000fc80000000f00 */
[----:B------:R-:W-:Y:S05]  /*14070*/  CALL.ABS.NOINC `(apply_op) ;  /* 0x0000000000007943 */ /* 0x000fea0003c00000 */
.L_x_776:
[----:B------:R-:W-:Y:S02]  /*14080*/  MOV R6, R4 ;  /* 0x0000000400067202 */ /* 0x000fe40000000f00 */
[----:B------:R-:W-:-:S02]  /*14090*/  MOV R5, 0xbf800000 ;  /* 0xbf80000000057802 */ /* 0x000fc40000000f00 */
[----:B------:R-:W-:Y:S02]  /*140a0*/  MOV R4, 0x1 ;  /* 0x0000000100047802 */ /* 0x000fe40000000f00 */
[----:B------:R-:W-:Y:S02]  /*140b0*/  MOV R20, 32@lo((eval_multi_expr_kernel + .L_x_777@srel)) ;  /* 0x0000000000147802 */ /* 0x000fe40000000f00 */
[----:B------:R-:W-:-:S04]  /*140c0*/  MOV R21, 32@hi((eval_multi_expr_kernel + .L_x_777@srel)) ;  /* 0x0000000000157802 */ /* 0x000fc80000000f00 */
[----:B------:R-:W-:Y:S05]  /*140d0*/  CALL.ABS.NOINC `(apply_op) ;  /* 0x0000000000007943 */ /* 0x000fea0003c00000 */
.L_x_777:
[----:B------:R-:W-:Y:S02]  /*140e0*/  MOV R5, R4 ;  /* 0x0000000400057202 */ /* 0x000fe40000000f00 */
[----:B------:R-:W-:Y:S02]  /*140f0*/  MOV R6, R2 ;  /* 0x0000000200067202 */ /* 0x000fe40000000f00 */
[----:B------:R-:W-:Y:S02]  /*14100*/  MOV R4, 0x1 ;  /* 0x0000000100047802 */ /* 0x000fe40000000f00 */
[----:B------:R-:W-:Y:S02]  /*14110*/  MOV R20, 32@lo((eval_multi_expr_kernel + .L_x_778@srel)) ;  /* 0x0000000000147802 */ /* 0x000fe40000000f00 */
[----:B------:R-:W-:-:S04]  /*14120*/  MOV R21, 32@hi((eval_multi_expr_kernel + .L_x_778@srel)) ;  /* 0x0000000000157802 */ /* 0x000fc80000000f00 */
[----:B------:R-:W-:Y:S05]  /*14130*/  CALL.ABS.NOINC `(apply_op) ;  /* 0x0000000000007943 */ /* 0x000fea0003c00000 */
.L_x_778:
[----:B------:R-:W-:Y:S02]  /*14140*/  MOV R5, R4 ;  /* 0x0000000400057202 */ /* 0x000fe40000000f00 */
[----:B------:R-:W-:-:S02]  /*14150*/  MOV R6, R16 ;  /* 0x0000001000067202 */ /* 0x000fc40000000f00 */
[----:B------:R-:W-:Y:S02]  /*14160*/  MOV R4, 0x1 ;  /* 0x0000000100047802 */ /* 0x000fe40000000f00 */
[----:B------:R-:W-:Y:S02]  /*14170*/  MOV R20, 32@lo((eval_multi_expr_kernel + .L_x_779@srel)) ;  /* 0x0000000000147802 */ /* 0x000fe40000000f00 */
[----:B------:R-:W-:-:S04]  /*14180*/  MOV R21, 32@hi((eval_multi_expr_kernel + .L_x_779@srel)) ;  /* 0x0000000000157802 */ /* 0x000fc80000000f00 */
[----:B------:R-:W-:Y:S05]  /*14190*/  CALL.ABS.NOINC `(apply_op) ;  /* 0x0000000000007943 */ /* 0x000fea0003c00000 */
.L_x_779:
[----:B------:R0:W5:Y:S01]  /*141a0*/  LDG.E R5, [R26.64+0x4] ;  /* 0x000004241a057981 */ /* 0x000162000c1e1900 */
[----:B------:R-:W-:Y:S02]  /*141b0*/  MOV R22, R4 ;  /* 0x0000000400167202 */ /* 0x000fe40000000f00 */
[----:B------:R-:W-:Y:S02]  /*141c0*/  MOV R6, 0x40000000 ;  /* 0x4000000000067802 */ /* 0x000fe40000000f00 */
[----:B------:R-:W-:Y:S02]  /*141d0*/  MOV R4, 0x5 ;  /* 0x0000000500047802 */ /* 0x000fe40000000f00 */
[----:B------:R-:W-:Y:S02]  /*141e0*/  MOV R20, 32@lo((eval_multi_expr_kernel + .L_x_780@srel)) ;  /* 0x0000000000147802 */ /* 0x000fe40000000f00 */
[----:B------:R-:W-:-:S04]  /*141f0*/  MOV R21, 32@hi((eval_multi_expr_kernel + .L_x_780@srel)) ;  /* 0x0000000000157802 */ /* 0x000fc80000000f00 */
[----:B0----5:R-:W-:Y:S05]  /*14200*/  CALL.ABS.NOINC `(apply_op) ;  /* 0x0000000000007943 */ /* 0x021fea0003c00000 */
.L_x_780:
[----:B------:R0:W5:Y:S01]  /*14210*/  LDG.E R5, [R26.64] ;  /* 0x000000241a057981 */ /* 0x000162000c1e1900 */
[----:B------:R-:W-:-:S02]  /*14220*/  MOV R19, R4 ;  /* 0x0000000400137202 */ /* 0x000fc40000000f00 */
[----:B------:R-:W-:Y:S02]  /*14230*/  MOV R6, 0xc0000000 ;  /* 0xc000000000067802 */ /* 0x000fe40000000f00 */
[----:B------:R-:W-:Y:S02]  /*14240*/  MOV R4, 0x5 ;  /* 0x0000000500047802 */ /* 0x000fe40000000f00 */
[----:B------:R-:W-:Y:S02]  /*14250*/  MOV R20, 32@lo((eval_multi_expr_kernel + .L_x_781@srel)) ;  /* 0x0000000000147802 */ /* 0x000fe40000000f00 */
[----:B------:R-:W-:-:S04]  /*14260*/  MOV R21, 32@hi((eval_multi_expr_kernel + .L_x_781@srel)) ;  /* 0x0000000000157802 */ /* 0x000fc80000000f00 */
[----:B0----5:R-:W-:Y:S05]  /*14270*/  CALL.ABS.NOINC `(apply_op) ;  /* 0x0000000000007943 */ /* 0x021fea0003c00000 */
.L_x_781:
[----:B------:R0:W5:Y:S01]  /*14280*/  LDG.E R5, [R26.64+0x10] ;  /* 0x000010241a057981 */ /* 0x000162000c1e1900 */
[----:B------:R-:W-:Y:S02]  /*14290*/  MOV R18, R4 ;  /* 0x0000000400127202 */ /* 0x000fe40000000f00 */
[----:B------:R-:W-:Y:S02]  /*142a0*/  MOV R6, 0xbfccaf8d ;  /* 0xbfccaf8d00067802 */ /* 0x000fe40000000f00 */
[----:B------:R-:W-:Y:S02]  /*142b0*/  MOV R4, 0x5 ;  /* 0x0000000500047802 */ /* 0x000fe40000000f00 */
[----:B------:R-:W-:Y:S02]  /*142c0*/  MOV R20, 32@lo((eval_multi_expr_kernel + .L_x_782@srel)) ;  /* 0x0000000000147802 */ /* 0x000fe40000000f00 */
[----:B------:R-:W-:-:S04]  /*142d0*/  MOV R21, 32@hi((eval_multi_expr_kernel + .L_x_782@srel)) ;  /* 0x0000000000157802 */ /* 0x000fc80000000f00 */
[----:B0----5:R-:W-:Y:S05]  /*142e0*/  CALL.ABS.NOINC `(apply_op) ;  /* 0x0000000000007943 */ /* 0x021fea0003c00000 */
.L_x_782:
[----:B------:R0:W5:Y:S01]  /*142f0*/  LDG.E R5, [R26.64+0xc] ;  /* 0x00000c241a057981 */ /* 0x000162000c1e1900 */
[----:B------:R-:W-:-:S02]  /*14300*/  MOV R17, R4 ;  /* 0x0000000400117202 */ /* 0x000fc40000000f00 */
[----:B------:R-:W-:Y:S02]  /*14310*/  MOV R6, 0x40000000 ;  /* 0x4000000000067802 */ /* 0x000fe40000000f00 */
[----:B------:R-:W-:Y:S02]  /*14320*/  MOV R4, 0x5 ;  /* 0x0000000500047802 */ /* 0x000fe40000000f00 */
[----:B------:R-:W-:Y:S02]  /*14330*/  MOV R20, 32@lo((eval_multi_expr_kernel + .L_x_783@srel)) ;  /* 0x0000000000147802 */ /* 0x000fe40000000f00 */
[----:B------:R-:W-:-:S04]  /*14340*/  MOV R21, 32@hi((eval_multi_expr_kernel + .L_x_783@srel)) ;  /* 0x0000000000157802 */ /* 0x000fc80000000f00 */
[----:B0----5:R-:W-:Y:S05]  /*14350*/  CALL.ABS.NOINC `(apply_op) ;  /* 0x0000000000007943 */ /* 0x021fea0003c00000 */
.L_x_783:
[----:B------:R0:W5:Y:S01]  /*14360*/  LDG.E R5, [R26.64+0x14] ;  /* 0x000014241a057981 */ /* 0x000162000c1e1900 */
[----:B------:R-:W-:Y:S02]  /*14370*/  MOV R16, R4 ;  /* 0x0000000400107202 */ /* 0x000fe40000000f00 */
[----:B------:R-:W-:Y:S02]  /*14380*/  MOV R6, 0xc0000000 ;  /* 0xc000000000067802 */ /* 0x000fe40000000f00 */
[----:B------:R-:W-:Y:S02]  /*14390*/  MOV R4, 0x5 ;  /* 0x0000000500047802 */ /* 0x000fe40000000f00 */
[----:B------:R-:W-:Y:S02]  /*143a0*/  MOV R20, 32@lo((eval_multi_expr_kernel + .L_x_784@srel)) ;  /* 0x0000000000147802 */ /* 0x000fe40000000f00 */
[----:B------:R-:W-:-:S04]  /*143b0*/  MOV R21, 32@hi((eval_multi_expr_kernel + .L_x_784@srel)) ;  /* 0x0000000000157802 */ /* 0x000fc80000000f00 */
[----:B0----5:R-:W-:Y:S05]  /*143c0*/  CALL.ABS.NOINC `(apply_op) ;  /* 0x0000000000007943 */ /* 0x021fea0003c00000 */
.L_x_784:
[----:B------:R0:W5:Y:S01]  /*143d0*/  LDG.E R5, [R26.64+0x8] ;  /* 0x000008241a057981 */ /* 0x000162000c1e1900 */
[----:B------:R-:W-:-:S02]  /*143e0*/  MOV R2, R4 ;  /* 0x0000000400027202 */ /* 0x000fc40000000f00 */
[----:B------:R-:W-:Y:S02]  /*143f0*/  MOV R6, 0x40000000 ;  /* 0x4000000000067802 */ /* 0x000fe40000000f00 */
[----:B------:R-:W-:Y:S02]  /*14400*/  MOV R4, 0x5 ;  /* 0x0000000500047802 */ /* 0x000fe40000000f00 */
[----:B------:R-:W-:Y:S02]  /*14410*/  MOV R20, 32@lo((eval_multi_expr_kernel + .L_x_785@srel)) ;  /* 0x0000000000147802 */ /* 0x000fe40000000f00 */
[----:B------:R-:W-:-:S04]  /*14420*/  MOV R21, 32@hi((eval_multi_expr_kernel + .L_x_785@srel)) ;  /* 0x0000000000157802 */ /* 0x000fc80000000f00 */
[----:B0----5:R-:W-:Y:S05]  /*14430*/  CALL.ABS.NOINC `(apply_op) ;  /* 0x0000000000007943 */ /* 0x021fea0003c00000 */
.L_x_785:
[----:B------:R-:W-:Y:S02]  /*14440*/  MOV R6, R4 ;  /* 0x0000000400067202 */ /* 0x000fe40000000f00 */
[----:B------:R-:W-:Y:S02]  /*14450*/  MOV R5, 0x3da7550a ;  /* 0x3da7550a00057802 */ /* 0x000fe40000000f00 */
[----:B------:R-:W-:Y:S02]  /*14460*/  MOV R4, 0x3 ;  /* 0x0000000300047802 */ /* 0x000fe40000000f00 */
[----:B------:R-:W-:Y:S02]  /*14470*/  MOV R20, 32@lo((eval_multi_expr_kernel + .L_x_786@srel)) ;  /* 0x0000000000147802 */ /* 0x000fe40000000f00 */
[----:B------:R-:W-:-:S04]  /*14480*/  MOV R21, 32@hi((eval_multi_expr_kernel + .L_x_786@srel)) ;  /* 0x0000000000157802 */ /* 0x000fc80000000f00 */
[----:B------:R-:W-:Y:S05]  /*14490*/  CALL.ABS.NOINC `(apply_op) ;  /* 0x0000000000007943 */ /* 0x000fea0003c00000 */
.L_x_786:
[----:B------:R-:W-:Y:S02]  /*144a0*/  MOV R5, R4 ;  /* 0x0000000400057202 */ /* 0x000fe40000000f00 */
[----:B------:R-:W-:-:S02]  /*144b0*/  MOV R6, R2 ;  /* 0x0000000200067202 */ /* 0x000fc40000000f00 */
[----:B------:R-:W-:Y:S02]  /*144c0*/  MOV R4, 0x3 ;  /* 0x0000000300047802 */ /* 0x000fe40000000f00 */
[----:B------:R-:W-:Y:S02]  /*144d0*/  MOV R20, 32@lo((eval_multi_expr_kernel + .L_x_787@srel)) ;  /* 0x0000000000147802 */ /* 0x000fe40000000f00 */
[----:B------:R-:W-:-:S04]  /*144e0*/  MOV R21, 32@hi((eval_multi_expr_kernel + .L_x_787@srel)) ;  /* 0x0000000000157802 */ /* 0x000fc80000000f00 */
[----:B------:R-:W-:Y:S05]  /*144f0*/  CALL.ABS.NOINC `(apply_op) ;  /* 0x0000000000007943 */ /* 0x000fea0003c00000 */
.L_x_787:
[----:B------:R-:W-:Y:S02]  /*14500*/  MOV R5, R4 ;  /* 0x0000000400057202 */ /* 0x000fe40000000f00 */
[----:B------:R-:W-:Y:S02]  /*14510*/  MOV R6, R16 ;  /* 0x0000001000067202 */ /* 0x000fe40000000f00 */
[----:B------:R-:W-:Y:S02]  /*14520*/  MOV R4, 0x3 ;  /* 0x0000000300047802 */ /* 0x000fe40000000f00 */
[----:B------:R-:W-:Y:S02]  /*14530*/  MOV R20, 32@lo((eval_multi_expr_kernel + .L_x_788@srel)) ;  /* 0x0000000000147802 */ /* 0x000fe40000000f00 */
[----:B------:R-:W-:-:S04]  /*14540*/  MOV R21, 32@hi((eval_multi_expr_kernel + .L_x_788@srel)) ;  /* 0x0000000000157802 */ /* 0x000fc80000000f00 */
[----:B------:R-:W-:Y:S05]  /*14550*/  CALL.ABS.NOINC `(apply_op) ;  /* 0x0000000000007943 */ /* 0x000fea0003c00000 */
.L_x_788:
[----:B------:R-:W-:Y:S02]  /*14560*/  MOV R5, R4 ;  /* 0x0000000400057202 */ /* 0x000fe40000000f00 */
[----:B------:R-:W-:-:S02]  /*14570*/  MOV R6, R17 ;  /* 0x0000001100067202 */ /* 0x000fc40000000f00 */
[----:B------:R-:W-:Y:S02]  /*14580*/  MOV R4, 0x3 ;  /* 0x0000000300047802 */ /* 0x000fe40000000f00 */
[----:B------:R-:W-:Y:S02]  /*14590*/  MOV R20, 32@lo((eval_multi_expr_kernel + .L_x_789@srel)) ;  /* 0x0000000000147802 */ /* 0x000fe40000000f00 */
[----:B------:R-:W-:-:S04]  /*145a0*/  MOV R21, 32@hi((eval_multi_expr_kernel + .L_x_789@srel)) ;  /* 0x0000000000157802 */ /* 0x000fc80000000f00 */
[----:B------:R-:W-:Y:S05]  /*145b0*/  CALL.ABS.NOINC `(apply_op) ;  /* 0x0000000000007943 */ /* 0x000fea0003c00000 */
.L_x_789:
[----:B------:R-:W-:Y:S02]  /*145c0*/  MOV R5, R4 ;  /* 0x0000000400057202 */ /* 0x000fe40000000f00 */
[----:B------:R-:W-:Y:S02]  /*145d0*/  MOV R6, R18 ;  /* 0x0000001200067202 */ /* 0x000fe40000000f00 */
[----:B------:R-:W-:Y:S02]  /*145e0*/  MOV R4, 0x3 ;  /* 0x0000000300047802 */ /* 0x000fe40000000f00 */
[----:B------:R-:W-:Y:S02]  /*145f0*/  MOV R20, 32@lo((eval_multi_expr_kernel + .L_x_790@srel)) ;  /* 0x0000000000147802 */ /* 0x000fe40000000f00 */
[----:B------:R-:W-:-:S04]  /*14600*/  MOV R21, 32@hi((eval_multi_expr_kernel + .L_x_790@srel)) ;  /* 0x0000000000157802 */ /* 0x000fc80000000f00 */
[----:B------:R-:W-:Y:S05]  /*14610*/  CALL.ABS.NOINC `(apply_op) ;  /* 0x0000000000007943 */ /* 0x000fea0003c00000 */
.L_x_790:
[----:B------:R-:W-:Y:S02]  /*14620*/  MOV R5, R4 ;  /* 0x0000000400057202 */ /* 0x000fe40000000f00 */
[----:B------:R-:W-:-:S02]  /*14630*/  MOV R6, R19 ;  /* 0x0000001300067202 */ /* 0x000fc40000000f00 */
[----:B------:R-:W-:Y:S02]  /*14640*/  MOV R4, 0x3 ;  /* 0x0000000300047802 */ /* 0x000fe40000000f00 */
[----:B------:R-:W-:Y:S02]  /*14650*/  MOV R20, 32@lo((eval_multi_expr_kernel + .L_x_791@srel)) ;  /* 0x0000000000147802 */ /* 0x000fe40000000f00 */
[----:B------:R-:W-:-:S04]  /*14660*/  MOV R21, 32@hi((eval_multi_expr_kernel + .L_x_791@srel)) ;  /* 0x0000000000157802 */ /* 0x000fc80000000f00 */
[----:B------:R-:W-:Y:S05]  /*14670*/  CALL.ABS.NOINC `(apply_op) ;  /* 0x0000000000007943 */ /* 0x000fea0003c00000 */
.L_x_791:
        /* <DEDUP_REMOVED lines=8> */
.L_x_792:
        /* <DEDUP_REMOVED lines=9> */
.L_x_793:
[----:B------:R0:W5:Y:S01]  /*14790*/  LDG.E R5, [R26.64+0x4] ;  /* 0x000004241a057981 */ /* 0x000162000c1e1900 */
[----:B------:R-:W-:Y:S02]  /*147a0*/  MOV R6, R4 ;  /* 0x0000000400067202 */ /* 0x000fe40000000f00 */
[----:B------:R-:W-:Y:S02]  /*147b0*/  MOV R4, 0x3 ;  /* 0x0000000300047802 */ /* 0x000fe40000000f00 */
[----:B------:R-:W-:Y:S02]  /*147c0*/  MOV R20, 32@lo((eval_multi_expr_kernel + .L_x_794@srel)) ;  /* 0x0000000000147802 */ /* 0x000fe40000000f00 */
[----:B------:R-:W-:-:S04]  /*147d0*/  MOV R21, 32@hi((eval_multi_expr_kernel + .L_x_794@srel)) ;  /* 0x0000000000157802 */ /* 0x000fc80000000f00 */
[----:B0----5:R-:W-:Y:S05]  /*147e0*/  CALL.ABS.NOINC `(apply_op) ;  /* 0x0000000000007943 */ /* 0x021fea0003c00000 */
.L_x_794:
[----:B------:R0:W5:Y:S01]  /*147f0*/  LDG.E R5, [R26.64+0x4] ;  /* 0x000004241a057981 */ /* 0x000162000c1e1900 */
[----:B------:R-:W-:Y:S02]  /*14800*/  MOV R16, R4 ;  /* 0x0000000400107202 */ /* 0x000fe40000000f00 */
[----:B------:R-:W-:-:S02]  /*14810*/  MOV R6, 0xbf800000 ;  /* 0xbf80000000067802 */ /* 0x000fc40000000f00 */
[----:B------:R-:W-:Y:S02]  /*14820*/  MOV R4, 0x5 ;  /* 0x0000000500047802 */ /* 0x000fe40000000f00 */
[----:B------:R-:W-:Y:S02]  /*14830*/  MOV R20, 32@lo((eval_multi_expr_kernel + .L_x_795@srel)) ;  /* 0x0000000000147802 */ /* 0x000fe40000000f00 */
[----:B------:R-:W-:-:S04]  /*14840*/  MOV R21, 32@hi((eval_multi_expr_kernel + .L_x_795@srel)) ;  /* 0x0000000000157802 */ /* 0x000fc80000000f00 */
[----:B0----5:R-:W-:Y:S05]  /*14850*/  CALL.ABS.NOINC `(apply_op) ;  /* 0x0000000000007943 */ /* 0x021fea0003c00000 */
.L_x_795:
[----:B------:R0:W5:Y:S01]  /*14860*/  LDG.E R5, [R26.64] ;  /* 0x000000241a057981 */ /* 0x000162000c1e1900 */
[----:B------:R-:W-:Y:S02]  /*14870*/  MOV R6, R4 ;  /* 0x0000000400067202 */ /* 0x000fe40000000f00 */
[----:B------:R-:W-:Y:S02]  /*14880*/  MOV R4, 0x3 ;  /* 0x0000000300047802 */ /* 0x000fe40000000f00 */
[----:B------:R-:W-:Y:S02]  /*14890*/  MOV R20, 32@lo((eval_multi_expr_kernel + .L_x_796@srel)) ;  /* 0x0000000000147802 */ /* 0x000fe40000000f00 */
[----:B------:R-:W-:-:S04]  /*148a0*/  MOV R21, 32@hi((eval_multi_expr_kernel + .L_x_796@srel)) ;  /* 0x0000000000157802 */ /* 0x000fc80000000f00 */
[----:B0----5:R-:W-:Y:S05]  /*148b0*/  CALL.ABS.NOINC `(apply_op) ;  /* 0x0000000000007943 */ /* 0x021fea0003c00000 */
.L_x_796:
[----:B------:R0:W5:Y:S01]  /*148c0*/  LDG.E R5, [R26.64+0x18] ;  /* 0x000018241a057981 */ /* 0x000162000c1e1900 */
[----:B------:R-:W-:Y:S02]  /*148d0*/  MOV R2, R4 ;  /* 0x0000000400027202 */ /* 0x000fe40000000f00 */
[----:B------:R-:W-:-:S02]  /*148e0*/  MOV R6, RZ ;  /* 0x000000ff00067202 */ /* 0x000fc40000000f00 */
[----:B------:R-:W-:Y:S02]  /*148f0*/  MOV R4, 0xa ;  /* 0x0000000a00047802 */ /* 0x000fe40000000f00 */
[----:B------:R-:W-:Y:S02]  /*14900*/  MOV R20, 32@lo((eval_multi_expr_kernel + .L_x_797@srel)) ;  /* 0x0000000000147802 */ /* 0x000fe40000000f00 */
[----:B------:R-:W-:-:S04]  /*14910*/  MOV R21, 32@hi((eval_multi_expr_kernel + .L_x_797@srel)) ;  /* 0x0000000000157802 */ /* 0x000fc80000000f00 */
[----:B0----5:R-:W-:Y:S05]  /*14920*/  CALL.ABS.NOINC `(apply_op) ;  /* 0x0000000000007943 */ /* 0x021fea0003c00000 */
.L_x_797:
[----:B------:R-:W-:Y:S02]  /*14930*/  MOV R5, R4 ;  /* 0x0000000400057202 */ /* 0x000fe40000000f00 */
[----:B------:R-:W-:Y:S02]  /*14940*/  MOV R6, 0x40000000 ;  /* 0x4000000000067802 */ /* 0x000fe40000000f00 */
[----:B------:R-:W-:Y:S02]  /*14950*/  MOV R4, 0x5 ;  /* 0x0000000500047802 */ /* 0x000fe40000000f00 */
[----:B------:R-:W-:Y:S02]  /*14960*/  MOV R20, 32@lo((eval_multi_expr_kernel + .L_x_798@srel)) ;  /* 0x0000000000147802 */ /* 0x000fe40000000f00 */
[----:B------:R-:W-:-:S04]  /*14970*/  MOV R21, 32@hi((eval_multi_expr_kernel + .L_x_798@srel)) ;  /* 0x0000000000157802 */ /* 0x000fc80000000f00 */
[----:B------:R-:W-:Y:S05]  /*14980*/  CALL.ABS.NOINC `(apply_op) ;  /* 0x0000000000007943 */ /* 0x000fea0003c00000 */
.L_x_798:
[----:B------:R-:W-:Y:S02]  /*14990*/  MOV R6, R4 ;  /* 0x0000000400067202 */ /* 0x000fe40000000f00 */
[----:B------:R-:W-:-:S02]  /*149a0*/  MOV R5, 0xbf68a596 ;  /* 0xbf68a59600057802 */ /* 0x000fc40000000f00 */
[----:B------:R-:W-:Y:S02]  /*149b0*/  MOV R4, 0x3 ;  /* 0x0000000300047802 */ /* 0x000fe40000000f00 */
[----:B------:R-:W-:Y:S02]  /*149c0*/  MOV R20, 32@lo((eval_multi_expr_kernel + .L_x_799@srel)) ;  /* 0x0000000000147802 */ /* 0x000fe40000000f00 */
[----:B------:R-:W-:-:S04]  /*149d0*/  MOV R21, 32@hi((eval_multi_expr_kernel + .L_x_799@srel)) ;  /* 0x0000000000157802 */ /* 0x000fc80000000f00 */
[----:B------:R-:W-:Y:S05]  /*149e0*/  CALL.ABS.NOINC `(apply_op) ;  /* 0x0000000000007943 */ /* 0x000fea0003c00000 */
.L_x_799:
[----:B------:R-:W-:Y:S02]  /*149f0*/  MOV R5, R4 ;  /* 0x0000000400057202 */ /* 0x000fe40000000f00 */
[----:B------:R-:W-:Y:S02]  /*14a00*/  MOV R6, R2 ;  /* 0x0000000200067202 */ /* 0x000fe40000000f00 */
[----:B------:R-:W-:Y:S02]  /*14a10*/  MOV R4, 0x1 ;  /* 0x0000000100047802 */ /* 0x000fe40000000f00 */
[----:B------:R-:W-:Y:S02]  /*14a20*/  MOV R20, 32@lo((eval_multi_expr_kernel + .L_x_800@srel)) ;  /* 0x0000000000147802 */ /* 0x000fe40000000f00 */
[----:B------:R-:W-:-:S04]  /*14a30*/  MOV R21, 32@hi((eval_multi_expr_kernel + .L_x_800@srel)) ;  /* 0x0000000000157802 */ /* 0x000fc80000000f00 */
[----:B------:R-:W-:Y:S05]  /*14a40*/  CALL.ABS.NOINC `(apply_op) ;  /* 0x0000000000007943 */ /* 0x000fea0003c00000 */
.L_x_800:
[----:B------:R-:W-:Y:S02]  /*14a50*/  MOV R5, R4 ;  /* 0x0000000400057202 */ /* 0x000fe40000000f00 */
[----:B------:R-:W-:-:S02]  /*14a60*/  MOV R6, R16 ;  /* 0x0000001000067202 */ /* 0x000fc40000000f00 */
[----:B------:R-:W-:Y:S02]  /*14a70*/  MOV R4, 0x1 ;  /* 0x0000000100047802 */ /* 0x000fe40000000f00 */
[----:B------:R-:W-:Y:S02]  /*14a80*/  MOV R20, 32@lo((eval_multi_expr_kernel + .L_x_801@srel)) ;  /* 0x0000000000147802 */ /* 0x000fe40000000f00 */
[----:B------:R-:W-:-:S04]  /*14a90*/  MOV R21, 32@hi((eval_multi_expr_kernel + .L_x_801@srel)) ;  /* 0x0000000000157802 */ /* 0x000fc80000000f00 */
[----:B------:R-:W-:Y:S05]  /*14aa0*/  CALL.ABS.NOINC `(apply_op) ;  /* 0x0000000000007943 */ /* 0x000fea0003c00000 */
.L_x_801:
[----:B------:R0:W5:Y:S01]  /*14ab0*/  LDG.E R5, [R26.64+0x4] ;  /* 0x000004241a057981 */ /* 0x000162000c1e1900 */
[----:B------:R-:W-:Y:S02]  /*14ac0*/  MOV R22, R4 ;  /* 0x0000000400167202 */ /* 0x000fe40000000f00 */
[----:B------:R-:W-:Y:S02]  /*14ad0*/  MOV R6, 0x40000000 ;  /* 0x4000000000067802 */ /* 0x000fe40000000f00 */
[----:B------:R-:W-:Y:S02]  /*14ae0*/  MOV R4, 0x5 ;  /* 0x0000000500047802 */ /* 0x000fe40000000f00 */
[----:B------:R-:W-:Y:S02]  /*14af0*/  MOV R20, 32@lo((eval_multi_expr_kernel + .L_x_802@srel)) ;  /* 0x0000000000147802 */ /* 0x000fe40000000f00 */
[----:B------:R-:W-:-:S04]  /*14b00*/  MOV R21, 32@hi((eval_multi_expr_kernel + .L_x_802@srel)) ;  /* 0x0000000000157802 */ /* 0x000fc80000000f00 */
[----:B0----5:R-:W-:Y:S05]  /*14b10*/  CALL.ABS.NOINC `(apply_op) ;  /* 0x0000000000007943 */ /* 0x021fea0003c00000 */
.L_x_802:
[----:B------:R0:W5:Y:S01]  /*14b20*/  LDG.E R5, [R26.64] ;  /* 0x000000241a057981 */ /* 0x000162000c1e1900 */
[----:B------:R-:W-:-:S02]  /*14b30*/  MOV R19, R4 ;  /* 0x0000000400137202 */ /* 0x000fc40000000f00 */
[----:B------:R-:W-:Y:S02]  /*14b40*/  MOV R6, 0xc0000000 ;  /* 0xc000000000067802 */ /* 0x000fe40000000f00 */
[----:B------:R-:W-:Y:S02]  /*14b50*/  MOV R4, 0x5 ;  /* 0x0000000500047802 */ /* 0x000fe40000000f00 */
[----:B------:R-:W-:Y:S02]  /*14b60*/  MOV R20, 32@lo((eval_multi_expr_kernel + .L_x_803@srel)) ;  /* 0x0000000000147802 */ /* 0x000fe40000000f00 */
[----:B------:R-:W-:-:S04]  /*14b70*/  MOV R21, 32@hi((eval_multi_expr_kernel + .L_x_803@srel)) ;  /* 0x0000000000157802 */ /* 0x000fc80000000f00 */
[----:B0----5:R-:W-:Y:S05]  /*14b80*/  CALL.ABS.NOINC `(apply_op) ;  /* 0x0000000000007943 */ /* 0x021fea0003c00000 */
.L_x_803:
[----:B------:R0:W5:Y:S01]  /*14b90*/  LDG.E R5, [R26.64+0x10] ;  /* 0x000010241a057981 */ /* 0x000162000c1e1900 */
[----:B------:R-:W-:Y:S02]  /*14ba0*/  MOV R18, R4 ;  /* 0x0000000400127202 */ /* 0x000fe40000000f00 */
[----:B------:R-:W-:Y:S02]  /*14bb0*/  MOV R6, 0xc0000000 ;  /* 0xc000000000067802 */ /* 0x000fe40000000f00 */
[----:B------:R-:W-:Y:S02]  /*14bc0*/  MOV R4, 0x5 ;  /* 0x0000000500047802 */ /* 0x000fe40000000f00 */
[----:B------:R-:W-:Y:S02]  /*14bd0*/  MOV R20, 32@lo((eval_multi_expr_kernel + .L_x_804@srel)) ;  /* 0x0000000000147802 */ /* 0x000fe40000000f00 */
[----:B------:R-:W-:-:S04]  /*14be0*/  MOV R21, 32@hi((eval_multi_expr_kernel + .L_x_804@srel)) ;  /* 0x0000000000157802 */ /* 0x000fc80000000f00 */
[----:B0----5:R-:W-:Y:S05]  /*14bf0*/  CALL.ABS.NOINC `(apply_op) ;  /* 0x0000000000007943 */ /* 0x021fea0003c00000 */
.L_x_804:
[----:B------:R0:W5:Y:S01]  /*14c00*/  LDG.E R5, [R26.64+0xc] ;  /* 0x00000c241a057981 */ /* 0x000162000c1e1900 */
[----:B------:R-:W-:-:S02]  /*14c10*/  MOV R17, R4 ;  /* 0x0000000400117202 */ /* 0x000fc40000000f00 */
[----:B------:R-:W-:Y:S02]  /*14c20*/  MOV R6, 0x40000000 ;  /* 0x4000000000067802 */ /* 0x000fe40000000f00 */
[----:B------:R-:W-:Y:S02]  /*14c30*/  MOV R4, 0x5 ;  /* 0x0000000500047802 */ /* 0x000fe40000000f00 */
[----:B------:R-:W-:Y:S02]  /*14c40*/  MOV R20, 32@lo((eval_multi_expr_kernel + .L_x_805@srel)) ;  /* 0x0000000000147802 */ /* 0x000fe40000000f00 */
[----:B------:R-:W-:-:S04]  /*14c50*/  MOV R21, 32@hi((eval_multi_expr_kernel + .L_x_805@srel)) ;  /* 0x0000000000157802 */ /* 0x000fc80000000f00 */
[----:B0----5:R-:W-:Y:S05]  /*14c60*/  CALL.ABS.NOINC `(apply_op) ;  /* 0x0000000000007943 */ /* 0x021fea0003c00000 */
.L_x_805:
[----:B------:R0:W5:Y:S01]  /*14c70*/  LDG.E R5, [R26.64+0x14] ;  /* 0x000014241a057981 */ /* 0x000162000c1e1900 */
[----:B------:R-:W-:Y:S02]  /*14c80*/  MOV R16, R4 ;  /* 0x0000000400107202 */ /* 0x000fe40000000f00 */
[----:B------:R-:W-:Y:S02]  /*14c90*/  MOV R6, 0xc013ae73 ;  /* 0xc013ae7300067802 */ /* 0x000fe40000000f00 */
[----:B------:R-:W-:Y:S02]  /*14ca0*/  MOV R4, 0x5 ;  /* 0x0000000500047802 */ /* 0x000fe40000000f00 */
[----:B------:R-:W-:Y:S02]  /*14cb0*/  MOV R20, 32@lo((eval_multi_expr_kernel + .L_x_806@srel)) ;  /* 0x0000000000147802 */ /* 0x000fe40000000f00 */
[----:B------:R-:W-:-:S04]  /*14cc0*/  MOV R21, 32@hi((eval_multi_expr_kernel + .L_x_806@srel)) ;  /* 0x0000000000157802 */ /* 0x000fc80000000f00 */
[----:B0----5:R-:W-:Y:S05]  /*14cd0*/  CALL.ABS.NOINC `(apply_op) ;  /* 0x0000000000007943 */ /* 0x021fea0003c00000 */
.L_x_806:
[----:B------:R0:W5:Y:S01]  /*14ce0*/  LDG.E R5, [R26.64+0x8] ;  /* 0x000008241a057981 */ /* 0x000162000c1e1900 */
[----:B------:R-:W-:-:S02]  /*14cf0*/  MOV R2, R4 ;  /* 0x0000000400027202 */ /* 0x000fc40000000f00 */
[----:B------:R-:W-:Y:S02]  /*14d00*/  MOV R6, 0x40000000 ;  /* 0x4000000000067802 */ /* 0x000fe40000000f00 */
[----:B------:R-:W-:Y:S02]  /*14d10*/  MOV R4, 0x5 ;  /* 0x0000000500047802 */ /* 0x000fe40000000f00 */
[----:B------:R-:W-:Y:S02]  /*14d20*/  MOV R20, 32@lo((eval_multi_expr_kernel + .L_x_807@srel)) ;  /* 0x0000000000147802 */ /* 0x000fe40000000f00 */
[----:B------:R-:W-:-:S04]  /*14d30*/  MOV R21, 32@hi((eval_multi_expr_kernel + .L_x_807@srel)) ;  /* 0x0000000000157802 */ /* 0x000fc80000000f00 */
[----:B0----5:R-:W-:Y:S05]  /*14d40*/  CALL.ABS.NOINC `(apply_op) ;  /* 0x0000000000007943 */ /* 0x021fea0003c00000 */
.L_x_807:
[----:B------:R-:W-:Y:S02]  /*14d50*/  MOV R6, R4 ;  /* 0x0000000400067202 */ /* 0x000fe40000000f00 */
[----:B------:R-:W-:Y:S02]  /*14d60*/  MOV R5, 0x3db3d239 ;  /* 0x3db3d23900057802 */ /* 0x000fe40000000f00 */
[----:B------:R-:W-:Y:S02]  /*14d70*/  MOV R4, 0x3 ;  /* 0x0000000300047802 */ /* 0x000fe40000000f00 */
[----:B------:R-:W-:Y:S02]  /*14d80*/  MOV R20, 32@lo((eval_multi_expr_kernel + .L_x_808@srel)) ;  /* 0x0000000000147802 */ /* 0x000fe40000000f00 */
[----:B------:R-:W-:-:S04]  /*14d90*/  MOV R21, 32@hi((eval_multi_expr_kernel + .L_x_808@srel)) ;  /* 0x0000000000157802 */ /* 0x000fc80000000f00 */
[----:B------:R-:W-:Y:S05]  /*14da0*/  CALL.ABS.NOINC `(apply_op) ;  /* 0x0000000000007943 */ /* 0x000fea0003c00000 */
.L_x_808:
[----:B------:R-:W-:Y:S02]  /*14db0*/  MOV R5, R4 ;  /* 0x0000000400057202 */ /* 0x000fe40000000f00 */
[----:B------:R-:W-:-:S02]  /*14dc0*/  MOV R6, R2 ;  /* 0x0000000200067202 */ /* 0x000fc40000000f00 */
[----:B------:R-:W-:Y:S02]  /*14dd0*/  MOV R4, 0x3 ;  /* 0x0000000300047802 */ /* 0x000fe40000000f00 */
[----:B------:R-:W-:Y:S02]  /*14de0*/  MOV R20, 32@lo((eval_multi_expr_kernel + .L_x_809@srel)) ;  /* 0x0000000000147802 */ /* 0x000fe40000000f00 */
[----:B------:R-:W-:-:S04]  /*14df0*/  MOV R21, 32@hi((eval_multi_expr_kernel + .L_x_809@srel)) ;  /* 0x0000000000157802 */ /* 0x000fc80000000f00 */
[----:B------:R-:W-:Y:S05]  /*14e00*/  CALL.ABS.NOINC `(apply_op) ;  /* 0x0000000000007943 */ /* 0x000fea0003c00000 */
.L_x_809:
[----:B------:R-:W-:Y:S02]  /*14e10*/  MOV R5, R4 ;  /* 0x0000000400057202 */ /* 0x000fe40000000f00 */
[----:B------:R-:W-:Y:S02]  /*14e20*/  MOV R6, R16 ;  /* 0x0000001000067202 */ /* 0x000fe40000000f00 */
[----:B------:R-:W-:Y:S02]  /*14e30*/  MOV R4, 0x3 ;  /* 0x0000000300047802 */ /* 0x000fe40000000f00 */
[----:B------:R-:W-:Y:S02]  /*14e40*/  MOV R20, 32@lo((eval_multi_expr_kernel + .L_x_810@srel)) ;  /* 0x0000000000147802 */ /* 0x000fe40000000f00 */
[----:B------:R-:W-:-:S04]  /*14e50*/  MOV R21, 32@hi((eval_multi_expr_kernel + .L_x_810@srel)) ;  /* 0x0000000000157802 */ /* 0x000fc80000000f00 */
[----:B------:R-:W-:Y:S05]  /*14e60*/  CALL.ABS.NOINC `(apply_op) ;  /* 0x0000000000007943 */ /* 0x000fea0003c00000 */
.L_x_810:
[----:B------:R-:W-:Y:S02]  /*14e70*/  MOV R5, R4 ;  /* 0x0000000400057202 */ /* 0x000fe40000000f00 */
[----:B------:R-:W-:-:S02]  /*14e80*/  MOV R6, R17 ;  /* 0x0000001100067202 */ /* 0x000fc40000000f00 */
[----:B------:R-:W-:Y:S02]  /*14e90*/  MOV R4, 0x3 ;  /* 0x0000000300047802 */ /* 0x000fe40000000f00 */
[----:B------:R-:W-:Y:S02]  /*14ea0*/  MOV R20, 32@lo((eval_multi_expr_kernel + .L_x_811@srel)) ;  /* 0x0000000000147802 */ /* 0x000fe40000000f00 */
[----:B------:R-:W-:-:S04]  /*14eb0*/  MOV R21, 32@hi((eval_multi_expr_kernel + .L_x_811@srel)) ;  /* 0x0000000000157802 */ /* 0x000fc80000000f00 */
[----:B------:R-:W-:Y:S05]  /*14ec0*/  CALL.ABS.NOINC `(apply_op) ;  /* 0x0000000000007943 */ /* 0x000fea0003c00000 */
.L_x_811:
[----:B------:R-:W-:Y:S02]  /*14ed0*/  MOV R5, R4 ;  /* 0x0000000400057202 */ /* 0x000fe40000000f00 */
[----:B------:R-:W-:Y:S02]  /*14ee0*/  MOV R6, R18 ;  /* 0x0000001200067202 */ /* 0x000fe40000000f00 */
[----:B------:R-:W-:Y:S02]  /*14ef0*/  MOV R4, 0x3 ;  /* 0x0000000300047802 */ /* 0x000fe40000000f00 */
[----:B------:R-:W-:Y:S02]  /*14f00*/  MOV R20, 32@lo((eval_multi_expr_kernel + .L_x_812@srel)) ;  /* 0x0000000000147802 */ /* 0x000fe40000000f00 */
[----:B------:R-:W-:-:S04]  /*14f10*/  MOV R21, 32@hi((eval_multi_expr_kernel + .L_x_812@srel)) ;  /* 0x0000000000157802 */ /* 0x000fc80000000f00 */
[----:B------:R-:W-:Y:S05]  /*14f20*/  CALL.ABS.NOINC `(apply_op) ;  /* 0x0000000000007943 */ /* 0x000fea0003c00000 */
.L_x_812:
[----:B------:R-:W-:Y:S02]  /*14f30*/  MOV R5, R4 ;  /* 0x0000000400057202 */ /* 0x000fe40000000f00 */
[----:B------:R-:W-:-:S02]  /*14f40*/  MOV R6, R19 ;  /* 0x0000001300067202 */ /* 0x000fc40000000f00 */
[----:B------:R-:W-:Y:S02]  /*14f50*/  MOV R4, 0x1 ;  /* 0x0000000100047802 */ /* 0x000fe40000000f00 */
[----:B------:R-:W-:Y:S02]  /*14f60*/  MOV R20, 32@lo((eval_multi_expr_kernel + .L_x_813@srel)) ;  /* 0x0000000000147802 */ /* 0x000fe40000000f00 */
[----:B------:R-:W-:-:S04]  /*14f70*/  MOV R21, 32@hi((eval_multi_expr_kernel + .L_x_813@srel)) ;  /* 0x0000000000157802 */ /* 0x000fc80000000f00 */
[----:B------:R-:W-:Y:S05]  /*14f80*/  CALL.ABS.NOINC `(apply_op) ;  /* 0x0000000000007943 */ /* 0x000fea0003c00000 */
.L_x_813:
        /* <DEDUP_REMOVED lines=8> */
.L_x_814:
        /* <DEDUP_REMOVED lines=9> */
.L_x_815:
[----:B------:R0:W5:Y:S01]  /*150a0*/  LDG.E R5, [R26.64+0x4] ;  /* 0x000004241a057981 */ /* 0x000162000c1e1900 */
[----:B------:R-:W-:Y:S02]  /*150b0*/  MOV R6, R4 ;  /* 0x0000000400067202 */ /* 0x000fe40000000f00 */
[----:B------:R-:W-:Y:S02]  /*150c0*/  MOV R4, 0x1 ;  /* 0x0000000100047802 */ /* 0x000fe40000000f00 */
[----:B------:R-:W-:Y:S02]  /*150d0*/  MOV R20, 32@lo((eval_multi_expr_kernel + .L_x_816@srel)) ;  /* 0x0000000000147802 */ /* 0x000fe40000000f00 */
[----:B------:R-:W-:-:S04]  /*150e0*/  MOV R21, 32@hi((eval_multi_expr_kernel + .L_x_816@srel)) ;  /* 0x0000000000157802 */ /* 0x000fc80000000f00 */
[----:B0----5:R-:W-:Y:S05]  /*150f0*/  CALL.ABS.NOINC `(apply_op) ;  /* 0x0000000000007943 */ /* 0x021fea0003c00000 */
.L_x_816:
[----:B------:R0:W5:Y:S01]  /*15100*/  LDG.E R5, [R26.64+0x4] ;  /* 0x000004241a057981 */ /* 0x000162000c1e1900 */
[----:B------:R-:W-:Y:S02]  /*15110*/  MOV R16, R4 ;  /* 0x0000000400107202 */ /* 0x000fe40000000f00 */
[----:B------:R-:W-:-:S02]  /*15120*/  MOV R6, 0xbf800000 ;  /* 0xbf80000000067802 */ /* 0x000fc40000000f00 */
[----:B------:R-:W-:Y:S02]  /*15130*/  MOV R4, 0x5 ;  /* 0x0000000500047802 */ /* 0x000fe40000000f00 */
[----:B------:R-:W-:Y:S02]  /*15140*/  MOV R20, 32@lo((eval_multi_expr_kernel + .L_x_817@srel)) ;  /* 0x0000000000147802 */ /* 0x000fe40000000f00 */
[----:B------:R-:W-:-:S04]  /*15150*/  MOV R21, 32@hi((eval_multi_expr_kernel + .L_x_817@srel)) ;  /* 0x0000000000157802 */ /* 0x000fc80000000f00 */
[----:B0----5:R-:W-:Y:S05]  /*15160*/  CALL.ABS.NOINC `(apply_op) ;  /* 0x0000000000007943 */ /* 0x021fea0003c00000 */
.L_x_817:
[----:B------:R0:W5:Y:S01]  /*15170*/  LDG.E R5, [R26.64] ;  /* 0x000000241a057981 */ /* 0x000162000c1e1900 */
[----:B------:R-:W-:Y:S02]  /*15180*/  MOV R6, R4 ;  /* 0x0000000400067202 */ /* 0x000fe40000000f00 */
[----:B------:R-:W-:Y:S02]  /*15190*/  MOV R4, 0x3 ;  /* 0x0000000300047802 */ /* 0x000fe40000000f00 */
[----:B------:R-:W-:Y:S02]  /*151a0*/  MOV R20, 32@lo((eval_multi_expr_kernel + .L_x_818@srel)) ;  /* 0x0000000000147802 */ /* 0x000fe40000000f00 */
[----:B------:R-:W-:-:S04]  /*151b0*/  MOV R21, 32@hi((eval_multi_expr_kernel + .L_x_818@srel)) ;  /* 0x0000000000157802 */ /* 0x000fc80000000f00 */
[----:B0----5:R-:W-:Y:S05]  /*151c0*/  CALL.ABS.NOINC `(apply_op) ;  /* 0x0000000000007943 */ /* 0x021fea0003c00000 */
.L_x_818:
[----:B------:R0:W5:Y:S01]  /*151d0*/  LDG.E R5, [R26.64+0x18] ;  /* 0x000018241a057981 */ /* 0x000162000c1e1900 */
[----:B------:R-:W-:Y:S02]  /*151e0*/  MOV R2, R4 ;  /* 0x0000000400027202 */ /* 0x000fe40000000f00 */
[----:B------:R-:W-:-:S02]  /*151f0*/  MOV R6, RZ ;  /* 0x000000ff00067202 */ /* 0x000fc40000000f00 */
[----:B------:R-:W-:Y:S02]  /*15200*/  MOV R4, 0xa ;  /* 0x0000000a00047802 */ /* 0x000fe40000000f00 */
[----:B------:R-:W-:Y:S02]  /*15210*/  MOV R20, 32@lo((eval_multi_expr_kernel + .L_x_819@srel)) ;  /* 0x0000000000147802 */ /* 0x000fe40000000f00 */
[----:B------:R-:W-:-:S04]  /*15220*/  MOV R21, 32@hi((eval_multi_expr_kernel + .L_x_819@srel)) ;  /* 0x0000000000157802 */ /* 0x000fc80000000f00 */
[----:B0----5:R-:W-:Y:S05]  /*15230*/  CALL.ABS.NOINC `(apply_op) ;  /* 0x0000000000007943 */ /* 0x021fea0003c00000 */
.L_x_819:
[----:B------:R-:W-:Y:S02]  /*15240*/  MOV R5, R4 ;  /* 0x0000000400057202 */ /* 0x000fe40000000f00 */
[----:B------:R-:W-:Y:S02]  /*15250*/  MOV R6, 0x40000000 ;  /* 0x4000000000067802 */ /* 0x000fe40000000f00 */
[----:B------:R-:W-:Y:S02]  /*15260*/  MOV R4, 0x5 ;  /* 0x0000000500047802 */ /* 0x000fe40000000f00 */
[----:B------:R-:W-:Y:S02]  /*15270*/  MOV R20, 32@lo((eval_multi_expr_kernel + .L_x_820@srel)) ;  /* 0x0000000000147802 */ /* 0x000fe40000000f00 */
[----:B------:R-:W-:-:S04]  /*15280*/  MOV R21, 32@hi((eval_multi_expr_kernel + .L_x_820@srel)) ;  /* 0x0000000000157802 */ /* 0x000fc80000000f00 */
[----:B------:R-:W-:Y:S05]  /*15290*/  CALL.ABS.NOINC `(apply_op) ;  /* 0x0000000000007943 */ /* 0x000fea0003c00000 */
.L_x_820:
[----:B------:R-:W-:Y:S02]  /*152a0*/  MOV R6, R4 ;  /* 0x0000000400067202 */ /* 0x000fe40000000f00 */
[----:B------:R-:W-:-:S02]  /*152b0*/  MOV R5, 0xbf800000 ;  /* 0xbf80000000057802 */ /* 0x000fc40000000f00 */
[----:B------:R-:W-:Y:S02]  /*152c0*/  MOV R4, 0x3 ;  /* 0x0000000300047802 */ /* 0x000fe40000000f00 */
[----:B------:R-:W-:Y:S02]  /*152d0*/  MOV R20, 32@lo((eval_multi_expr_kernel + .L_x_821@srel)) ;  /* 0x0000000000147802 */ /* 0x000fe40000000f00 */
[----:B------:R-:W-:-:S04]  /*152e0*/  MOV R21, 32@hi((eval_multi_expr_kernel + .L_x_821@srel)) ;  /* 0x0000000000157802 */ /* 0x000fc80000000f00 */
[----:B------:R-:W-:Y:S05]  /*152f0*/  CALL.ABS.NOINC `(apply_op) ;  /* 0x0000000000007943 */ /* 0x000fea0003c00000 */
.L_x_821:
[----:B------:R-:W-:Y:S02]  /*15300*/  MOV R5, R4 ;  /* 0x0000000400057202 */ /* 0x000fe40000000f00 */
[----:B------:R-:W-:Y:S02]  /*15310*/  MOV R6, R2 ;  /* 0x0000000200067202 */ /* 0x000fe40000000f00 */
[----:B------:R-:W-:Y:S02]  /*15320*/  MOV R4, 0x3 ;  /* 0x0000000300047802 */ /* 0x000fe40000000f00 */
[----:B------:R-:W-:Y:S02]  /*15330*/  MOV R20, 32@lo((eval_multi_expr_kernel + .L_x_822@srel)) ;  /* 0x0000000000147802 */ /* 0x000fe40000000f00 */
[----:B------:R-:W-:-:S04]  /*15340*/  MOV R21, 32@hi((eval_multi_expr_kernel + .L_x_822@srel)) ;  /* 0x0000000000157802 */ /* 0x000fc80000000f00 */
[----:B------:R-:W-:Y:S05]  /*15350*/  CALL.ABS.NOINC `(apply_op) ;  /* 0x0000000000007943 */ /* 0x000fea0003c00000 */
.L_x_822:
[----:B------:R-:W-:Y:S02]  /*15360*/  MOV R5, R4 ;  /* 0x0000000400057202 */ /* 0x000fe40000000f00 */
[----:B------:R-:W-:-:S02]  /*15370*/  MOV R6, R16 ;  /* 0x0000001000067202 */ /* 0x000fc40000000f00 */
[----:B------:R-:W-:Y:S02]  /*15380*/  MOV R4, 0x1 ;  /* 0x0000000100047802 */ /* 0x000fe40000000f00 */
[----:B------:R-:W-:Y:S02]  /*15390*/  MOV R20, 32@lo((eval_multi_expr_kernel + .L_x_823@srel)) ;  /* 0x0000000000147802 */ /* 0x000fe40000000f00 */
[----:B------:R-:W-:-:S04]  /*153a0*/  MOV R21, 32@hi((eval_multi_expr_kernel + .L_x_823@srel)) ;  /* 0x0000000000157802 */ /* 0x000fc80000000f00 */
[----:B------:R-:W-:Y:S05]  /*153b0*/  CALL.ABS.NOINC `(apply_op) ;  /* 0x0000000000007943 */ /* 0x000fea0003c00000 */
.L_x_823:
[----:B------:R0:W5:Y:S01]  /*153c0*/  LDG.E R5, [R26.64+0x4] ;  /* 0x000004241a057981 */ /* 0x000162000c1e1900 */
[----:B------:R-:W-:Y:S02]  /*153d0*/  MOV R22, R4 ;  /* 0x0000000400167202 */ /* 0x000fe40000000f00 */
[----:B------:R-:W-:Y:S02]  /*153e0*/  MOV R6, 0x40000000 ;  /* 0x4000000000067802 */ /* 0x000fe40000000f00 */
[----:B------:R-:W-:Y:S02]  /*153f0*/  MOV R4, 0x5 ;  /* 0x0000000500047802 */ /* 0x000fe40000000f00 */
[----:B------:R-:W-:Y:S02]  /*15400*/  MOV R20, 32@lo((eval_multi_expr_kernel + .L_x_824@srel)) ;  /* 0x0000000000147802 */ /* 0x000fe40000000f00 */
[----:B------:R-:W-:-:S04]  /*15410*/  MOV R21, 32@hi((eval_multi_expr_kernel + .L_x_824@srel)) ;  /* 0x0000000000157802 */ /* 0x000fc80000000f00 */
[----:B0----5:R-:W-:Y:S05]  /*15420*/  CALL.ABS.NOINC `(apply_op) ;  /* 0x0000000000007943 */ /* 0x021fea0003c00000 */
.L_x_824:
[----:B------:R0:W5:Y:S01]  /*15430*/  LDG.E R5, [R26.64] ;  /* 0x000000241a057981 */ /* 0x000162000c1e1900 */
[----:B------:R-:W-:-:S02]  /*15440*/  MOV R19, R4 ;  /* 0x0000000400137202 */ /* 0x000fc40000000f00 */
[----:B------:R-:W-:Y:S02]  /*15450*/  MOV R6, 0xc0000000 ;  /* 0xc000000000067802 */ /* 0x000fe40000000f00 */
[----:B------:R-:W-:Y:S02]  /*15460*/  MOV R4, 0x5 ;  /* 0x0000000500047802 */ /* 0x000fe40000000f00 */
[----:B------:R-:W-:Y:S02]  /*15470*/  MOV R20, 32@lo((eval_multi_expr_kernel + .L_x_825@srel)) ;  /* 0x0000000000147802 */ /* 0x000fe40000000f00 */
[----:B------:R-:W-:-:S04]  /*15480*/  MOV R21, 32@hi((eval_multi_expr_kernel + .L_x_825@srel)) ;  /* 0x0000000000157802 */ /* 0x000fc80000000f00 */
[----:B0----5:R-:W-:Y:S05]  /*15490*/  CALL.ABS.NOINC `(apply_op) ;  /* 0x0000000000007943 */ /* 0x021fea0003c00000 */
.L_x_825:
[----:B------:R0:W5:Y:S01]  /*154a0*/  LDG.E R5, [R26.64+0x10] ;  /* 0x000010241a057981 */ /* 0x000162000c1e1900 */
[----:B------:R-:W-:Y:S02]  /*154b0*/  MOV R18, R4 ;  /* 0x0000000400127202 */ /* 0x000fe40000000f00 */
[----:B------:R-:W-:Y:S02]  /*154c0*/  MOV R6, 0xc0000000 ;  /* 0xc000000000067802 */ /* 0x000fe40000000f00 */
[----:B------:R-:W-:Y:S02]  /*154d0*/  MOV R4, 0x5 ;  /* 0x0000000500047802 */ /* 0x000fe40000000f00 */
[----:B------:R-:W-:Y:S02]  /*154e0*/  MOV R20, 32@lo((eval_multi_expr_kernel + .L_x_826@srel)) ;  /* 0x0000000000147802 */ /* 0x000fe40000000f00 */
[----:B------:R-:W-:-:S04]  /*154f0*/  MOV R21, 32@hi((eval_multi_expr_kernel + .L_x_826@srel)) ;  /* 0x0000000000157802 */ /* 0x000fc80000000f00 */
[----:B0----5:R-:W-:Y:S05]  /*15500*/  CALL.ABS.NOINC `(apply_op) ;  /* 0x0000000000007943 */ /* 0x021fea0003c00000 */
.L_x_826:
[----:B------:R0:W5:Y:S01]  /*15510*/  LDG.E R5, [R26.64+0xc] ;  /* 0x00000c241a057981 */ /* 0x000162000c1e1900 */
[----:B------:R-:W-:-:S02]  /*15520*/  MOV R17, R4 ;  /* 0x0000000400117202 */ /* 0x000fc40000000f00 */
[----:B------:R-:W-:Y:S02]  /*15530*/  MOV R6, 0x40000000 ;  /* 0x4000000000067802 */ /* 0x000fe40000000f00 */
[----:B------:R-:W-:Y:S02]  /*15540*/  MOV R4, 0x5 ;  /* 0x0000000500047802 */ /* 0x000fe40000000f00 */
[----:B------:R-:W-:Y:S02]  /*15550*/  MOV R20, 32@lo((eval_multi_expr_kernel + .L_x_827@srel)) ;  /* 0x0000000000147802 */ /* 0x000fe40000000f00 */
[----:B------:R-:W-:-:S04]  /*15560*/  MOV R21, 32@hi((eval_multi_expr_kernel + .L_x_827@srel)) ;  /* 0x0000000000157802 */ /* 0x000fc80000000f00 */
[----:B0----5:R-:W-:Y:S05]  /*15570*/  CALL.ABS.NOINC `(apply_op) ;  /* 0x0000000000007943 */ /* 0x021fea0003c00000 */
.L_x_827:
[----:B------:R0:W5:Y:S01]  /*15580*/  LDG.E R5, [R26.64+0x14] ;  /* 0x000014241a057981 */ /* 0x000162000c1e1900 */
[----:B------:R-:W-:Y:S02]  /*15590*/  MOV R16, R4 ;  /* 0x0000000400107202 */ /* 0x000fe40000000f00 */
[----:B------:R-:W-:Y:S02]  /*155a0*/  MOV R6, 0xc0000000 ;  /* 0xc000000000067802 */ /* 0x000fe40000000f00 */
[----:B------:R-:W-:Y:S02]  /*155b0*/  MOV R4, 0x5 ;  /* 0x0000000500047802 */ /* 0x000fe40000000f00 */
[----:B------:R-:W-:Y:S02]  /*155c0*/  MOV R20, 32@lo((eval_multi_expr_kernel + .L_x_828@srel)) ;  /* 0x0000000000147802 */ /* 0x000fe40000000f00 */
[----:B------:R-:W-:-:S04]  /*155d0*/  MOV R21, 32@hi((eval_multi_expr_kernel + .L_x_828@srel)) ;  /* 0x0000000000157802 */ /* 0x000fc80000000f00 */
[----:B0----5:R-:W-:Y:S05]  /*155e0*/  CALL.ABS.NOINC `(apply_op) ;  /* 0x0000000000007943 */ /* 0x021fea0003c00000 */
.L_x_828:
[----:B------:R0:W5:Y:S01]  /*155f0*/  LDG.E R5, [R26.64+0x8] ;  /* 0x000008241a057981 */ /* 0x000162000c1e1900 */
[----:B------:R-:W-:-:S02]  /*15600*/  MOV R2, R4 ;  /* 0x0000000400027202 */ /* 0x000fc40000000f00 */
[----:B------:R-:W-:Y:S02]  /*15610*/  MOV R6, 0x40000000 ;  /* 0x4000000000067802 */ /* 0x000fe40000000f00 */
[----:B------:R-:W-:Y:S02]  /*15620*/  MOV R4, 0x5 ;  /* 0x0000000500047802 */ /* 0x000fe40000000f00 */
[----:B------:R-:W-:Y:S02]  /*15630*/  MOV R20, 32@lo((eval_multi_expr_kernel + .L_x_829@srel)) ;  /* 0x0000000000147802 */ /* 0x000fe40000000f00 */
[----:B------:R-:W-:-:S04]  /*15640*/  MOV R21, 32@hi((eval_multi_expr_kernel + .L_x_829@srel)) ;  /* 0x0000000000157802 */ /* 0x000fc80000000f00 */
[----:B0----5:R-:W-:Y:S05]  /*15650*/  CALL.ABS.NOINC `(apply_op) ;  /* 0x0000000000007943 */ /* 0x021fea0003c00000 */
.L_x_829:
[----:B------:R-:W-:Y:S02]  /*15660*/  MOV R6, R4 ;  /* 0x0000000400067202 */ /* 0x000fe40000000f00 */
[----:B------:R-:W-:Y:S02]  /*15670*/  MOV R5, 0x3da55a7e ;  /* 0x3da55a7e00057802 */ /* 0x000fe40000000f00 */
[----:B------:R-:W-:Y:S02]  /*15680*/  MOV R4, 0x3 ;  /* 0x0000000300047802 */ /* 0x000fe40000000f00 */
[----:B------:R-:W-:Y:S02]  /*15690*/  MOV R20, 32@lo((eval_multi_expr_kernel + .L_x_830@srel)) ;  /* 0x0000000000147802 */ /* 0x000fe40000000f00 */
[----:B------:R-:W-:-:S04]  /*156a0*/  MOV R21, 32@hi((eval_multi_expr_kernel + .L_x_830@srel)) ;  /* 0x0000000000157802 */ /* 0x000fc80000000f00 */
[----:B------:R-:W-:Y:S05]  /*156b0*/  CALL.ABS.NOINC `(apply_op) ;  /* 0x0000000000007943 */ /* 0x000fea0003c00000 */
.L_x_830:
[----:B------:R-:W-:Y:S02]  /*156c0*/  MOV R5, R4 ;  /* 0x0000000400057202 */ /* 0x000fe40000000f00 */
[----:B------:R-:W-:-:S02]  /*156d0*/  MOV R6, R2 ;  /* 0x0000000200067202 */ /* 0x000fc40000000f00 */
[----:B------:R-:W-:Y:S02]  /*156e0*/  MOV R4, 0x3 ;  /* 0x0000000300047802 */ /* 0x000fe40000000f00 */
[----:B------:R-:W-:Y:S02]  /*156f0*/  MOV R20, 32@lo((eval_multi_expr_kernel + .L_x_831@srel)) ;  /* 0x0000000000147802 */ /* 0x000fe40000000f00 */
[----:B------:R-:W-:-:S04]  /*15700*/  MOV R21, 32@hi((eval_multi_expr_kernel + .L_x_831@srel)) ;  /* 0x0000000000157802 */ /* 0x000fc80000000f00 */
[----:B------:R-:W-:Y:S05]  /*15710*/  CALL.ABS.NOINC `(apply_op) ;  /* 0x0000000000007943 */ /* 0x000fea0003c00000 */
.L_x_831:
[----:B------:R-:W-:Y:S02]  /*15720*/  MOV R5, R4 ;  /* 0x0000000400057202 */ /* 0x000fe40000000f00 */
[----:B------:R-:W-:Y:S02]  /*15730*/  MOV R6, R16 ;  /* 0x0000001000067202 */ /* 0x000fe40000000f00 */
[----:B------:R-:W-:Y:S02]  /*15740*/  MOV R4, 0x3 ;  /* 0x0000000300047802 */ /* 0x000fe40000000f00 */
[----:B------:R-:W-:Y:S02]  /*15750*/  MOV R20, 32@lo((eval_multi_expr_kernel + .L_x_832@srel)) ;  /* 0x0000000000147802 */ /* 0x000fe40000000f00 */
[----:B------:R-:W-:-:S04]  /*15760*/  MOV R21, 32@hi((eval_multi_expr_kernel + .L_x_832@srel)) ;  /* 0x0000000000157802 */ /* 0x000fc80000000f00 */
[----:B------:R-:W-:Y:S05]  /*15770*/  CALL.ABS.NOINC `(apply_op) ;  /* 0x0000000000007943 */ /* 0x000fea0003c00000 */
.L_x_832:
[----:B------:R-:W-:Y:S02]  /*15780*/  MOV R5, R4 ;  /* 0x0000000400057202 */ /* 0x000fe40000000f00 */
[----:B------:R-:W-:-:S02]  /*15790*/  MOV R6, R17 ;  /* 0x0000001100067202 */ /* 0x000fc40000000f00 */
[----:B------:R-:W-:Y:S02]  /*157a0*/  MOV R4, 0x3 ;  /* 0x0000000300047802 */ /* 0x000fe40000000f00 */
[----:B------:R-:W-:Y:S02]  /*157b0*/  MOV R20, 32@lo((eval_multi_expr_kernel + .L_x_833@srel)) ;  /* 0x0000000000147802 */ /* 0x000fe40000000f00 */
[----:B------:R-:W-:-:S04]  /*157c0*/  MOV R21, 32@hi((eval_multi_expr_kernel + .L_x_833@srel)) ;  /* 0x0000000000157802 */ /* 0x000fc80000000f00 */
[----:B------:R-:W-:Y:S05]  /*157d0*/  CALL.ABS.NOINC `(apply_op) ;  /* 0x0000000000007943 */ /* 0x000fea0003c00000 */
.L_x_833:
[----:B------:R-:W-:Y:S02]  /*157e0*/  MOV R5, R4 ;  /* 0x0000000400057202 */ /* 0x000fe40000000f00 */
[----:B------:R-:W-:Y:S02]  /*157f0*/  MOV R6, R18 ;  /* 0x0000001200067202 */ /* 0x000fe40000000f00 */
[----:B------:R-:W-:Y:S02]  /*15800*/  MOV R4, 0x3 ;  /* 0x0000000300047802 */ /* 0x000fe40000000f00 */
[----:B------:R-:W-:Y:S02]  /*15810*/  MOV R20, 32@lo((eval_multi_expr_kernel + .L_x_834@srel)) ;  /* 0x0000000000147802 */ /* 0x000fe40000000f00 */
[----:B------:R-:W-:-:S04]  /*15820*/  MOV R21, 32@hi((eval_multi_expr_kernel + .L_x_834@srel)) ;  /* 0x0000000000157802 */ /* 0x000fc80000000f00 */
[----:B------:R-:W-:Y:S05]  /*15830*/  CALL.ABS.NOINC `(apply_op) ;  /* 0x0000000000007943 */ /* 0x000fea0003c00000 */
.L_x_834:
[----:B------:R-:W-:Y:S02]  /*15840*/  MOV R5, R4 ;  /* 0x0000000400057202 */ /* 0x000fe40000000f00 */
[----:B------:R-:W-:-:S02]  /*15850*/  MOV R6, R19 ;  /* 0x0000001300067202 */ /* 0x000fc40000000f00 */
[----:B------:R-:W-:Y:S02]  /*15860*/  MOV R4, 0x3 ;  /* 0x0000000300047802 */ /* 0x000fe40000000f00 */
[----:B------:R-:W-:Y:S02]  /*15870*/  MOV R20, 32@lo((eval_multi_expr_kernel + .L_x_835@srel)) ;  /* 0x0000000000147802 */ /* 0x000fe40000000f00 */
[----:B------:R-:W-:-:S04]  /*15880*/  MOV R21, 32@hi((eval_multi_expr_kernel + .L_x_835@srel)) ;  /* 0x0000000000157802 */ /* 0x000fc80000000f00 */
[----:B------:R-:W-:Y:S05]  /*15890*/  CALL.ABS.NOINC `(apply_op) ;  /* 0x0000000000007943 */ /* 0x000fea0003c00000 */
.L_x_835:
[----:B------:R-:W-:Y:S02]  /*158a0*/  MOV R5, R4 ;  /* 0x0000000400057202 */ /* 0x000fe40000000f00 */
[----:B------:R-:W-:Y:S02]  /*158b0*/  MOV R6, R22 ;  /* 0x0000001600067202 */ /* 0x000fe40000000f00 */
[----:B------:R-:W-:Y:S02]  /*158c0*/  MOV R4, 0x3 ;  /* 0x0000000300047802 */ /* 0x000fe40000000f00 */
[----:B------:R-:W-:Y:S02]  /*158d0*/  MOV R20, 32@lo((eval_multi_expr_kernel + .L_x_836@srel)) ;  /* 0x0000000000147802 */ /* 0x000fe40000000f00 */
[----:B------:R-:W-:-:S04]  /*158e0*/  MOV R21, 32@hi((eval_multi_expr_kernel + .L_x_836@srel)) ;  /* 0x0000000000157802 */ /* 0x000fc80000000f00 */
[----:B------:R-:W-:Y:S05]  /*158f0*/  CALL.ABS.NOINC `(apply_op) ;  /* 0x0000000000007943 */ /* 0x000fea0003c00000 */
.L_x_836:
        /* <DEDUP_REMOVED lines=8> */
.L_x_837:
        /* <DEDUP_REMOVED lines=9> */
.L_x_838:
[----:B------:R0:W5:Y:S01]  /*15a10*/  LDG.E R5, [R26.64+0x4] ;  /* 0x000004241a057981 */ /* 0x000162000c1e1900 */
[----:B------:R-:W-:Y:S02]  /*15a20*/  MOV R6, R4 ;  /* 0x0000000400067202 */ /* 0x000fe40000000f00 */
[----:B------:R-:W-:Y:S02]  /*15a30*/  MOV R4, 0x3 ;  /* 0x0000000300047802 */ /* 0x000fe40000000f00 */
[----:B------:R-:W-:Y:S02]  /*15a40*/  MOV R20, 32@lo((eval_multi_expr_kernel + .L_x_839@srel)) ;  /* 0x0000000000147802 */ /* 0x000fe40000000f00 */
[----:B------:R-:W-:-:S04]  /*15a50*/  MOV R21, 32@hi((eval_multi_expr_kernel + .L_x_839@srel)) ;  /* 0x0000000000157802 */ /* 0x000fc80000000f00 */
[----:B0----5:R-:W-:Y:S05]  /*15a60*/  CALL.ABS.NOINC `(apply_op) ;  /* 0x0000000000007943 */ /* 0x021fea0003c00000 */
.L_x_839:
[----:B------:R0:W5:Y:S01]  /*15a70*/  LDG.E R5, [R26.64+0x4] ;  /* 0x000004241a057981 */ /* 0x000162000c1e1900 */
[----:B------:R-:W-:Y:S02]  /*15a80*/  MOV R16, R4 ;  /* 0x0000000400107202 */ /* 0x000fe40000000f00 */
[----:B------:R-:W-:-:S02]  /*15a90*/  MOV R6, 0xbf800000 ;  /* 0xbf80000000067802 */ /* 0x000fc40000000f00 */
[----:B------:R-:W-:Y:S02]  /*15aa0*/  MOV R4, 0x5 ;  /* 0x0000000500047802 */ /* 0x000fe40000000f00 */
[----:B------:R-:W-:Y:S02]  /*15ab0*/  MOV R20, 32@lo((eval_multi_expr_kernel + .L_x_840@srel)) ;  /* 0x0000000000147802 */ /* 0x000fe40000000f00 */
[----:B------:R-:W-:-:S04]  /*15ac0*/  MOV R21, 32@hi((eval_multi_expr_kernel + .L_x_840@srel)) ;  /* 0x0000000000157802 */ /* 0x000fc80000000f00 */
[----:B0----5:R-:W-:Y:S05]  /*15ad0*/  CALL.ABS.NOINC `(apply_op) ;  /* 0x0000000000007943 */ /* 0x021fea0003c00000 */
.L_x_840:
[----:B------:R0:W5:Y:S01]  /*15ae0*/  LDG.E R5, [R26.64] ;  /* 0x000000241a057981 */ /* 0x000162000c1e1900 */
[----:B------:R-:W-:Y:S02]  /*15af0*/  MOV R6, R4 ;  /* 0x0000000400067202 */ /* 0x000fe40000000f00 */
[----:B------:R-:W-:Y:S02]  /*15b00*/  MOV R4, 0x3 ;  /* 0x0000000300047802 */ /* 0x000fe40000000f00 */
[----:B------:R-:W-:Y:S02]  /*15b10*/  MOV R20, 32@lo((eval_multi_expr_kernel + .L_x_841@srel)) ;  /* 0x0000000000147802 */ /* 0x000fe40000000f00 */
[----:B------:R-:W-:-:S04]  /*15b20*/  MOV R21, 32@hi((eval_multi_expr_kernel + .L_x_841@srel)) ;  /* 0x0000000000157802 */ /* 0x000fc80000000f00 */
[----:B0----5:R-:W-:Y:S05]  /*15b30*/  CALL.ABS.NOINC `(apply_op) ;  /* 0x0000000000007943 */ /* 0x021fea0003c00000 */
.L_x_841:
[----:B------:R0:W5:Y:S01]  /*15b40*/  LDG.E R5, [R26.64+0x18] ;  /* 0x000018241a057981 */ /* 0x000162000c1e1900 */
[----:B------:R-:W-:Y:S02]  /*15b50*/  MOV R2, R4 ;  /* 0x0000000400027202 */ /* 0x000fe40000000f00 */
[----:B------:R-:W-:-:S02]  /*15b60*/  MOV R6, RZ ;  /* 0x000000ff00067202 */ /* 0x000fc40000000f00 */
[----:B------:R-:W-:Y:S02]  /*15b70*/  MOV R4, 0xa ;  /* 0x0000000a00047802 */ /* 0x000fe40000000f00 */
[----:B------:R-:W-:Y:S02]  /*15b80*/  MOV R20, 32@lo((eval_multi_expr_kernel + .L_x_842@srel)) ;  /* 0x0000000000147802 */ /* 0x000fe40000000f00 */
[----:B------:R-:W-:-:S04]  /*15b90*/  MOV R21, 32@hi((eval_multi_expr_kernel + .L_x_842@srel)) ;  /* 0x0000000000157802 */ /* 0x000fc80000000f00 */
[----:B0----5:R-:W-:Y:S05]  /*15ba0*/  CALL.ABS.NOINC `(apply_op) ;  /* 0x0000000000007943 */ /* 0x021fea0003c00000 */
.L_x_842:
[----:B------:R-:W-:Y:S02]  /*15bb0*/  MOV R5, R4 ;  /* 0x0000000400057202 */ /* 0x000fe40000000f00 */
[----:B------:R-:W-:Y:S02]  /*15bc0*/  MOV R6, 0x40000000 ;  /* 0x4000000000067802 */ /* 0x000fe40000000f00 */
[----:B------:R-:W-:Y:S02]  /*15bd0*/  MOV R4, 0x5 ;  /* 0x0000000500047802 */ /* 0x000fe40000000f00 */
[----:B------:R-:W-:Y:S02]  /*15be0*/  MOV R20, 32@lo((eval_multi_expr_kernel + .L_x_843@srel)) ;  /* 0x0000000000147802 */ /* 0x000fe40000000f00 */
[----:B------:R-:W-:-:S04]  /*15bf0*/  MOV R21, 32@hi((eval_multi_expr_kernel + .L_x_843@srel)) ;  /* 0x0000000000157802 */ /* 0x000fc80000000f00 */
[----:B------:R-:W-:Y:S05]  /*15c00*/  CALL.ABS.NOINC `(apply_op) ;  /* 0x0000000000007943 */ /* 0x000fea0003c00000 */
.L_x_843:
[----:B------:R-:W-:Y:S02]  /*15c10*/  MOV R6, R4 ;  /* 0x0000000400067202 */ /* 0x000fe40000000f00 */
[----:B------:R-:W-:-:S02]  /*15c20*/  MOV R5, 0xbf800000 ;  /* 0xbf80000000057802 */ /* 0x000fc40000000f00 */
[----:B------:R-:W-:Y:S02]  /*15c30*/  MOV R4, 0x1 ;  /* 0x0000000100047802 */ /* 0x000fe40000000f00 */
[----:B------:R-:W-:Y:S02]  /*15c40*/  MOV R20, 32@lo((eval_multi_expr_kernel + .L_x_844@srel)) ;  /* 0x0000000000147802 */ /* 0x000fe40000000f00 */
[----:B------:R-:W-:-:S04]  /*15c50*/  MOV R21, 32@hi((eval_multi_expr_kernel + .L_x_844@srel)) ;  /* 0x0000000000157802 */ /* 0x000fc80000000f00 */
[----:B------:R-:W-:Y:S05]  /*15c60*/  CALL.ABS.NOINC `(apply_op) ;  /* 0x0000000000007943 */ /* 0x000fea0003c00000 */
.L_x_844:
[----:B------:R-:W-:Y:S02]  /*15c70*/  MOV R5, R4 ;  /* 0x0000000400057202 */ /* 0x000fe40000000f00 */
[----:B------:R-:W-:Y:S02]  /*15c80*/  MOV R6, R2 ;  /* 0x0000000200067202 */ /* 0x000fe40000000f00 */
[----:B------:R-:W-:Y:S02]  /*15c90*/  MOV R4, 0x1 ;  /* 0x0000000100047802 */ /* 0x000fe40000000f00 */
[----:B------:R-:W-:Y:S02]  /*15ca0*/  MOV R20, 32@lo((eval_multi_expr_kernel + .L_x_845@srel)) ;  /* 0x0000000000147802 */ /* 0x000fe40000000f00 */
[----:B------:R-:W-:-:S04]  /*15cb0*/  MOV R21, 32@hi((eval_multi_expr_kernel + .L_x_845@srel)) ;  /* 0x0000000000157802 */ /* 0x000fc80000000f00 */
[----:B------:R-:W-:Y:S05]  /*15cc0*/  CALL.ABS.NOINC `(apply_op) ;  /* 0x0000000000007943 */ /* 0x000fea0003c00000 */
.L_x_845:
[----:B------:R-:W-:Y:S02]  /*15cd0*/  MOV R5, R4 ;  /* 0x0000000400057202 */ /* 0x000fe40000000f00 */
[----:B------:R-:W-:-:S02]  /*15ce0*/  MOV R6, R16 ;  /* 0x0000001000067202 */ /* 0x000fc40000000f00 */
[----:B------:R-:W-:Y:S02]  /*15cf0*/  MOV R4, 0x1 ;  /* 0x0000000100047802 */ /* 0x000fe40000000f00 */
[----:B------:R-:W-:Y:S02]  /*15d00*/  MOV R20, 32@lo((eval_multi_expr_kernel + .L_x_846@srel)) ;  /* 0x0000000000147802 */ /* 0x000fe40000000f00 */
[----:B------:R-:W-:-:S04]  /*15d10*/  MOV R21, 32@hi((eval_multi_expr_kernel + .L_x_846@srel)) ;  /* 0x0000000000157802 */ /* 0x000fc80000000f00 */
[----:B------:R-:W-:Y:S05]  /*15d20*/  CALL.ABS.NOINC `(apply_op) ;  /* 0x0000000000007943 */ /* 0x000fea0003c00000 */
.L_x_846:
[----:B------:R0:W5:Y:S01]  /*15d30*/  LDG.E R5, [R26.64+0x4] ;  /* 0x000004241a057981 */ /* 0x000162000c1e1900 */
[----:B------:R-:W-:Y:S02]  /*15d40*/  MOV R22, R4 ;  /* 0x0000000400167202 */ /* 0x000fe40000000f00 */
[----:B------:R-:W-:Y:S02]  /*15d50*/  MOV R6, 0x40000000 ;  /* 0x4000000000067802 */ /* 0x000fe40000000f00 */
[----:B------:R-:W-:Y:S02]  /*15d60*/  MOV R4, 0x5 ;  /* 0x0000000500047802 */ /* 0x000fe40000000f00 */
[----:B------:R-:W-:Y:S02]  /*15d70*/  MOV R20, 32@lo((eval_multi_expr_kernel + .L_x_847@srel)) ;  /* 0x0000000000147802 */ /* 0x000fe40000000f00 */
[----:B------:R-:W-:-:S04]  /*15d80*/  MOV R21, 32@hi((eval_multi_expr_kernel + .L_x_847@srel)) ;  /* 0x0000000000157802 */ /* 0x000fc80000000f00 */
[----:B0----5:R-:W-:Y:S05]  /*15d90*/  CALL.ABS.NOINC `(apply_op) ;  /* 0x0000000000007943 */ /* 0x021fea0003c00000 */
.L_x_847:
[----:B------:R0:W5:Y:S01]  /*15da0*/  LDG.E R5, [R26.64] ;  /* 0x000000241a057981 */ /* 0x000162000c1e1900 */
[----:B------:R-:W-:-:S02]  /*15db0*/  MOV R19, R4 ;  /* 0x0000000400137202 */ /* 0x000fc40000000f00 */
[----:B------:R-:W-:Y:S02]  /*15dc0*/  MOV R6, 0xc0000000 ;  /* 0xc000000000067802 */ /* 0x000fe40000000f00 */
[----:B------:R-:W-:Y:S02]  /*15dd0*/  MOV R4, 0x5 ;  /* 0x0000000500047802 */ /* 0x000fe40000000f00 */
[----:B------:R-:W-:Y:S02]  /*15de0*/  MOV R20, 32@lo((eval_multi_expr_kernel + .L_x_848@srel)) ;  /* 0x0000000000147802 */ /* 0x000fe40000000f00 */
[----:B------:R-:W-:-:S04]  /*15df0*/  MOV R21, 32@hi((eval_multi_expr_kernel + .L_x_848@srel)) ;  /* 0x0000000000157802 */ /* 0x000fc80000000f00 */
[----:B0----5:R-:W-:Y:S05]  /*15e00*/  CALL.ABS.NOINC `(apply_op) ;  /* 0x0000000000007943 */ /* 0x021fea0003c00000 */
.L_x_848:
[----:B------:R0:W5:Y:S01]  /*15e10*/  LDG.E R5, [R26.64+0x10] ;  /* 0x000010241a057981 */ /* 0x000162000c1e1900 */
[----:B------:R-:W-:Y:S02]  /*15e20*/  MOV R18, R4 ;  /* 0x0000000400127202 */ /* 0x000fe40000000f00 */
[----:B------:R-:W-:Y:S02]  /*15e30*/  MOV R6, 0xc0000000 ;  /* 0xc000000000067802 */ /* 0x000fe40000000f00 */
[----:B------:R-:W-:Y:S02]  /*15e40*/  MOV R4, 0x5 ;  /* 0x0000000500047802 */ /* 0x000fe40000000f00 */
[----:B------:R-:W-:Y:S02]  /*15e50*/  MOV R20, 32@lo((eval_multi_expr_kernel + .L_x_849@srel)) ;  /* 0x0000000000147802 */ /* 0x000fe40000000f00 */
[----:B------:R-:W-:-:S04]  /*15e60*/  MOV R21, 32@hi((eval_multi_expr_kernel + .L_x_849@srel)) ;  /* 0x0000000000157802 */ /* 0x000fc80000000f00 */
[----:B0----5:R-:W-:Y:S05]  /*15e70*/  CALL.ABS.NOINC `(apply_op) ;  /* 0x0000000000007943 */ /* 0x021fea0003c00000 */
.L_x_849:
[----:B------:R0:W5:Y:S01]  /*15e80*/  LDG.E R5, [R26.64+0xc] ;  /* 0x00000c241a057981 */ /* 0x000162000c1e1900 */
[----:B------:R-:W-:-:S02]  /*15e90*/  MOV R17, R4 ;  /* 0x0000000400117202 */ /* 0x000fc40000000f00 */
[----:B------:R-:W-:Y:S02]  /*15ea0*/  MOV R6, 0x40000000 ;  /* 0x4000000000067802 */ /* 0x000fe40000000f00 */
[----:B------:R-:W-:Y:S02]  /*15eb0*/  MOV R4, 0x5 ;  /* 0x0000000500047802 */ /* 0x000fe40000000f00 */
[----:B------:R-:W-:Y:S02]  /*15ec0*/  MOV R20, 32@lo((eval_multi_expr_kernel + .L_x_850@srel)) ;  /* 0x0000000000147802 */ /* 0x000fe40000000f00 */
[----:B------:R-:W-:-:S04]  /*15ed0*/  MOV R21, 32@hi((eval_multi_expr_kernel + .L_x_850@srel)) ;  /* 0x0000000000157802 */ /* 0x000fc80000000f00 */
[----:B0----5:R-:W-:Y:S05]  /*15ee0*/  CALL.ABS.NOINC `(apply_op) ;  /* 0x0000000000007943 */ /* 0x021fea0003c00000 */
.L_x_850:
[----:B------:R0:W5:Y:S01]  /*15ef0*/  LDG.E R5, [R26.64+0x14] ;  /* 0x000014241a057981 */ /* 0x000162000c1e1900 */
[----:B------:R-:W-:Y:S02]  /*15f00*/  MOV R16, R4 ;  /* 0x0000000400107202 */ /* 0x000fe40000000f00 */
[----:B------:R-:W-:Y:S02]  /*15f10*/  MOV R6, 0xc0000000 ;  /* 0xc000000000067802 */ /* 0x000fe40000000f00 */
[----:B------:R-:W-:Y:S02]  /*15f20*/  MOV R4, 0x5 ;  /* 0x0000000500047802 */ /* 0x000fe40000000f00 */
[----:B------:R-:W-:Y:S02]  /*15f30*/  MOV R20, 32@lo((eval_multi_expr_kernel + .L_x_851@srel)) ;  /* 0x0000000000147802 */ /* 0x000fe40000000f00 */
[----:B------:R-:W-:-:S04]  /*15f40*/  MOV R21, 32@hi((eval_multi_expr_kernel + .L_x_851@srel)) ;  /* 0x0000000000157802 */ /* 0x000fc80000000f00 */
[----:B0----5:R-:W-:Y:S05]  /*15f50*/  CALL.ABS.NOINC `(apply_op) ;  /* 0x0000000000007943 */ /* 0x021fea0003c00000 */
.L_x_851:
[----:B------:R0:W5:Y:S01]  /*15f60*/  LDG.E R5, [R26.64+0x8] ;  /* 0x000008241a057981 */ /* 0x000162000c1e1900 */
[----:B------:R-:W-:-:S02]  /*15f70*/  MOV R2, R4 ;  /* 0x0000000400027202 */ /* 0x000fc40000000f00 */
[----:B------:R-:W-:Y:S02]  /*15f80*/  MOV R6, 0x40000000 ;  /* 0x4000000000067802 */ /* 0x000fe40000000f00 */
[----:B------:R-:W-:Y:S02]  /*15f90*/  MOV R4, 0x5 ;  /* 0x0000000500047802 */ /* 0x000fe40000000f00 */
[----:B------:R-:W-:Y:S02]  /*15fa0*/  MOV R20, 32@lo((eval_multi_expr_kernel + .L_x_852@srel)) ;  /* 0x0000000000147802 */ /* 0x000fe40000000f00 */
[----:B------:R-:W-:-:S04]  /*15fb0*/  MOV R21, 32@hi((eval_multi_expr_kernel + .L_x_852@srel)) ;  /* 0x0000000000157802 */ /* 0x000fc80000000f00 */
[----:B0----5:R-:W-:Y:S05]  /*15fc0*/  CALL.ABS.NOINC `(apply_op) ;  /* 0x0000000000007943 */ /* 0x021fea0003c00000 */
.L_x_852:
[----:B------:R-:W-:Y:S02]  /*15fd0*/  MOV R6, R4 ;  /* 0x0000000400067202 */ /* 0x000fe40000000f00 */
[----:B------:R-:W-:Y:S02]  /*15fe0*/  MOV R5, 0x3dd986b4 ;  /* 0x3dd986b400057802 */ /* 0x000fe40000000f00 */
[----:B------:R-:W-:Y:S02]  /*15ff0*/  MOV R4, 0x1 ;  /* 0x0000000100047802 */ /* 0x000fe40000000f00 */
[----:B------:R-:W-:Y:S02]  /*16000*/  MOV R20, 32@lo((eval_multi_expr_kernel + .L_x_853@srel)) ;  /* 0x0000000000147802 */ /* 0x000fe40000000f00 */
[----:B------:R-:W-:-:S04]  /*16010*/  MOV R21, 32@hi((eval_multi_expr_kernel + .L_x_853@srel)) ;  /* 0x0000000000157802 */ /* 0x000fc80000000f00 */
[----:B------:R-:W-:Y:S05]  /*16020*/  CALL.ABS.NOINC `(apply_op) ;  /* 0x0000000000007943 */ /* 0x000fea0003c00000 */
.L_x_853:
[----:B------:R-:W-:Y:S02]  /*16030*/  MOV R5, R4 ;  /* 0x0000000400057202 */ /* 0x000fe40000000f00 */
[----:B------:R-:W-:-:S02]  /*16040*/  MOV R6, R2 ;  /* 0x0000000200067202 */ /* 0x000fc40000000f00 */
[----:B------:R-:W-:Y:S02]  /*16050*/  MOV R4, 0x3 ;  /* 0x0000000300047802 */ /* 0x000fe40000000f00 */
[----:B------:R-:W-:Y:S02]  /*16060*/  MOV R20, 32@lo((eval_multi_expr_kernel + .L_x_854@srel)) ;  /* 0x0000000000147802 */ /* 0x000fe40000000f00 */
[----:B------:R-:W-:-:S04]  /*16070*/  MOV R21, 32@hi((eval_multi_expr_kernel + .L_x_854@srel)) ;  /* 0x0000000000157802 */ /* 0x000fc80000000f00 */
[----:B------:R-:W-:Y:S05]  /*16080*/  CALL.ABS.NOINC `(apply_op) ;  /* 0x0000000000007943 */ /* 0x000fea0003c00000 */
.L_x_854:
[----:B------:R-:W-:Y:S02]  /*16090*/  MOV R5, R4 ;  /* 0x0000000400057202 */ /* 0x000fe40000000f00 */
[----:B------:R-:W-:Y:S02]  /*160a0*/  MOV R6, R16 ;  /* 0x0000001000067202 */ /* 0x000fe40000000f00 */
[----:B------:R-:W-:Y:S02]  /*160b0*/  MOV R4, 0x3 ;  /* 0x0000000300047802 */ /* 0x000fe40000000f00 */
[----:B------:R-:W-:Y:S02]  /*160c0*/  MOV R20, 32@lo((eval_multi_expr_kernel + .L_x_855@srel)) ;  /* 0x0000000000147802 */ /* 0x000fe40000000f00 */
[----:B------:R-:W-:-:S04]  /*160d0*/  MOV R21, 32@hi((eval_multi_expr_kernel + .L_x_855@srel)) ;  /* 0x0000000000157802 */ /* 0x000fc80000000f00 */
[----:B------:R-:W-:Y:S05]  /*160e0*/  CALL.ABS.NOINC `(apply_op) ;  /* 0x0000000000007943 */ /* 0x000fea0003c00000 */
.L_x_855:
[----:B------:R-:W-:Y:S02]  /*160f0*/  MOV R5, R4 ;  /* 0x0000000400057202 */ /* 0x000fe40000000f00 */
[----:B------:R-:W-:-:S02]  /*16100*/  MOV R6, R17 ;  /* 0x0000001100067202 */ /* 0x000fc40000000f00 */
[----:B------:R-:W-:Y:S02]  /*16110*/  MOV R4, 0x3 ;  /* 0x0000000300047802 */ /* 0x000fe40000000f00 */
[----:B------:R-:W-:Y:S02]  /*16120*/  MOV R20, 32@lo((eval_multi_expr_kernel + .L_x_856@srel)) ;  /* 0x0000000000147802 */ /* 0x000fe40000000f00 */
[----:B------:R-:W-:-:S04]  /*16130*/  MOV R21, 32@hi((eval_multi_expr_kernel + .L_x_856@srel)) ;  /* 0x0000000000157802 */ /* 0x000fc80000000f00 */
[----:B------:R-:W-:Y:S05]  /*16140*/  CALL.ABS.NOINC `(apply_op) ;  /* 0x0000000000007943 */ /* 0x000fea0003c00000 */
.L_x_856:
[----:B------:R-:W-:Y:S02]  /*16150*/  MOV R5, R4 ;  /* 0x0000000400057202 */ /* 0x000fe40000000f00 */
[----:B------:R-:W-:Y:S02]  /*16160*/  MOV R6, R18 ;  /* 0x0000001200067202 */ /* 0x000fe40000000f00 */
[----:B------:R-:W-:Y:S02]  /*16170*/  MOV R4, 0x3 ;  /* 0x0000000300047802 */ /* 0x000fe40000000f00 */
[----:B------:R-:W-:Y:S02]  /*16180*/  MOV R20, 32@lo((eval_multi_expr_kernel + .L_x_857@srel)) ;  /* 0x0000000000147802 */ /* 0x000fe40000000f00 */
[----:B------:R-:W-:-:S04]  /*16190*/  MOV R21, 32@hi((eval_multi_expr_kernel + .L_x_857@srel)) ;  /* 0x0000000000157802 */ /* 0x000fc80000000f00 */
[----:B------:R-:W-:Y:S05]  /*161a0*/  CALL.ABS.NOINC `(apply_op) ;  /* 0x0000000000007943 */ /* 0x000fea0003c00000 */
.L_x_857:
[----:B------:R-:W-:Y:S02]  /*161b0*/  MOV R5, R4 ;  /* 0x0000000400057202 */ /* 0x000fe40000000f00 */
[----:B------:R-:W-:-:S02]  /*161c0*/  MOV R6, R19 ;  /* 0x0000001300067202 */ /* 0x000fc40000000f00 */
[----:B------:R-:W-:Y:S02]  /*161d0*/  MOV R4, 0x1 ;  /* 0x0000000100047802 */ /* 0x000fe40000000f00 */
[----:B------:R-:W-:Y:S02]  /*161e0*/  MOV R20, 32@lo((eval_multi_expr_kernel + .L_x_858@srel)) ;  /* 0x0000000000147802 */ /* 0x000fe40000000f00 */
[----:B------:R-:W-:-:S04]  /*161f0*/  MOV R21, 32@hi((eval_multi_expr_kernel + .L_x_858@srel)) ;  /* 0x0000000000157802 */ /* 0x000fc80000000f00 */
[----:B------:R-:W-:Y:S05]  /*16200*/  CALL.ABS.NOINC `(apply_op) ;  /* 0x0000000000007943 */ /* 0x000fea0003c00000 */
.L_x_858:
        /* <DEDUP_REMOVED lines=8> */
.L_x_859:
        /* <DEDUP_REMOVED lines=9> */
.L_x_860:
[----:B------:R0:W5:Y:S01]  /*16320*/  LDG.E R5, [R26.64+0x4] ;  /* 0x000004241a057981 */ /* 0x000162000c1e1900 */
[----:B------:R-:W-:Y:S02]  /*16330*/  MOV R6, R4 ;  /* 0x0000000400067202 */ /* 0x000fe40000000f00 */
[----:B------:R-:W-:Y:S02]  /*16340*/  MOV R4, 0x3 ;  /* 0x0000000300047802 */ /* 0x000fe40000000f00 */
[----:B------:R-:W-:Y:S02]  /*16350*/  MOV R20, 32@lo((eval_multi_expr_kernel + .L_x_861@srel)) ;  /* 0x0000000000147802 */ /* 0x000fe40000000f00 */
[----:B------:R-:W-:-:S04]  /*16360*/  MOV R21, 32@hi((eval_multi_expr_kernel + .L_x_861@srel)) ;  /* 0x0000000000157802 */ /* 0x000fc80000000f00 */
[----:B0----5:R-:W-:Y:S05]  /*16370*/  CALL.ABS.NOINC `(apply_op) ;  /* 0x0000000000007943 */ /* 0x021fea0003c00000 */
.L_x_861:
[----:B------:R0:W5:Y:S01]  /*16380*/  LDG.E R5, [R26.64+0x4] ;  /* 0x000004241a057981 */ /* 0x000162000c1e1900 */
[----:B------:R-:W-:Y:S02]  /*16390*/  MOV R16, R4 ;  /* 0x0000000400107202 */ /* 0x000fe40000000f00 */
[----:B------:R-:W-:-:S02]  /*163a0*/  MOV R6, 0xbf800000 ;  /* 0xbf80000000067802 */ /* 0x000fc40000000f00 */
[----:B------:R-:W-:Y:S02]  /*163b0*/  MOV R4, 0x5 ;  /* 0x0000000500047802 */ /* 0x000fe40000000f00 */
[----:B------:R-:W-:Y:S02]  /*163c0*/  MOV R20, 32@lo((eval_multi_expr_kernel + .L_x_862@srel)) ;  /* 0x0000000000147802 */ /* 0x000fe40000000f00 */
[----:B------:R-:W-:-:S04]  /*163d0*/  MOV R21, 32@hi((eval_multi_expr_kernel + .L_x_862@srel)) ;  /* 0x0000000000157802 */ /* 0x000fc80000000f00 */
[----:B0----5:R-:W-:Y:S05]  /*163e0*/  CALL.ABS.NOINC `(apply_op) ;  /* 0x0000000000007943 */ /* 0x021fea0003c00000 */
.L_x_862:
[----:B------:R0:W5:Y:S01]  /*163f0*/  LDG.E R5, [R26.64] ;  /* 0x000000241a057981 */ /* 0x000162000c1e1900 */
[----:B------:R-:W-:Y:S02]  /*16400*/  MOV R6, R4 ;  /* 0x0000000400067202 */ /* 0x000fe40000000f00 */
[----:B------:R-:W-:Y:S02]  /*16410*/  MOV R4, 0x3 ;  /* 0x0000000300047802 */ /* 0x000fe40000000f00 */
[----:B------:R-:W-:Y:S02]  /*16420*/  MOV R20, 32@lo((eval_multi_expr_kernel + .L_x_863@srel)) ;  /* 0x0000000000147802 */ /* 0x000fe40000000f00 */
[----:B------:R-:W-:-:S04]  /*16430*/  MOV R21, 32@hi((eval_multi_expr_kernel + .L_x_863@srel)) ;  /* 0x0000000000157802 */ /* 0x000fc80000000f00 */
[----:B0----5:R-:W-:Y:S05]  /*16440*/  CALL.ABS.NOINC `(apply_op) ;  /* 0x0000000000007943 */ /* 0x021fea0003c00000 */
.L_x_863:
[----:B------:R0:W5:Y:S01]  /*16450*/  LDG.E R5, [R26.64+0x18] ;  /* 0x000018241a057981 */ /* 0x000162000c1e1900 */
[----:B------:R-:W-:Y:S02]  /*16460*/  MOV R2, R4 ;  /* 0x0000000400027202 */ /* 0x000fe40000000f00 */
[----:B------:R-:W-:-:S02]  /*16470*/  MOV R6, RZ ;  /* 0x000000ff00067202 */ /* 0x000fc40000000f00 */
[----:B------:R-:W-:Y:S02]  /*16480*/  MOV R4, 0xa ;  /* 0x0000000a00047802 */ /* 0x000fe40000000f00 */
[----:B------:R-:W-:Y:S02]  /*16490*/  MOV R20, 32@lo((eval_multi_expr_kernel + .L_x_864@srel)) ;  /* 0x0000000000147802 */ /* 0x000fe40000000f00 */
[----:B------:R-:W-:-:S04]  /*164a0*/  MOV R21, 32@hi((eval_multi_expr_kernel + .L_x_864@srel)) ;  /* 0x0000000000157802 */ /* 0x000fc80000000f00 */
[----:B0----5:R-:W-:Y:S05]  /*164b0*/  CALL.ABS.NOINC `(apply_op) ;  /* 0x0000000000007943 */ /* 0x021fea0003c00000 */
.L_x_864:
[----:B------:R-:W-:Y:S02]  /*164c0*/  MOV R5, R4 ;  /* 0x0000000400057202 */ /* 0x000fe40000000f00 */
[----:B------:R-:W-:Y:S02]  /*164d0*/  MOV R6, 0x40000000 ;  /* 0x4000000000067802 */ /* 0x000fe40000000f00 */
[----:B------:R-:W-:Y:S02]  /*164e0*/  MOV R4, 0x5 ;  /* 0x0000000500047802 */ /* 0x000fe40000000f00 */
[----:B------:R-:W-:Y:S02]  /*164f0*/  MOV R20, 32@lo((eval_multi_expr_kernel + .L_x_865@srel)) ;  /* 0x0000000000147802 */ /* 0x000fe40000000f00 */
[----:B------:R-:W-:-:S04]  /*16500*/  MOV R21, 32@hi((eval_multi_expr_kernel + .L_x_865@srel)) ;  /* 0x0000000000157802 */ /* 0x000fc80000000f00 */
[----:B------:R-:W-:Y:S05]  /*16510*/  CALL.ABS.NOINC `(apply_op) ;  /* 0x0000000000007943 */ /* 0x000fea0003c00000 */
.L_x_865:
[----:B------:R-:W-:Y:S02]  /*16520*/  MOV R6, R4 ;  /* 0x0000000400067202 */ /* 0x000fe40000000f00 */
[----:B------:R-:W-:-:S02]  /*16530*/  MOV R5, 0xbf800000 ;  /* 0xbf80000000057802 */ /* 0x000fc40000000f00 */
[----:B------:R-:W-:Y:S02]  /*16540*/  MOV R4, 0x3 ;  /* 0x0000000300047802 */ /* 0x000fe40000000f00 */
[----:B------:R-:W-:Y:S02]  /*16550*/  MOV R20, 32@lo((eval_multi_expr_kernel + .L_x_866@srel)) ;  /* 0x0000000000147802 */ /* 0x000fe40000000f00 */
[----:B------:R-:W-:-:S04]  /*16560*/  MOV R21, 32@hi((eval_multi_expr_kernel + .L_x_866@srel)) ;  /* 0x0000000000157802 */ /* 0x000fc80000000f00 */
[----:B------:R-:W-:Y:S05]  /*16570*/  CALL.ABS.NOINC `(apply_op) ;  /* 0x0000000000007943 */ /* 0x000fea0003c00000 */
.L_x_866:
[----:B------:R-:W-:Y:S02]  /*16580*/  MOV R5, R4 ;  /* 0x0000000400057202 */ /* 0x000fe40000000f00 */
[----:B------:R-:W-:Y:S02]  /*16590*/  MOV R6, R2 ;  /* 0x0000000200067202 */ /* 0x000fe40000000f00 */
[----:B------:R-:W-:Y:S02]  /*165a0*/  MOV R4, 0x1 ;  /* 0x0000000100047802 */ /* 0x000fe40000000f00 */
[----:B------:R-:W-:Y:S02]  /*165b0*/  MOV R20, 32@lo((eval_multi_expr_kernel + .L_x_867@srel)) ;  /* 0x0000000000147802 */ /* 0x000fe40000000f00 */
[----:B------:R-:W-:-:S04]  /*165c0*/  MOV R21, 32@hi((eval_multi_expr_kernel + .L_x_867@srel)) ;  /* 0x0000000000157802 */ /* 0x000fc80000000f00 */
[----:B------:R-:W-:Y:S05]  /*165d0*/  CALL.ABS.NOINC `(apply_op) ;  /* 0x0000000000007943 */ /* 0x000fea0003c00000 */
.L_x_867:
[----:B------:R-:W-:Y:S02]  /*165e0*/  MOV R5, R4 ;  /* 0x0000000400057202 */ /* 0x000fe40000000f00 */
[----:B------:R-:W-:-:S02]  /*165f0*/  MOV R6, R16 ;  /* 0x0000001000067202 */ /* 0x000fc40000000f00 */
[----:B------:R-:W-:Y:S02]  /*16600*/  MOV R4, 0x3 ;  /* 0x0000000300047802 */ /* 0x000fe40000000f00 */
[----:B------:R-:W-:Y:S02]  /*16610*/  MOV R20, 32@lo((eval_multi_expr_kernel + .L_x_868@srel)) ;  /* 0x0000000000147802 */ /* 0x000fe40000000f00 */
[----:B------:R-:W-:-:S04]  /*16620*/  MOV R21, 32@hi((eval_multi_expr_kernel + .L_x_868@srel)) ;  /* 0x0000000000157802 */ /* 0x000fc80000000f00 */
[----:B------:R-:W-:Y:S05]  /*16630*/  CALL.ABS.NOINC `(apply_op) ;  /* 0x0000000000007943 */ /* 0x000fea0003c00000 */
.L_x_868:
[----:B------:R0:W5:Y:S01]  /*16640*/  LDG.E R5, [R26.64+0x4] ;  /* 0x000004241a057981 */ /* 0x000162000c1e1900 */
[----:B------:R-:W-:Y:S02]  /*16650*/  MOV R22, R4 ;  /* 0x0000000400167202 */ /* 0x000fe40000000f00 */
[----:B------:R-:W-:Y:S02]  /*16660*/  MOV R6, 0x40000000 ;  /* 0x4000000000067802 */ /* 0x000fe40000000f00 */
[----:B------:R-:W-:Y:S02]  /*16670*/  MOV R4, 0x5 ;  /* 0x0000000500047802 */ /* 0x000fe40000000f00 */
[----:B------:R-:W-:Y:S02]  /*16680*/  MOV R20, 32@lo((eval_multi_expr_kernel + .L_x_869@srel)) ;  /* 0x0000000000147802 */ /* 0x000fe40000000f00 */
[----:B------:R-:W-:-:S04]  /*16690*/  MOV R21, 32@hi((eval_multi_expr_kernel + .L_x_869@srel)) ;  /* 0x0000000000157802 */ /* 0x000fc80000000f00 */
[----:B0----5:R-:W-:Y:S05]  /*166a0*/  CALL.ABS.NOINC `(apply_op) ;  /* 0x0000000000007943 */ /* 0x021fea0003c00000 */
.L_x_869:
[----:B------:R0:W5:Y:S01]  /*166b0*/  LDG.E R5, [R26.64] ;  /* 0x000000241a057981 */ /* 0x000162000c1e1900 */
[----:B------:R-:W-:-:S02]  /*166c0*/  MOV R19, R4 ;  /* 0x0000000400137202 */ /* 0x000fc40000000f00 */
[----:B------:R-:W-:Y:S02]  /*166d0*/  MOV R6, 0xc0000000 ;  /* 0xc000000000067802 */ /* 0x000fe40000000f00 */
[----:B------:R-:W-:Y:S02]  /*166e0*/  MOV R4, 0x5 ;  /* 0x0000000500047802 */ /* 0x000fe40000000f00 */
[----:B------:R-:W-:Y:S02]  /*166f0*/  MOV R20, 32@lo((eval_multi_expr_kernel + .L_x_870@srel)) ;  /* 0x0000000000147802 */ /* 0x000fe40000000f00 */
[----:B------:R-:W-:-:S04]  /*16700*/  MOV R21, 32@hi((eval_multi_expr_kernel + .L_x_870@srel)) ;  /* 0x0000000000157802 */ /* 0x000fc80000000f00 */
[----:B0----5:R-:W-:Y:S05]  /*16710*/  CALL.ABS.NOINC `(apply_op) ;  /* 0x0000000000007943 */ /* 0x021fea0003c00000 */
.L_x_870:
[----:B------:R0:W5:Y:S01]  /*16720*/  LDG.E R5, [R26.64+0x10] ;  /* 0x000010241a057981 */ /* 0x000162000c1e1900 */
[----:B------:R-:W-:Y:S02]  /*16730*/  MOV R18, R4 ;  /* 0x0000000400127202 */ /* 0x000fe40000000f00 */
[----:B------:R-:W-:Y:S02]  /*16740*/  MOV R6, 0xc0000000 ;  /* 0xc000000000067802 */ /* 0x000fe40000000f00 */
[----:B------:R-:W-:Y:S02]  /*16750*/  MOV R4, 0x5 ;  /* 0x0000000500047802 */ /* 0x000fe40000000f00 */
[----:B------:R-:W-:Y:S02]  /*16760*/  MOV R20, 32@lo((eval_multi_expr_kernel + .L_x_871@srel)) ;  /* 0x0000000000147802 */ /* 0x000fe40000000f00 */
[----:B------:R-:W-:-:S04]  /*16770*/  MOV R21, 32@hi((eval_multi_expr_kernel + .L_x_871@srel)) ;  /* 0x0000000000157802 */ /* 0x000fc80000000f00 */
[----:B0----5:R-:W-:Y:S05]  /*16780*/  CALL.ABS.NOINC `(apply_op) ;  /* 0x0000000000007943 */ /* 0x021fea0003c00000 */
.L_x_871:
[----:B------:R0:W5:Y:S01]  /*16790*/  LDG.E R5, [R26.64+0xc] ;  /* 0x00000c241a057981 */ /* 0x000162000c1e1900 */
[----:B------:R-:W-:-:S02]  /*167a0*/  MOV R17, R4 ;  /* 0x0000000400117202 */ /* 0x000fc40000000f00 */
[----:B------:R-:W-:Y:S02]  /*167b0*/  MOV R6, 0x40000000 ;  /* 0x4000000000067802 */ /* 0x000fe40000000f00 */
[----:B------:R-:W-:Y:S02]  /*167c0*/  MOV R4, 0x5 ;  /* 0x0000000500047802 */ /* 0x000fe40000000f00 */
[----:B------:R-:W-:Y:S02]  /*167d0*/  MOV R20, 32@lo((eval_multi_expr_kernel + .L_x_872@srel)) ;  /* 0x0000000000147802 */ /* 0x000fe40000000f00 */
[----:B------:R-:W-:-:S04]  /*167e0*/  MOV R21, 32@hi((eval_multi_expr_kernel + .L_x_872@srel)) ;  /* 0x0000000000157802 */ /* 0x000fc80000000f00 */
[----:B0----5:R-:W-:Y:S05]  /*167f0*/  CALL.ABS.NOINC `(apply_op) ;  /* 0x0000000000007943 */ /* 0x021fea0003c00000 */
.L_x_872:
[----:B------:R0:W5:Y:S01]  /*16800*/  LDG.E R5, [R26.64+0x14] ;  /* 0x000014241a057981 */ /* 0x000162000c1e1900 */
[----:B------:R-:W-:Y:S02]  /*16810*/  MOV R16, R4 ;  /* 0x0000000400107202 */ /* 0x000fe40000000f00 */
[----:B------:R-:W-:Y:S02]  /*16820*/  MOV R6, 0xc0000000 ;  /* 0xc000000000067802 */ /* 0x000fe40000000f00 */
[----:B------:R-:W-:Y:S02]  /*16830*/  MOV R4, 0x5 ;  /* 0x0000000500047802 */ /* 0x000fe40000000f00 */
[----:B------:R-:W-:Y:S02]  /*16840*/  MOV R20, 32@lo((eval_multi_expr_kernel + .L_x_873@srel)) ;  /* 0x0000000000147802 */ /* 0x000fe40000000f00 */
[----:B------:R-:W-:-:S04]  /*16850*/  MOV R21, 32@hi((eval_multi_expr_kernel + .L_x_873@srel)) ;  /* 0x0000000000157802 */ /* 0x000fc80000000f00 */
[----:B0----5:R-:W-:Y:S05]  /*16860*/  CALL.ABS.NOINC `(apply_op) ;  /* 0x0000000000007943 */ /* 0x021fea0003c00000 */
.L_x_873:
[----:B------:R0:W5:Y:S01]  /*16870*/  LDG.E R5, [R26.64+0x8] ;  /* 0x000008241a057981 */ /* 0x000162000c1e1900 */
[----:B------:R-:W-:-:S02]  /*16880*/  MOV R2, R4 ;  /* 0x0000000400027202 */ /* 0x000fc40000000f00 */
[----:B------:R-:W-:Y:S02]  /*16890*/  MOV R6, 0x40000000 ;  /* 0x4000000000067802 */ /* 0x000fe40000000f00 */
[----:B------:R-:W-:Y:S02]  /*168a0*/  MOV R4, 0x5 ;  /* 0x0000000500047802 */ /* 0x000fe40000000f00 */
[----:B------:R-:W-:Y:S02]  /*168b0*/  MOV R20, 32@lo((eval_multi_expr_kernel + .L_x_874@srel)) ;  /* 0x0000000000147802 */ /* 0x000fe40000000f00 */
[----:B------:R-:W-:-:S04]  /*168c0*/  MOV R21, 32@hi((eval_multi_expr_kernel + .L_x_874@srel)) ;  /* 0x0000000000157802 */ /* 0x000fc80000000f00 */
[----:B0----5:R-:W-:Y:S05]  /*168d0*/  CALL.ABS.NOINC `(apply_op) ;  /* 0x0000000000007943 */ /* 0x021fea0003c00000 */
.L_x_874:
[----:B------:R-:W-:Y:S02]  /*168e0*/  MOV R6, R4 ;  /* 0x0000000400067202 */ /* 0x000fe40000000f00 */
[----:B------:R-:W-:Y:S02]  /*168f0*/  MOV R5, 0x3d9e9ba9 ;  /* 0x3d9e9ba900057802 */ /* 0x000fe40000000f00 */
[----:B------:R-:W-:Y:S02]  /*16900*/  MOV R4, 0x3 ;  /* 0x0000000300047802 */ /* 0x000fe40000000f00 */
[----:B------:R-:W-:Y:S02]  /*16910*/  MOV R20, 32@lo((eval_multi_expr_kernel + .L_x_875@srel)) ;  /* 0x0000000000147802 */ /* 0x000fe40000000f00 */
[----:B------:R-:W-:-:S04]  /*16920*/  MOV R21, 32@hi((eval_multi_expr_kernel + .L_x_875@srel)) ;  /* 0x0000000000157802 */ /* 0x000fc80000000f00 */
[----:B------:R-:W-:Y:S05]  /*16930*/  CALL.ABS.NOINC `(apply_op) ;  /* 0x0000000000007943 */ /* 0x000fea0003c00000 */
.L_x_875:
[----:B------:R-:W-:Y:S02]  /*16940*/  MOV R5, R4 ;  /* 0x0000000400057202 */ /* 0x000fe40000000f00 */
[----:B------:R-:W-:-:S02]  /*16950*/  MOV R6, R2 ;  /* 0x0000000200067202 */ /* 0x000fc40000000f00 */
[----:B------:R-:W-:Y:S02]  /*16960*/  MOV R4, 0x3 ;  /* 0x0000000300047802 */ /* 0x000fe40000000f00 */
[----:B------:R-:W-:Y:S02]  /*16970*/  MOV R20, 32@lo((eval_multi_expr_kernel + .L_x_876@srel)) ;  /* 0x0000000000147802 */ /* 0x000fe40000000f00 */
[----:B------:R-:W-:-:S04]  /*16980*/  MOV R21, 32@hi((eval_multi_expr_kernel + .L_x_876@srel)) ;  /* 0x0000000000157802 */ /* 0x000fc80000000f00 */
[----:B------:R-:W-:Y:S05]  /*16990*/  CALL.ABS.NOINC `(apply_op) ;  /* 0x0000000000007943 */ /* 0x000fea0003c00000 */
.L_x_876:
[----:B------:R-:W-:Y:S02]  /*169a0*/  MOV R5, R4 ;  /* 0x0000000400057202 */ /* 0x000fe40000000f00 */
[----:B------:R-:W-:Y:S02]  /*169b0*/  MOV R6, R16 ;  /* 0x0000001000067202 */ /* 0x000fe40000000f00 */
[----:B------:R-:W-:Y:S02]  /*169c0*/  MOV R4, 0x3 ;  /* 0x0000000300047802 */ /* 0x000fe40000000f00 */
[----:B------:R-:W-:Y:S02]  /*169d0*/  MOV R20, 32@lo((eval_multi_expr_kernel + .L_x_877@srel)) ;  /* 0x0000000000147802 */ /* 0x000fe40000000f00 */
[----:B------:R-:W-:-:S04]  /*169e0*/  MOV R21, 32@hi((eval_multi_expr_kernel + .L_x_877@srel)) ;  /* 0x0000000000157802 */ /* 0x000fc80000000f00 */
[----:B------:R-:W-:Y:S05]  /*169f0*/  CALL.ABS.NOINC `(apply_op) ;  /* 0x0000000000007943 */ /* 0x000fea0003c00000 */
.L_x_877:
[----:B------:R-:W-:Y:S02]  /*16a00*/  MOV R5, R4 ;  /* 0x0000000400057202 */ /* 0x000fe40000000f00 */
[----:B------:R-:W-:-:S02]  /*16a10*/  MOV R6, R17 ;  /* 0x0000001100067202 */ /* 0x000fc40000000f00 */
[----:B------:R-:W-:Y:S02]  /*16a20*/  MOV R4, 0x3 ;  /* 0x0000000300047802 */ /* 0x000fe40000000f00 */
[----:B------:R-:W-:Y:S02]  /*16a30*/  MOV R20, 32@lo((eval_multi_expr_kernel + .L_x_878@srel)) ;  /* 0x0000000000147802 */ /* 0x000fe40000000f00 */
[----:B------:R-:W-:-:S04]  /*16a40*/  MOV R21, 32@hi((eval_multi_expr_kernel + .L_x_878@srel)) ;  /* 0x0000000000157802 */ /* 0x000fc80000000f00 */
[----:B------:R-:W-:Y:S05]  /*16a50*/  CALL.ABS.NOINC `(apply_op) ;  /* 0x0000000000007943 */ /* 0x000fea0003c00000 */
.L_x_878:
[----:B------:R-:W-:Y:S02]  /*16a60*/  MOV R5, R4 ;  /* 0x0000000400057202 */ /* 0x000fe40000000f00 */
[----:B------:R-:W-:Y:S02]  /*16a70*/  MOV R6, R18 ;  /* 0x0000001200067202 */ /* 0x000fe40000000f00 */
[----:B------:R-:W-:Y:S02]  /*16a80*/  MOV R4, 0x1 ;  /* 0x0000000100047802 */ /* 0x000fe40000000f00 */
[----:B------:R-:W-:Y:S02]  /*16a90*/  MOV R20, 32@lo((eval_multi_expr_kernel + .L_x_879@srel)) ;  /* 0x0000000000147802 */ /* 0x000fe40000000f00 */
[----:B------:R-:W-:-:S04]  /*16aa0*/  MOV R21, 32@hi((eval_multi_expr_kernel + .L_x_879@srel)) ;  /* 0x0000000000157802 */ /* 0x000fc80000000f00 */
[----:B------:R-:W-:Y:S05]  /*16ab0*/  CALL.ABS.NOINC `(apply_op) ;  /* 0x0000000000007943 */ /* 0x000fea0003c00000 */
.L_x_879:
[----:B------:R-:W-:Y:S02]  /*16ac0*/  MOV R5, R4 ;  /* 0x0000000400057202 */ /* 0x000fe40000000f00 */
[----:B------:R-:W-:-:S02]  /*16ad0*/  MOV R6, R19 ;  /* 0x0000001300067202 */ /* 0x000fc40000000f00 */
[----:B------:R-:W-:Y:S02]  /*16ae0*/  MOV R4, 0x3 ;  /* 0x0000000300047802 */ /* 0x000fe40000000f00 */
[----:B------:R-:W-:Y:S02]  /*16af0*/  MOV R20, 32@lo((eval_multi_expr_kernel + .L_x_880@srel)) ;  /* 0x0000000000147802 */ /* 0x000fe40000000f00 */
[----:B------:R-:W-:-:S04]  /*16b00*/  MOV R21, 32@hi((eval_multi_expr_kernel + .L_x_880@srel)) ;  /* 0x0000000000157802 */ /* 0x000fc80000000f00 */
[----:B------:R-:W-:Y:S05]  /*16b10*/  CALL.ABS.NOINC `(apply_op) ;  /* 0x0000000000007943 */ /* 0x000fea0003c00000 */
.L_x_880:
        /* <DEDUP_REMOVED lines=8> */
.L_x_881:
        /* <DEDUP_REMOVED lines=9> */
.L_x_882:
[----:B------:R0:W5:Y:S01]  /*16c30*/  LDG.E R5, [R26.64+0x4] ;  /* 0x000004241a057981 */ /* 0x000162000c1e1900 */
[----:B------:R-:W-:Y:S02]  /*16c40*/  MOV R6, R4 ;  /* 0x0000000400067202 */ /* 0x000fe40000000f00 */
[----:B------:R-:W-:Y:S02]  /*16c50*/  MOV R4, 0x1 ;  /* 0x0000000100047802 */ /* 0x000fe40000000f00 */
[----:B------:R-:W-:Y:S02]  /*16c60*/  MOV R20, 32@lo((eval_multi_expr_kernel + .L_x_883@srel)) ;  /* 0x0000000000147802 */ /* 0x000fe40000000f00 */
[----:B------:R-:W-:-:S04]  /*16c70*/  MOV R21, 32@hi((eval_multi_expr_kernel + .L_x_883@srel)) ;  /* 0x0000000000157802 */ /* 0x000fc80000000f00 */
[----:B0----5:R-:W-:Y:S05]  /*16c80*/  CALL.ABS.NOINC `(apply_op) ;  /* 0x0000000000007943 */ /* 0x021fea0003c00000 */
.L_x_883:
[----:B------:R0:W5:Y:S01]  /*16c90*/  LDG.E R5, [R26.64+0x4] ;  /* 0x000004241a057981 */ /* 0x000162000c1e1900 */
[----:B------:R-:W-:Y:S02]  /*16ca0*/  MOV R16, R4 ;  /* 0x0000000400107202 */ /* 0x000fe40000000f00 */
[----:B------:R-:W-:-:S02]  /*16cb0*/  MOV R6, 0xbf800000 ;  /* 0xbf80000000067802 */ /* 0x000fc40000000f00 */
[----:B------:R-:W-:Y:S02]  /*16cc0*/  MOV R4, 0x5 ;  /* 0x0000000500047802 */ /* 0x000fe40000000f00 */
[----:B------:R-:W-:Y:S02]  /*16cd0*/  MOV R20, 32@lo((eval_multi_expr_kernel + .L_x_884@srel)) ;  /* 0x0000000000147802 */ /* 0x000fe40000000f00 */
[----:B------:R-:W-:-:S04]  /*16ce0*/  MOV R21, 32@hi((eval_multi_expr_kernel + .L_x_884@srel)) ;  /* 0x0000000000157802 */ /* 0x000fc80000000f00 */
[----:B0----5:R-:W-:Y:S05]  /*16cf0*/  CALL.ABS.NOINC `(apply_op) ;  /* 0x0000000000007943 */ /* 0x021fea0003c00000 */
.L_x_884:
[----:B------:R0:W5:Y:S01]  /*16d00*/  LDG.E R5, [R26.64] ;  /* 0x000000241a057981 */ /* 0x000162000c1e1900 */
[----:B------:R-:W-:Y:S02]  /*16d10*/  MOV R6, R4 ;  /* 0x0000000400067202 */ /* 0x000fe40000000f00 */
[----:B------:R-:W-:Y:S02]  /*16d20*/  MOV R4, 0x3 ;  /* 0x0000000300047802 */ /* 0x000fe40000000f00 */
[----:B------:R-:W-:Y:S02]  /*16d30*/  MOV R20, 32@lo((eval_multi_expr_kernel + .L_x_885@srel)) ;  /* 0x0000000000147802 */ /* 0x000fe40000000f00 */
[----:B------:R-:W-:-:S04]  /*16d40*/  MOV R21, 32@hi((eval_multi_expr_kernel + .L_x_885@srel)) ;  /* 0x0000000000157802 */ /* 0x000fc80000000f00 */
[----:B0----5:R-:W-:Y:S05]  /*16d50*/  CALL.ABS.NOINC `(apply_op) ;  /* 0x0000000000007943 */ /* 0x021fea0003c00000 */
.L_x_885:
[----:B------:R0:W5:Y:S01]  /*16d60*/  LDG.E R5, [R26.64+0x18] ;  /* 0x000018241a057981 */ /* 0x000162000c1e1900 */
[----:B------:R-:W-:Y:S02]  /*16d70*/  MOV R2, R4 ;  /* 0x0000000400027202 */ /* 0x000fe40000000f00 */
[----:B------:R-:W-:-:S02]  /*16d80*/  MOV R6, RZ ;  /* 0x000000ff00067202 */ /* 0x000fc40000000f00 */
[----:B------:R-:W-:Y:S02]  /*16d90*/  MOV R4, 0xa ;  /* 0x0000000a00047802 */ /* 0x000fe40000000f00 */
[----:B------:R-:W-:Y:S02]  /*16da0*/  MOV R20, 32@lo((eval_multi_expr_kernel + .L_x_886@srel)) ;  /* 0x0000000000147802 */ /* 0x000fe40000000f00 */
[----:B------:R-:W-:-:S04]  /*16db0*/  MOV R21, 32@hi((eval_multi_expr_kernel + .L_x_886@srel)) ;  /* 0x0000000000157802 */ /* 0x000fc80000000f00 */
[----:B0----5:R-:W-:Y:S05]  /*16dc0*/  CALL.ABS.NOINC `(apply_op) ;  /* 0x0000000000007943 */ /* 0x021fea0003c00000 */
.L_x_886:
[----:B------:R-:W-:Y:S02]  /*16dd0*/  MOV R5, R4 ;  /* 0x0000000400057202 */ /* 0x000fe40000000f00 */
[----:B------:R-:W-:Y:S02]  /*16de0*/  MOV R6, 0x40000000 ;  /* 0x4000000000067802 */ /* 0x000fe40000000f00 */
[----:B------:R-:W-:Y:S02]  /*16df0*/  MOV R4, 0x5 ;  /* 0x0000000500047802 */ /* 0x000fe40000000f00 */
[----:B------:R-:W-:Y:S02]  /*16e00*/  MOV R20, 32@lo((eval_multi_expr_kernel + .L_x_887@srel)) ;  /* 0x0000000000147802 */ /* 0x000fe40000000f00 */
[----:B------:R-:W-:-:S04]  /*16e10*/  MOV R21, 32@hi((eval_multi_expr_kernel + .L_x_887@srel)) ;  /* 0x0000000000157802 */ /* 0x000fc80000000f00 */
[----:B------:R-:W-:Y:S05]  /*16e20*/  CALL.ABS.NOINC `(apply_op) ;  /* 0x0000000000007943 */ /* 0x000fea0003c00000 */
.L_x_887:
[----:B------:R-:W-:Y:S02]  /*16e30*/  MOV R6, R4 ;  /* 0x0000000400067202 */ /* 0x000fe40000000f00 */
[----:B------:R-:W-:-:S02]  /*16e40*/  MOV R5, 0xbf800000 ;  /* 0xbf80000000057802 */ /* 0x000fc40000000f00 */
[----:B------:R-:W-:Y:S02]  /*16e50*/  MOV R4, 0x3 ;  /* 0x0000000300047802 */ /* 0x000fe40000000f00 */
[----:B------:R-:W-:Y:S02]  /*16e60*/  MOV R20, 32@lo((eval_multi_expr_kernel + .L_x_888@srel)) ;  /* 0x0000000000147802 */ /* 0x000fe40000000f00 */
[----:B------:R-:W-:-:S04]  /*16e70*/  MOV R21, 32@hi((eval_multi_expr_kernel + .L_x_888@srel)) ;  /* 0x0000000000157802 */ /* 0x000fc80000000f00 */
[----:B------:R-:W-:Y:S05]  /*16e80*/  CALL.ABS.NOINC `(apply_op) ;  /* 0x0000000000007943 */ /* 0x000fea0003c00000 */
.L_x_888:
[----:B------:R-:W-:Y:S02]  /*16e90*/  MOV R5, R4 ;  /* 0x0000000400057202 */ /* 0x000fe40000000f00 */
[----:B------:R-:W-:Y:S02]  /*16ea0*/  MOV R6, R2 ;  /* 0x0000000200067202 */ /* 0x000fe40000000f00 */
[----:B------:R-:W-:Y:S02]  /*16eb0*/  MOV R4, 0x1 ;  /* 0x0000000100047802 */ /* 0x000fe40000000f00 */
[----:B------:R-:W-:Y:S02]  /*16ec0*/  MOV R20, 32@lo((eval_multi_expr_kernel + .L_x_889@srel)) ;  /* 0x0000000000147802 */ /* 0x000fe40000000f00 */
[----:B------:R-:W-:-:S04]  /*16ed0*/  MOV R21, 32@hi((eval_multi_expr_kernel + .L_x_889@srel)) ;  /* 0x0000000000157802 */ /* 0x000fc80000000f00 */
[----:B------:R-:W-:Y:S05]  /*16ee0*/  CALL.ABS.NOINC `(apply_op) ;  /* 0x0000000000007943 */ /* 0x000fea0003c00000 */
.L_x_889:
[----:B------:R-:W-:Y:S02]  /*16ef0*/  MOV R5, R4 ;  /* 0x0000000400057202 */ /* 0x000fe40000000f00 */
[----:B------:R-:W-:-:S02]  /*16f00*/  MOV R6, R16 ;  /* 0x0000001000067202 */ /* 0x000fc40000000f00 */
[----:B------:R-:W-:Y:S02]  /*16f10*/  MOV R4, 0x1 ;  /* 0x0000000100047802 */ /* 0x000fe40000000f00 */
[----:B------:R-:W-:Y:S02]  /*16f20*/  MOV R20, 32@lo((eval_multi_expr_kernel + .L_x_890@srel)) ;  /* 0x0000000000147802 */ /* 0x000fe40000000f00 */
[----:B------:R-:W-:-:S04]  /*16f30*/  MOV R21, 32@hi((eval_multi_expr_kernel + .L_x_890@srel)) ;  /* 0x0000000000157802 */ /* 0x000fc80000000f00 */
[----:B------:R-:W-:Y:S05]  /*16f40*/  CALL.ABS.NOINC `(apply_op) ;  /* 0x0000000000007943 */ /* 0x000fea0003c00000 */
.L_x_890:
[----:B------:R0:W5:Y:S01]  /*16f50*/  LDG.E R5, [R26.64+0x4] ;  /* 0x000004241a057981 */ /* 0x000162000c1e1900 */
[----:B------:R-:W-:Y:S02]  /*16f60*/  MOV R22, R4 ;  /* 0x0000000400167202 */ /* 0x000fe40000000f00 */
[----:B------:R-:W-:Y:S02]  /*16f70*/  MOV R6, 0x40000000 ;  /* 0x4000000000067802 */ /* 0x000fe40000000f00 */
[----:B------:R-:W-:Y:S02]  /*16f80*/  MOV R4, 0x5 ;  /* 0x0000000500047802 */ /* 0x000fe40000000f00 */
[----:B------:R-:W-:Y:S02]  /*16f90*/  MOV R20, 32@lo((eval_multi_expr_kernel + .L_x_891@srel)) ;  /* 0x0000000000147802 */ /* 0x000fe40000000f00 */
[----:B------:R-:W-:-:S04]  /*16fa0*/  MOV R21, 32@hi((eval_multi_expr_kernel + .L_x_891@srel)) ;  /* 0x0000000000157802 */ /* 0x000fc80000000f00 */
[----:B0----5:R-:W-:Y:S05]  /*16fb0*/  CALL.ABS.NOINC `(apply_op) ;  /* 0x0000000000007943 */ /* 0x021fea0003c00000 */
.L_x_891:
[----:B------:R0:W5:Y:S01]  /*16fc0*/  LDG.E R5, [R26.64] ;  /* 0x000000241a057981 */ /* 0x000162000c1e1900 */
[----:B------:R-:W-:-:S02]  /*16fd0*/  MOV R19, R4 ;  /* 0x0000000400137202 */ /* 0x000fc40000000f00 */
[----:B------:R-:W-:Y:S02]  /*16fe0*/  MOV R6, 0xc0000000 ;  /* 0xc000000000067802 */ /* 0x000fe40000000f00 */
[----:B------:R-:W-:Y:S02]  /*16ff0*/  MOV R4, 0x5 ;  /* 0x0000000500047802 */ /* 0x000fe40000000f00 */
[----:B------:R-:W-:Y:S02]  /*17000*/  MOV R20, 32@lo((eval_multi_expr_kernel + .L_x_892@srel)) ;  /* 0x0000000000147802 */ /* 0x000fe40000000f00 */
[----:B------:R-:W-:-:S04]  /*17010*/  MOV R21, 32@hi((eval_multi_expr_kernel + .L_x_892@srel)) ;  /* 0x0000000000157802 */ /* 0x000fc80000000f00 */
[----:B0----5:R-:W-:Y:S05]  /*17020*/  CALL.ABS.NOINC `(apply_op) ;  /* 0x0000000000007943 */ /* 0x021fea0003c00000 */
.L_x_892:
[----:B------:R0:W5:Y:S01]  /*17030*/  LDG.E R5, [R26.64+0x10] ;  /* 0x000010241a057981 */ /* 0x000162000c1e1900 */
[----:B------:R-:W-:Y:S02]  /*17040*/  MOV R18, R4 ;  /* 0x0000000400127202 */ /* 0x000fe40000000f00 */
[----:B------:R-:W-:Y:S02]  /*17050*/  MOV R6, 0xc0000000 ;  /* 0xc000000000067802 */ /* 0x000fe40000000f00 */
[----:B------:R-:W-:Y:S02]  /*17060*/  MOV R4, 0x5 ;  /* 0x0000000500047802 */ /* 0x000fe40000000f00 */
[----:B------:R-:W-:Y:S02]  /*17070*/  MOV R20, 32@lo((eval_multi_expr_kernel + .L_x_893@srel)) ;  /* 0x0000000000147802 */ /* 0x000fe40000000f00 */
[----:B------:R-:W-:-:S04]  /*17080*/  MOV R21, 32@hi((eval_multi_expr_kernel + .L_x_893@srel)) ;  /* 0x0000000000157802 */ /* 0x000fc80000000f00 */
[----:B0----5:R-:W-:Y:S05]  /*17090*/  CALL.ABS.NOINC `(apply_op) ;  /* 0x0000000000007943 */ /* 0x021fea0003c00000 */
.L_x_893:
[----:B------:R0:W5:Y:S01]  /*170a0*/  LDG.E R5, [R26.64+0xc] ;  /* 0x00000c241a057981 */ /* 0x000162000c1e1900 */
[----:B------:R-:W-:-:S02]  /*170b0*/  MOV R17, R4 ;  /* 0x0000000400117202 */ /* 0x000fc40000000f00 */
[----:B------:R-:W-:Y:S02]  /*170c0*/  MOV R6, 0x40000000 ;  /* 0x4000000000067802 */ /* 0x000fe40000000f00 */
[----:B------:R-:W-:Y:S02]  /*170d0*/  MOV R4, 0x5 ;  /* 0x0000000500047802 */ /* 0x000fe40000000f00 */
[----:B------:R-:W-:Y:S02]  /*170e0*/  MOV R20, 32@lo((eval_multi_expr_kernel + .L_x_894@srel)) ;  /* 0x0000000000147802 */ /* 0x000fe40000000f00 */
[----:B------:R-:W-:-:S04]  /*170f0*/  MOV R21, 32@hi((eval_multi_expr_kernel + .L_x_894@srel)) ;  /* 0x0000000000157802 */ /* 0x000fc80000000f00 */
[----:B0----5:R-:W-:Y:S05]  /*17100*/  CALL.ABS.NOINC `(apply_op) ;  /* 0x0000000000007943 */ /* 0x021fea0003c00000 */
.L_x_894:
[----:B------:R0:W5:Y:S01]  /*17110*/  LDG.E R5, [R26.64+0x14] ;  /* 0x000014241a057981 */ /* 0x000162000c1e1900 */
[----:B------:R-:W-:Y:S02]  /*17120*/  MOV R16, R4 ;  /* 0x0000000400107202 */ /* 0x000fe40000000f00 */
[----:B------:R-:W-:Y:S02]  /*17130*/  MOV R6, 0xc0000000 ;  /* 0xc000000000067802 */ /* 0x000fe40000000f00 */
[----:B------:R-:W-:Y:S02]  /*17140*/  MOV R4, 0x5 ;  /* 0x0000000500047802 */ /* 0x000fe40000000f00 */
[----:B------:R-:W-:Y:S02]  /*17150*/  MOV R20, 32@lo((eval_multi_expr_kernel + .L_x_895@srel)) ;  /* 0x0000000000147802 */ /* 0x000fe40000000f00 */
[----:B------:R-:W-:-:S04]  /*17160*/  MOV R21, 32@hi((eval_multi_expr_kernel + .L_x_895@srel)) ;  /* 0x0000000000157802 */ /* 0x000fc80000000f00 */
[----:B0----5:R-:W-:Y:S05]  /*17170*/  CALL.ABS.NOINC `(apply_op) ;  /* 0x0000000000007943 */ /* 0x021fea0003c00000 */
.L_x_895:
[----:B------:R0:W5:Y:S01]  /*17180*/  LDG.E R5, [R26.64+0x8] ;  /* 0x000008241a057981 */ /* 0x000162000c1e1900 */
[----:B------:R-:W-:-:S02]  /*17190*/  MOV R2, R4 ;  /* 0x0000000400027202 */ /* 0x000fc40000000f00 */
[----:B------:R-:W-:Y:S02]  /*171a0*/  MOV R6, 0x40000000 ;  /* 0x4000000000067802 */ /* 0x000fe40000000f00 */
[----:B------:R-:W-:Y:S02]  /*171b0*/  MOV R4, 0x5 ;  /* 0x0000000500047802 */ /* 0x000fe40000000f00 */
[----:B------:R-:W-:Y:S02]  /*171c0*/  MOV R20, 32@lo((eval_multi_expr_kernel + .L_x_896@srel)) ;  /* 0x0000000000147802 */ /* 0x000fe40000000f00 */
[----:B------:R-:W-:-:S04]  /*171d0*/  MOV R21, 32@hi((eval_multi_expr_kernel + .L_x_896@srel)) ;  /* 0x0000000000157802 */ /* 0x000fc80000000f00 */
[----:B0----5:R-:W-:Y:S05]  /*171e0*/  CALL.ABS.NOINC `(apply_op) ;  /* 0x0000000000007943 */ /* 0x021fea0003c00000 */
.L_x_896:
[----:B------:R-:W-:Y:S02]  /*171f0*/  MOV R6, R4 ;  /* 0x0000000400067202 */ /* 0x000fe40000000f00 */
[----:B------:R-:W-:Y:S02]  /*17200*/  MOV R5, 0x3db21c24 ;  /* 0x3db21c2400057802 */ /* 0x000fe40000000f00 */
[----:B------:R-:W-:Y:S02]  /*17210*/  MOV R4, 0x3 ;  /* 0x0000000300047802 */ /* 0x000fe40000000f00 */
[----:B------:R-:W-:Y:S02]  /*17220*/  MOV R20, 32@lo((eval_multi_expr_kernel + .L_x_897@srel)) ;  /* 0x0000000000147802 */ /* 0x000fe40000000f00 */
[----:B------:R-:W-:-:S04]  /*17230*/  MOV R21, 32@hi((eval_multi_expr_kernel + .L_x_897@srel)) ;  /* 0x0000000000157802 */ /* 0x000fc80000000f00 */
[----:B------:R-:W-:Y:S05]  /*17240*/  CALL.ABS.NOINC `(apply_op) ;  /* 0x0000000000007943 */ /* 0x000fea0003c00000 */
.L_x_897:
[----:B------:R-:W-:Y:S02]  /*17250*/  MOV R5, R4 ;  /* 0x0000000400057202 */ /* 0x000fe40000000f00 */
[----:B------:R-:W-:-:S02]  /*17260*/  MOV R6, R2 ;  /* 0x0000000200067202 */ /* 0x000fc40000000f00 */
[----:B------:R-:W-:Y:S02]  /*17270*/  MOV R4, 0x3 ;  /* 0x0000000300047802 */ /* 0x000fe40000000f00 */
[----:B------:R-:W-:Y:S02]  /*17280*/  MOV R20, 32@lo((eval_multi_expr_kernel + .L_x_898@srel)) ;  /* 0x0000000000147802 */ /* 0x000fe40000000f00 */
[----:B------:R-:W-:-:S04]  /*17290*/  MOV R21, 32@hi((eval_multi_expr_kernel + .L_x_898@srel)) ;  /* 0x0000000000157802 */ /* 0x000fc80000000f00 */
[----:B------:R-:W-:Y:S05]  /*172a0*/  CALL.ABS.NOINC `(apply_op) ;  /* 0x0000000000007943 */ /* 0x000fea0003c00000 */
.L_x_898:
[----:B------:R-:W-:Y:S02]  /*172b0*/  MOV R5, R4 ;  /* 0x0000000400057202 */ /* 0x000fe40000000f00 */
[----:B------:R-:W-:Y:S02]  /*172c0*/  MOV R6, R16 ;  /* 0x0000001000067202 */ /* 0x000fe40000000f00 */
[----:B------:R-:W-:Y:S02]  /*172d0*/  MOV R4, 0x3 ;  /* 0x0000000300047802 */ /* 0x000fe40000000f00 */
[----:B------:R-:W-:Y:S02]  /*172e0*/  MOV R20, 32@lo((eval_multi_expr_kernel + .L_x_899@srel)) ;  /* 0x0000000000147802 */ /* 0x000fe40000000f00 */
[----:B------:R-:W-:-:S04]  /*172f0*/  MOV R21, 32@hi((eval_multi_expr_kernel + .L_x_899@srel)) ;  /* 0x0000000000157802 */ /* 0x000fc80000000f00 */
[----:B------:R-:W-:Y:S05]  /*17300*/  CALL.ABS.NOINC `(apply_op) ;  /* 0x0000000000007943 */ /* 0x000fea0003c00000 */
.L_x_899:
[----:B------:R-:W-:Y:S02]  /*17310*/  MOV R5, R4 ;  /* 0x0000000400057202 */ /* 0x000fe40000000f00 */
[----:B------:R-:W-:-:S02]  /*17320*/  MOV R6, R17 ;  /* 0x0000001100067202 */ /* 0x000fc40000000f00 */
[----:B------:R-:W-:Y:S02]  /*17330*/  MOV R4, 0x3 ;  /* 0x0000000300047802 */ /* 0x000fe40000000f00 */
[----:B------:R-:W-:Y:S02]  /*17340*/  MOV R20, 32@lo((eval_multi_expr_kernel + .L_x_900@srel)) ;  /* 0x0000000000147802 */ /* 0x000fe40000000f00 */
[----:B------:R-:W-:-:S04]  /*17350*/  MOV R21, 32@hi((eval_multi_expr_kernel + .L_x_900@srel)) ;  /* 0x0000000000157802 */ /* 0x000fc80000000f00 */
[----:B------:R-:W-:Y:S05]  /*17360*/  CALL.ABS.NOINC `(apply_op) ;  /* 0x0000000000007943 */ /* 0x000fea0003c00000 */
.L_x_900:
[----:B------:R-:W-:Y:S02]  /*17370*/  MOV R5, R4 ;  /* 0x0000000400057202 */ /* 0x000fe40000000f00 */
[----:B------:R-:W-:Y:S02]  /*17380*/  MOV R6, R18 ;  /* 0x0000001200067202 */ /* 0x000fe40000000f00 */
[----:B------:R-:W-:Y:S02]  /*17390*/  MOV R4, 0x3 ;  /* 0x0000000300047802 */ /* 0x000fe40000000f00 */
[----:B------:R-:W-:Y:S02]  /*173a0*/  MOV R20, 32@lo((eval_multi_expr_kernel + .L_x_901@srel)) ;  /* 0x0000000000147802 */ /* 0x000fe40000000f00 */
[----:B------:R-:W-:-:S04]  /*173b0*/  MOV R21, 32@hi((eval_multi_expr_kernel + .L_x_901@srel)) ;  /* 0x0000000000157802 */ /* 0x000fc80000000f00 */
[----:B------:R-:W-:Y:S05]  /*173c0*/  CALL.ABS.NOINC `(apply_op) ;  /* 0x0000000000007943 */ /* 0x000fea0003c00000 */
.L_x_901:
[----:B------:R-:W-:Y:S02]  /*173d0*/  MOV R5, R4 ;  /* 0x0000000400057202 */ /* 0x000fe40000000f00 */
[----:B------:R-:W-:-:S02]  /*173e0*/  MOV R6, R19 ;  /* 0x0000001300067202 */ /* 0x000fc40000000f00 */
[----:B------:R-:W-:Y:S02]  /*173f0*/  MOV R4, 0x3 ;  /* 0x0000000300047802 */ /* 0x000fe40000000f00 */
[----:B------:R-:W-:Y:S02]  /*17400*/  MOV R20, 32@lo((eval_multi_expr_kernel + .L_x_902@srel)) ;  /* 0x0000000000147802 */ /* 0x000fe40000000f00 */
[----:B------:R-:W-:-:S04]  /*17410*/  MOV R21, 32@hi((eval_multi_expr_kernel + .L_x_902@srel)) ;  /* 0x0000000000157802 */ /* 0x000fc80000000f00 */
[----:B------:R-:W-:Y:S05]  /*17420*/  CALL.ABS.NOINC `(apply_op) ;  /* 0x0000000000007943 */ /* 0x000fea0003c00000 */
.L_x_902:
        /* <DEDUP_REMOVED lines=8> */
.L_x_903:
        /* <DEDUP_REMOVED lines=9> */
.L_x_904:
[----:B------:R0:W5:Y:S01]  /*17540*/  LDG.E R5, [R26.64+0x4] ;  /* 0x000004241a057981 */ /* 0x000162000c1e1900 */
[----:B------:R-:W-:Y:S02]  /*17550*/  MOV R6, R4 ;  /* 0x0000000400067202 */ /* 0x000fe40000000f00 */
[----:B------:R-:W-:Y:S02]  /*17560*/  MOV R4, 0x3 ;  /* 0x0000000300047802 */ /* 0x000fe40000000f00 */
[----:B------:R-:W-:Y:S02]  /*17570*/  MOV R20, 32@lo((eval_multi_expr_kernel + .L_x_905@srel)) ;  /* 0x0000000000147802 */ /* 0x000fe40000000f00 */
[----:B------:R-:W-:-:S04]  /*17580*/  MOV R21, 32@hi((eval_multi_expr_kernel + .L_x_905@srel)) ;  /* 0x0000000000157802 */ /* 0x000fc80000000f00 */
[----:B0----5:R-:W-:Y:S05]  /*17590*/  CALL.ABS.NOINC `(apply_op) ;  /* 0x0000000000007943 */ /* 0x021fea0003c00000 */
.L_x_905:
[----:B------:R0:W5:Y:S01]  /*175a0*/  LDG.E R5, [R26.64+0x4] ;  /* 0x000004241a057981 */ /* 0x000162000c1e1900 */
[----:B------:R-:W-:Y:S02]  /*175b0*/  MOV R16, R4 ;  /* 0x0000000400107202 */ /* 0x000fe40000000f00 */
[----:B------:R-:W-:-:S02]  /*175c0*/  MOV R6, 0xbf800000 ;  /* 0xbf80000000067802 */ /* 0x000fc40000000f00 */
[----:B------:R-:W-:Y:S02]  /*175d0*/  MOV R4, 0x5 ;  /* 0x0000000500047802 */ /* 0x000fe40000000f00 */
[----:B------:R-:W-:Y:S02]  /*175e0*/  MOV R20, 32@lo((eval_multi_expr_kernel + .L_x_906@srel)) ;  /* 0x0000000000147802 */ /* 0x000fe40000000f00 */
[----:B------:R-:W-:-:S04]  /*175f0*/  MOV R21, 32@hi((eval_multi_expr_kernel + .L_x_906@srel)) ;  /* 0x0000000000157802 */ /* 0x000fc80000000f00 */
[----:B0----5:R-:W-:Y:S05]  /*17600*/  CALL.ABS.NOINC `(apply_op) ;  /* 0x0000000000007943 */ /* 0x021fea0003c00000 */
.L_x_906:
[----:B------:R0:W5:Y:S01]  /*17610*/  LDG.E R5, [R26.64] ;  /* 0x000000241a057981 */ /* 0x000162000c1e1900 */
[----:B------:R-:W-:Y:S02]  /*17620*/  MOV R6, R4 ;  /* 0x0000000400067202 */ /* 0x000fe40000000f00 */
[----:B------:R-:W-:Y:S02]  /*17630*/  MOV R4, 0x1 ;  /* 0x0000000100047802 */ /* 0x000fe40000000f00 */
[----:B------:R-:W-:Y:S02]  /*17640*/  MOV R20, 32@lo((eval_multi_expr_kernel + .L_x_907@srel)) ;  /* 0x0000000000147802 */ /* 0x000fe40000000f00 */
[----:B------:R-:W-:-:S04]  /*17650*/  MOV R21, 32@hi((eval_multi_expr_kernel + .L_x_907@srel)) ;  /* 0x0000000000157802 */ /* 0x000fc80000000f00 */
[----:B0----5:R-:W-:Y:S05]  /*17660*/  CALL.ABS.NOINC `(apply_op) ;  /* 0x0000000000007943 */ /* 0x021fea0003c00000 */
.L_x_907:
[----:B------:R0:W5:Y:S01]  /*17670*/  LDG.E R5, [R26.64+0x18] ;  /* 0x000018241a057981 */ /* 0x000162000c1e1900 */
[----:B------:R-:W-:Y:S02]  /*17680*/  MOV R2, R4 ;  /* 0x0000000400027202 */ /* 0x000fe40000000f00 */
[----:B------:R-:W-:-:S02]  /*17690*/  MOV R6, RZ ;  /* 0x000000ff00067202 */ /* 0x000fc40000000f00 */
[----:B------:R-:W-:Y:S02]  /*176a0*/  MOV R4, 0xa ;  /* 0x0000000a00047802 */ /* 0x000fe40000000f00 */
[----:B------:R-:W-:Y:S02]  /*176b0*/  MOV R20, 32@lo((eval_multi_expr_kernel + .L_x_908@srel)) ;  /* 0x0000000000147802 */ /* 0x000fe40000000f00 */
[----:B------:R-:W-:-:S04]  /*176c0*/  MOV R21, 32@hi((eval_multi_expr_kernel + .L_x_908@srel)) ;  /* 0x0000000000157802 */ /* 0x000fc80000000f00 */
[----:B0----5:R-:W-:Y:S05]  /*176d0*/  CALL.ABS.NOINC `(apply_op) ;  /* 0x0000000000007943 */ /* 0x021fea0003c00000 */
.L_x_908:
[----:B------:R-:W-:Y:S02]  /*176e0*/  MOV R5, R4 ;  /* 0x0000000400057202 */ /* 0x000fe40000000f00 */
[----:B------:R-:W-:Y:S02]  /*176f0*/  MOV R6, 0x40000000 ;  /* 0x4000000000067802 */ /* 0x000fe40000000f00 */
[----:B------:R-:W-:Y:S02]  /*17700*/  MOV R4, 0x5 ;  /* 0x0000000500047802 */ /* 0x000fe40000000f00 */
[----:B------:R-:W-:Y:S02]  /*17710*/  MOV R20, 32@lo((eval_multi_expr_kernel + .L_x_909@srel)) ;  /* 0x0000000000147802 */ /* 0x000fe40000000f00 */
[----:B------:R-:W-:-:S04]  /*17720*/  MOV R21, 32@hi((eval_multi_expr_kernel + .L_x_909@srel)) ;  /* 0x0000000000157802 */ /* 0x000fc80000000f00 */
[----:B------:R-:W-:Y:S05]  /*17730*/  CALL.ABS.NOINC `(apply_op) ;  /* 0x0000000000007943 */ /* 0x000fea0003c00000 */
.L_x_909:
[----:B------:R-:W-:Y:S02]  /*17740*/  MOV R6, R4 ;  /* 0x0000000400067202 */ /* 0x000fe40000000f00 */
[----:B------:R-:W-:-:S02]  /*17750*/  MOV R5, 0xbf800000 ;  /* 0xbf80000000057802 */ /* 0x000fc40000000f00 */
[----:B------:R-:W-:Y:S02]  /*17760*/  MOV R4, 0x3 ;  /* 0x0000000300047802 */ /* 0x000fe40000000f00 */
[----:B------:R-:W-:Y:S02]  /*17770*/  MOV R20, 32@lo((eval_multi_expr_kernel + .L_x_910@srel)) ;  /* 0x0000000000147802 */ /* 0x000fe40000000f00 */
[----:B------:R-:W-:-:S04]  /*17780*/  MOV R21, 32@hi((eval_multi_expr_kernel + .L_x_910@srel)) ;  /* 0x0000000000157802 */ /* 0x000fc80000000f00 */
[----:B------:R-:W-:Y:S05]  /*17790*/  CALL.ABS.NOINC `(apply_op) ;  /* 0x0000000000007943 */ /* 0x000fea0003c00000 */
.L_x_910:
[----:B------:R-:W-:Y:S02]  /*177a0*/  MOV R5, R4 ;  /* 0x0000000400057202 */ /* 0x000fe40000000f00 */
[----:B------:R-:W-:Y:S02]  /*177b0*/  MOV R6, R2 ;  /* 0x0000000200067202 */ /* 0x000fe40000000f00 */
[----:B------:R-:W-:Y:S02]  /*177c0*/  MOV R4, 0x3 ;  /* 0x0000000300047802 */ /* 0x000fe40000000f00 */
[----:B------:R-:W-:Y:S02]  /*177d0*/  MOV R20, 32@lo((eval_multi_expr_kernel + .L_x_911@srel)) ;  /* 0x0000000000147802 */ /* 0x000fe40000000f00 */
[----:B------:R-:W-:-:S04]  /*177e0*/  MOV R21, 32@hi((eval_multi_expr_kernel + .L_x_911@srel)) ;  /* 0x0000000000157802 */ /* 0x000fc80000000f00 */
[----:B------:R-:W-:Y:S05]  /*177f0*/  CALL.ABS.NOINC `(apply_op) ;  /* 0x0000000000007943 */ /* 0x000fea0003c00000 */
.L_x_911:
[----:B------:R-:W-:Y:S02]  /*17800*/  MOV R5, R4 ;  /* 0x0000000400057202 */ /* 0x000fe40000000f00 */
[----:B------:R-:W-:-:S02]  /*17810*/  MOV R6, R16 ;  /* 0x0000001000067202 */ /* 0x000fc40000000f00 */
[----:B------:R-:W-:Y:S02]  /*17820*/  MOV R4, 0x1 ;  /* 0x0000000100047802 */ /* 0x000fe40000000f00 */
[----:B------:R-:W-:Y:S02]  /*17830*/  MOV R20, 32@lo((eval_multi_expr_kernel + .L_x_912@srel)) ;  /* 0x0000000000147802 */ /* 0x000fe40000000f00 */
[----:B------:R-:W-:-:S04]  /*17840*/  MOV R21, 32@hi((eval_multi_expr_kernel + .L_x_912@srel)) ;  /* 0x0000000000157802 */ /* 0x000fc80000000f00 */
[----:B------:R-:W-:Y:S05]  /*17850*/  CALL.ABS.NOINC `(apply_op) ;  /* 0x0000000000007943 */ /* 0x000fea0003c00000 */
.L_x_912:
[----:B------:R0:W5:Y:S01]  /*17860*/  LDG.E R5, [R26.64+0x4] ;  /* 0x000004241a057981 */ /* 0x000162000c1e1900 */
[----:B------:R-:W-:Y:S02]  /*17870*/  MOV R22, R4 ;  /* 0x0000000400167202 */ /* 0x000fe40000000f00 */
[----:B------:R-:W-:Y:S02]  /*17880*/  MOV R6, 0x40000000 ;  /* 0x4000000000067802 */ /* 0x000fe40000000f00 */
[----:B------:R-:W-:Y:S02]  /*17890*/  MOV R4, 0x5 ;  /* 0x0000000500047802 */ /* 0x000fe40000000f00 */
[----:B------:R-:W-:Y:S02]  /*178a0*/  MOV R20, 32@lo((eval_multi_expr_kernel + .L_x_913@srel)) ;  /* 0x0000000000147802 */ /* 0x000fe40000000f00 */
[----:B------:R-:W-:-:S04]  /*178b0*/  MOV R21, 32@hi((eval_multi_expr_kernel + .L_x_913@srel)) ;  /* 0x0000000000157802 */ /* 0x000fc80000000f00 */
[----:B0----5:R-:W-:Y:S05]  /*178c0*/  CALL.ABS.NOINC `(apply_op) ;  /* 0x0000000000007943 */ /* 0x021fea0003c00000 */
.L_x_913:
[----:B------:R0:W5:Y:S01]  /*178d0*/  LDG.E R5, [R26.64] ;  /* 0x000000241a057981 */ /* 0x000162000c1e1900 */
[----:B------:R-:W-:-:S02]  /*178e0*/  MOV R19, R4 ;  /* 0x0000000400137202 */ /* 0x000fc40000000f00 */
[----:B------:R-:W-:Y:S02]  /*178f0*/  MOV R6, 0xc02f77ac ;  /* 0xc02f77ac00067802 */ /* 0x000fe40000000f00 */
[----:B------:R-:W-:Y:S02]  /*17900*/  MOV R4, 0x5 ;  /* 0x0000000500047802 */ /* 0x000fe40000000f00 */
[----:B------:R-:W-:Y:S02]  /*17910*/  MOV R20, 32@lo((eval_multi_expr_kernel + .L_x_914@srel)) ;  /* 0x0000000000147802 */ /* 0x000fe40000000f00 */
[----:B------:R-:W-:-:S04]  /*17920*/  MOV R21, 32@hi((eval_multi_expr_kernel + .L_x_914@srel)) ;  /* 0x0000000000157802 */ /* 0x000fc80000000f00 */
[----:B0----5:R-:W-:Y:S05]  /*17930*/  CALL.ABS.NOINC `(apply_op) ;  /* 0x0000000000007943 */ /* 0x021fea0003c00000 */
.L_x_914:
[----:B------:R0:W5:Y:S01]  /*17940*/  LDG.E R5, [R26.64+0x10] ;  /* 0x000010241a057981 */ /* 0x000162000c1e1900 */
[----:B------:R-:W-:Y:S02]  /*17950*/  MOV R18, R4 ;  /* 0x0000000400127202 */ /* 0x000fe40000000f00 */
[----:B------:R-:W-:Y:S02]  /*17960*/  MOV R6, 0xc0000000 ;  /* 0xc000000000067802 */ /* 0x000fe40000000f00 */
[----:B------:R-:W-:Y:S02]  /*17970*/  MOV R4, 0x5 ;  /* 0x0000000500047802 */ /* 0x000fe40000000f00 */
[----:B------:R-:W-:Y:S02]  /*17980*/  MOV R20, 32@lo((eval_multi_expr_kernel + .L_x_915@srel)) ;  /* 0x0000000000147802 */ /* 0x000fe40000000f00 */
[----:B------:R-:W-:-:S04]  /*17990*/  MOV R21, 32@hi((eval_multi_expr_kernel + .L_x_915@srel)) ;  /* 0x0000000000157802 */ /* 0x000fc80000000f00 */
[----:B0----5:R-:W-:Y:S05]  /*179a0*/  CALL.ABS.NOINC `(apply_op) ;  /* 0x0000000000007943 */ /* 0x021fea0003c00000 */
.L_x_915:
[----:B------:R0:W5:Y:S01]  /*179b0*/  LDG.E R5, [R26.64+0xc] ;  /* 0x00000c241a057981 */ /* 0x000162000c1e1900 */
[----:B------:R-:W-:-:S02]  /*179c0*/  MOV R17, R4 ;  /* 0x0000000400117202 */ /* 0x000fc40000000f00 */
[----:B------:R-:W-:Y:S02]  /*179d0*/  MOV R6, 0x40000000 ;  /* 0x4000000000067802 */ /* 0x000fe40000000f00 */
[----:B------:R-:W-:Y:S02]  /*179e0*/  MOV R4, 0x5 ;  /* 0x0000000500047802 */ /* 0x000fe40000000f00 */
[----:B------:R-:W-:Y:S02]  /*179f0*/  MOV R20, 32@lo((eval_multi_expr_kernel + .L_x_916@srel)) ;  /* 0x0000000000147802 */ /* 0x000fe40000000f00 */
[----:B------:R-:W-:-:S04]  /*17a00*/  MOV R21, 32@hi((eval_multi_expr_kernel + .L_x_916@srel)) ;  /* 0x0000000000157802 */ /* 0x000fc80000000f00 */
[----:B0----5:R-:W-:Y:S05]  /*17a10*/  CALL.ABS.NOINC `(apply_op) ;  /* 0x0000000000007943 */ /* 0x021fea0003c00000 */
.L_x_916:
[----:B------:R0:W5:Y:S01]  /*17a20*/  LDG.E R5, [R26.64+0x14] ;  /* 0x000014241a057981 */ /* 0x000162000c1e1900 */
[----:B------:R-:W-:Y:S02]  /*17a30*/  MOV R16, R4 ;  /* 0x0000000400107202 */ /* 0x000fe40000000f00 */
[----:B------:R-:W-:Y:S02]  /*17a40*/  MOV R6, 0xbfecc68d ;  /* 0xbfecc68d00067802 */ /* 0x000fe40000000f00 */
[----:B------:R-:W-:Y:S02]  /*17a50*/  MOV R4, 0x5 ;  /* 0x0000000500047802 */ /* 0x000fe40000000f00 */
[----:B------:R-:W-:Y:S02]  /*17a60*/  MOV R20, 32@lo((eval_multi_expr_kernel + .L_x_917@srel)) ;  /* 0x0000000000147802 */ /* 0x000fe40000000f00 */
[----:B------:R-:W-:-:S04]  /*17a70*/  MOV R21, 32@hi((eval_multi_expr_kernel + .L_x_917@srel)) ;  /* 0x0000000000157802 */ /* 0x000fc80000000f00 */
[----:B0----5:R-:W-:Y:S05]  /*17a80*/  CALL.ABS.NOINC `(apply_op) ;  /* 0x0000000000007943 */ /* 0x021fea0003c00000 */
.L_x_917:
[----:B------:R0:W5:Y:S01]  /*17a90*/  LDG.E R5, [R26.64+0x8] ;  /* 0x000008241a057981 */ /* 0x000162000c1e1900 */
[----:B------:R-:W-:-:S02]  /*17aa0*/  MOV R2, R4 ;  /* 0x0000000400027202 */ /* 0x000fc40000000f00 */
[----:B------:R-:W-:Y:S02]  /*17ab0*/  MOV R6, 0x40000000 ;  /* 0x4000000000067802 */ /* 0x000fe40000000f00 */
[----:B------:R-:W-:Y:S02]  /*17ac0*/  MOV R4, 0x5 ;  /* 0x0000000500047802 */ /* 0x000fe40000000f00 */
[----:B------:R-:W-:Y:S02]  /*17ad0*/  MOV R20, 32@lo((eval_multi_expr_kernel + .L_x_918@srel)) ;  /* 0x0000000000147802 */ /* 0x000fe40000000f00 */
[----:B------:R-:W-:-:S04]  /*17ae0*/  MOV R21, 32@hi((eval_multi_expr_kernel + .L_x_918@srel)) ;  /* 0x0000000000157802 */ /* 0x000fc80000000f00 */
[----:B0----5:R-:W-:Y:S05]  /*17af0*/  CALL.ABS.NOINC `(apply_op) ;  /* 0x0000000000007943 */ /* 0x021fea0003c00000 */
.L_x_918:
[----:B------:R-:W-:Y:S02]  /*17b00*/  MOV R6, R4 ;  /* 0x0000000400067202 */ /* 0x000fe40000000f00 */
[----:B------:R-:W-:Y:S02]  /*17b10*/  MOV R5, 0x3dc29789 ;  /* 0x3dc2978900057802 */ /* 0x000fe40000000f00 */
[----:B------:R-:W-:Y:S02]  /*17b20*/  MOV R4, 0x3 ;  /* 0x0000000300047802 */ /* 0x000fe40000000f00 */
[----:B------:R-:W-:Y:S02]  /*17b30*/  MOV R20, 32@lo((eval_multi_expr_kernel + .L_x_919@srel)) ;  /* 0x0000000000147802 */ /* 0x000fe40000000f00 */
[----:B------:R-:W-:-:S04]  /*17b40*/  MOV R21, 32@hi((eval_multi_expr_kernel + .L_x_919@srel)) ;  /* 0x0000000000157802 */ /* 0x000fc80000000f00 */
[----:B------:R-:W-:Y:S05]  /*17b50*/  CALL.ABS.NOINC `(apply_op) ;  /* 0x0000000000007943 */ /* 0x000fea0003c00000 */
.L_x_919:
[----:B------:R-:W-:Y:S02]  /*17b60*/  MOV R5, R4 ;  /* 0x0000000400057202 */ /* 0x000fe40000000f00 */
[----:B------:R-:W-:-:S02]  /*17b70*/  MOV R6, R2 ;  /* 0x0000000200067202 */ /* 0x000fc40000000f00 */
[----:B------:R-:W-:Y:S02]  /*17b80*/  MOV R4, 0x3 ;  /* 0x0000000300047802 */ /* 0x000fe40000000f00 */
[----:B------:R-:W-:Y:S02]  /*17b90*/  MOV R20, 32@lo((eval_multi_expr_kernel + .L_x_920@srel)) ;  /* 0x0000000000147802 */ /* 0x000fe40000000f00 */
[----:B------:R-:W-:-:S04]  /*17ba0*/  MOV R21, 32@hi((eval_multi_expr_kernel + .L_x_920@srel)) ;  /* 0x0000000000157802 */ /* 0x000fc80000000f00 */
[----:B------:R-:W-:Y:S05]  /*17bb0*/  CALL.ABS.NOINC `(apply_op) ;  /* 0x0000000000007943 */ /* 0x000fea0003c00000 */
.L_x_920:
[----:B------:R-:W-:Y:S02]  /*17bc0*/  MOV R5, R4 ;  /* 0x0000000400057202 */ /* 0x000fe40000000f00 */
[----:B------:R-:W-:Y:S02]  /*17bd0*/  MOV R6, R16 ;  /* 0x0000001000067202 */ /* 0x000fe40000000f00 */
[----:B------:R-:W-:Y:S02]  /*17be0*/  MOV R4, 0x3 ;  /* 0x0000000300047802 */ /* 0x000fe40000000f00 */
[----:B------:R-:W-:Y:S02]  /*17bf0*/  MOV R20, 32@lo((eval_multi_expr_kernel + .L_x_921@srel)) ;  /* 0x0000000000147802 */ /* 0x000fe40000000f00 */
[----:B------:R-:W-:-:S04]  /*17c00*/  MOV R21, 32@hi((eval_multi_expr_kernel + .L_x_921@srel)) ;  /* 0x0000000000157802 */ /* 0x000fc80000000f00 */
[----:B------:R-:W-:Y:S05]  /*17c10*/  CALL.ABS.NOINC `(apply_op) ;  /* 0x0000000000007943 */ /* 0x000fea0003c00000 */
.L_x_921:
[----:B------:R-:W-:Y:S02]  /*17c20*/  MOV R5, R4 ;  /* 0x0000000400057202 */ /* 0x000fe40000000f00 */
[----:B------:R-:W-:-:S02]  /*17c30*/  MOV R6, R17 ;  /* 0x0000001100067202 */ /* 0x000fc40000000f00 */
[----:B------:R-:W-:Y:S02]  /*17c40*/  MOV R4, 0x1 ;  /* 0x0000000100047802 */ /* 0x000fe40000000f00 */
[----:B------:R-:W-:Y:S02]  /*17c50*/  MOV R20, 32@lo((eval_multi_expr_kernel + .L_x_922@srel)) ;  /* 0x0000000000147802 */ /* 0x000fe40000000f00 */
[----:B------:R-:W-:-:S04]  /*17c60*/  MOV R21, 32@hi((eval_multi_expr_kernel + .L_x_922@srel)) ;  /* 0x0000000000157802 */ /* 0x000fc80000000f00 */
[----:B------:R-:W-:Y:S05]  /*17c70*/  CALL.ABS.NOINC `(apply_op) ;  /* 0x0000000000007943 */ /* 0x000fea0003c00000 */
.L_x_922:
[----:B------:R-:W-:Y:S02]  /*17c80*/  MOV R5, R4 ;  /* 0x0000000400057202 */ /* 0x000fe40000000f00 */
[----:B------:R-:W-:Y:S02]  /*17c90*/  MOV R6, R18 ;  /* 0x0000001200067202 */ /* 0x000fe40000000f00 */
[----:B------:R-:W-:Y:S02]  /*17ca0*/  MOV R4, 0x3 ;  /* 0x0000000300047802 */ /* 0x000fe40000000f00 */
[----:B------:R-:W-:Y:S02]  /*17cb0*/  MOV R20, 32@lo((eval_multi_expr_kernel + .L_x_923@srel)) ;  /* 0x0000000000147802 */ /* 0x000fe40000000f00 */
[----:B------:R-:W-:-:S04]  /*17cc0*/  MOV R21, 32@hi((eval_multi_expr_kernel + .L_x_923@srel)) ;  /* 0x0000000000157802 */ /* 0x000fc80000000f00 */
[----:B------:R-:W-:Y:S05]  /*17cd0*/  CALL.ABS.NOINC `(apply_op) ;  /* 0x0000000000007943 */ /* 0x000fea0003c00000 */
.L_x_923:
[----:B------:R-:W-:Y:S02]  /*17ce0*/  MOV R5, R4 ;  /* 0x0000000400057202 */ /* 0x000fe40000000f00 */
[----:B------:R-:W-:-:S02]  /*17cf0*/  MOV R6, R19 ;  /* 0x0000001300067202 */ /* 0x000fc40000000f00 */
[----:B------:R-:W-:Y:S02]  /*17d00*/  MOV R4, 0x3 ;  /* 0x0000000300047802 */ /* 0x000fe40000000f00 */
[----:B------:R-:W-:Y:S02]  /*17d10*/  MOV R20, 32@lo((eval_multi_expr_kernel + .L_x_924@srel)) ;  /* 0x0000000000147802 */ /* 0x000fe40000000f00 */
[----:B------:R-:W-:-:S04]  /*17d20*/  MOV R21, 32@hi((eval_multi_expr_kernel + .L_x_924@srel)) ;  /* 0x0000000000157802 */ /* 0x000fc80000000f00 */
[----:B------:R-:W-:Y:S05]  /*17d30*/  CALL.ABS.NOINC `(apply_op) ;  /* 0x0000000000007943 */ /* 0x000fea0003c00000 */
.L_x_924:
[----:B------:R-:W-:Y:S02]  /*17d40*/  MOV R5, R4 ;  /* 0x0000000400057202 */ /* 0x000fe40000000f00 */
[----:B------:R-:W-:Y:S02]  /*17d50*/  MOV R6, R22 ;  /* 0x0000001600067202 */ /* 0x000fe40000000f00 */
[----:B------:R-:W-:Y:S02]  /*17d60*/  MOV R4, 0x3 ;  /* 0x0000000300047802 */ /* 0x000fe40000000f00 */
[----:B------:R-:W-:Y:S02]  /*17d70*/  MOV R20, 32@lo((eval_multi_expr_kernel + .L_x_925@srel)) ;  /* 0x0000000000147802 */ /* 0x000fe40000000f00 */
[----:B------:R-:W-:-:S04]  /*17d80*/  MOV R21, 32@hi((eval_multi_expr_kernel + .L_x_925@srel)) ;  /* 0x0000000000157802 */ /* 0x000fc80000000f00 */
[----:B------:R-:W-:Y:S05]  /*17d90*/  CALL.ABS.NOINC `(apply_op) ;  /* 0x0000000000007943 */ /* 0x000fea0003c00000 */
.L_x_925:
        /* <DEDUP_REMOVED lines=8> */
.L_x_926:
        /* <DEDUP_REMOVED lines=9> */
.L_x_927:
[----:B------:R0:W5:Y:S01]  /*17eb0*/  LDG.E R5, [R26.64+0x4] ;  /* 0x000004241a057981 */ /* 0x000162000c1e1900 */
[----:B------:R-:W-:Y:S02]  /*17ec0*/  MOV R6, R4 ;  /* 0x0000000400067202 */ /* 0x000fe40000000f00 */
[----:B------:R-:W-:Y:S02]  /*17ed0*/  MOV R4, 0x3 ;  /* 0x0000000300047802 */ /* 0x000fe40000000f00 */
[----:B------:R-:W-:Y:S02]  /*17ee0*/  MOV R20, 32@lo((eval_multi_expr_kernel + .L_x_928@srel)) ;  /* 0x0000000000147802 */ /* 0x000fe40000000f00 */
[----:B------:R-:W-:-:S04]  /*17ef0*/  MOV R21, 32@hi((eval_multi_expr_kernel + .L_x_928@srel)) ;  /* 0x0000000000157802 */ /* 0x000fc80000000f00 */
[----:B0----5:R-:W-:Y:S05]  /*17f00*/  CALL.ABS.NOINC `(apply_op) ;  /* 0x0000000000007943 */ /* 0x021fea0003c00000 */
.L_x_928:
[----:B------:R0:W5:Y:S01]  /*17f10*/  LDG.E R5, [R26.64+0x4] ;  /* 0x000004241a057981 */ /* 0x000162000c1e1900 */
[----:B------:R-:W-:Y:S02]  /*17f20*/  MOV R16, R4 ;  /* 0x0000000400107202 */ /* 0x000fe40000000f00 */
[----:B------:R-:W-:-:S02]  /*17f30*/  MOV R6, 0xbf800000 ;  /* 0xbf80000000067802 */ /* 0x000fc40000000f00 */
[----:B------:R-:W-:Y:S02]  /*17f40*/  MOV R4, 0x5 ;  /* 0x0000000500047802 */ /* 0x000fe40000000f00 */
[----:B------:R-:W-:Y:S02]  /*17f50*/  MOV R20, 32@lo((eval_multi_expr_kernel + .L_x_929@srel)) ;  /* 0x0000000000147802 */ /* 0x000fe40000000f00 */
[----:B------:R-:W-:-:S04]  /*17f60*/  MOV R21, 32@hi((eval_multi_expr_kernel + .L_x_929@srel)) ;  /* 0x0000000000157802 */ /* 0x000fc80000000f00 */
[----:B0----5:R-:W-:Y:S05]  /*17f70*/  CALL.ABS.NOINC `(apply_op) ;  /* 0x0000000000007943 */ /* 0x021fea0003c00000 */
.L_x_929:
[----:B------:R0:W5:Y:S01]  /*17f80*/  LDG.E R5, [R26.64] ;  /* 0x000000241a057981 */ /* 0x000162000c1e1900 */
[----:B------:R-:W-:Y:S02]  /*17f90*/  MOV R6, R4 ;  /* 0x0000000400067202 */ /* 0x000fe40000000f00 */
[----:B------:R-:W-:Y:S02]  /*17fa0*/  MOV R4, 0x3 ;  /* 0x0000000300047802 */ /* 0x000fe40000000f00 */
[----:B------:R-:W-:Y:S02]  /*17fb0*/  MOV R20, 32@lo((eval_multi_expr_kernel + .L_x_930@srel)) ;  /* 0x0000000000147802 */ /* 0x000fe40000000f00 */
[----:B------:R-:W-:-:S04]  /*17fc0*/  MOV R21, 32@hi((eval_multi_expr_kernel + .L_x_930@srel)) ;  /* 0x0000000000157802 */ /* 0x000fc80000000f00 */
[----:B0----5:R-:W-:Y:S05]  /*17fd0*/  CALL.ABS.NOINC `(apply_op) ;  /* 0x0000000000007943 */ /* 0x021fea0003c00000 */
.L_x_930:
[----:B------:R0:W5:Y:S01]  /*17fe0*/  LDG.E R5, [R26.64+0x18] ;  /* 0x000018241a057981 */ /* 0x000162000c1e1900 */
[----:B------:R-:W-:Y:S02]  /*17ff0*/  MOV R2, R4 ;  /* 0x0000000400027202 */ /* 0x000fe40000000f00 */
[----:B------:R-:W-:-:S02]  /*18000*/  MOV R6, RZ ;  /* 0x000000ff00067202 */ /* 0x000fc40000000f00 */
[----:B------:R-:W-:Y:S02]  /*18010*/  MOV R4, 0xa ;  /* 0x0000000a00047802 */ /* 0x000fe40000000f00 */
[----:B------:R-:W-:Y:S02]  /*18020*/  MOV R20, 32@lo((eval_multi_expr_kernel + .L_x_931@srel)) ;  /* 0x0000000000147802 */ /* 0x000fe40000000f00 */
[----:B------:R-:W-:-:S04]  /*18030*/  MOV R21, 32@hi((eval_multi_expr_kernel + .L_x_931@srel)) ;  /* 0x0000000000157802 */ /* 0x000fc80000000f00 */
[----:B0----5:R-:W-:Y:S05]  /*18040*/  CALL.ABS.NOINC `(apply_op) ;  /* 0x0000000000007943 */ /* 0x021fea0003c00000 */
.L_x_931:
[----:B------:R-:W-:Y:S02]  /*18050*/  MOV R5, R4 ;  /* 0x0000000400057202 */ /* 0x000fe40000000f00 */
[----:B------:R-:W-:Y:S02]  /*18060*/  MOV R6, 0x40082c09 ;  /* 0x40082c0900067802 */ /* 0x000fe40000000f00 */
[----:B------:R-:W-:Y:S02]  /*18070*/  MOV R4, 0x5 ;  /* 0x0000000500047802 */ /* 0x000fe40000000f00 */
[----:B------:R-:W-:Y:S02]  /*18080*/  MOV R20, 32@lo((eval_multi_expr_kernel + .L_x_932@srel)) ;  /* 0x0000000000147802 */ /* 0x000fe40000000f00 */
[----:B------:R-:W-:-:S04]  /*18090*/  MOV R21, 32@hi((eval_multi_expr_kernel + .L_x_932@srel)) ;  /* 0x0000000000157802 */ /* 0x000fc80000000f00 */
[----:B------:R-:W-:Y:S05]  /*180a0*/  CALL.ABS.NOINC `(apply_op) ;  /* 0x0000000000007943 */ /* 0x000fea0003c00000 */
.L_x_932:
[----:B------:R-:W-:Y:S02]  /*180b0*/  MOV R6, R4 ;  /* 0x0000000400067202 */ /* 0x000fe40000000f00 */
[----:B------:R-:W-:-:S02]  /*180c0*/  MOV R5, 0xbf800000 ;  /* 0xbf80000000057802 */ /* 0x000fc40000000f00 */
[----:B------:R-:W-:Y:S02]  /*180d0*/  MOV R4, 0x3 ;  /* 0x0000000300047802 */ /* 0x000fe40000000f00 */
[----:B------:R-:W-:Y:S02]  /*180e0*/  MOV R20, 32@lo((eval_multi_expr_kernel + .L_x_933@srel)) ;  /* 0x0000000000147802 */ /* 0x000fe40000000f00 */
[----:B------:R-:W-:-:S04]  /*180f0*/  MOV R21, 32@hi((eval_multi_expr_kernel + .L_x_933@srel)) ;  /* 0x0000000000157802 */ /* 0x000fc80000000f00 */
[----:B------:R-:W-:Y:S05]  /*18100*/  CALL.ABS.NOINC `(apply_op) ;  /* 0x0000000000007943 */ /* 0x000fea0003c00000 */
.L_x_933:
[----:B------:R-:W-:Y:S02]  /*18110*/  MOV R5, R4 ;  /* 0x0000000400057202 */ /* 0x000fe40000000f00 */
[----:B------:R-:W-:Y:S02]  /*18120*/  MOV R6, R2 ;  /* 0x0000000200067202 */ /* 0x000fe40000000f00 */
[----:B------:R-:W-:Y:S02]  /*18130*/  MOV R4, 0x1 ;  /* 0x0000000100047802 */ /* 0x000fe40000000f00 */
[----:B------:R-:W-:Y:S02]  /*18140*/  MOV R20, 32@lo((eval_multi_expr_kernel + .L_x_934@srel)) ;  /* 0x0000000000147802 */ /* 0x000fe40000000f00 */
[----:B------:R-:W-:-:S04]  /*18150*/  MOV R21, 32@hi((eval_multi_expr_kernel + .L_x_934@srel)) ;  /* 0x0000000000157802 */ /* 0x000fc80000000f00 */
[----:B------:R-:W-:Y:S05]  /*18160*/  CALL.ABS.NOINC `(apply_op) ;  /* 0x0000000000007943 */ /* 0x000fea0003c00000 */
.L_x_934:
[----:B------:R-:W-:Y:S02]  /*18170*/  MOV R5, R4 ;  /* 0x0000000400057202 */ /* 0x000fe40000000f00 */
[----:B------:R-:W-:-:S02]  /*18180*/  MOV R6, R16 ;  /* 0x0000001000067202 */ /* 0x000fc40000000f00 */
[----:B------:R-:W-:Y:S02]  /*18190*/  MOV R4, 0x1 ;  /* 0x0000000100047802 */ /* 0x000fe40000000f00 */
[----:B------:R-:W-:Y:S02]  /*181a0*/  MOV R20, 32@lo((eval_multi_expr_kernel + .L_x_935@srel)) ;  /* 0x0000000000147802 */ /* 0x000fe40000000f00 */
[----:B------:R-:W-:-:S04]  /*181b0*/  MOV R21, 32@hi((eval_multi_expr_kernel + .L_x_935@srel)) ;  /* 0x0000000000157802 */ /* 0x000fc80000000f00 */
[----:B------:R-:W-:Y:S05]  /*181c0*/  CALL.ABS.NOINC `(apply_op) ;  /* 0x0000000000007943 */ /* 0x000fea0003c00000 */
.L_x_935:
[----:B------:R0:W5:Y:S01]  /*181d0*/  LDG.E R5, [R26.64+0x4] ;  /* 0x000004241a057981 */ /* 0x000162000c1e1900 */
[----:B------:R-:W-:Y:S02]  /*181e0*/  MOV R22, R4 ;  /* 0x0000000400167202 */ /* 0x000fe40000000f00 */
[----:B------:R-:W-:Y:S02]  /*181f0*/  MOV R6, 0x40000000 ;  /* 0x4000000000067802 */ /* 0x000fe40000000f00 */
[----:B------:R-:W-:Y:S02]  /*18200*/  MOV R4, 0x5 ;  /* 0x0000000500047802 */ /* 0x000fe40000000f00 */
[----:B------:R-:W-:Y:S02]  /*18210*/  MOV R20, 32@lo((eval_multi_expr_kernel + .L_x_936@srel)) ;  /* 0x0000000000147802 */ /* 0x000fe40000000f00 */
[----:B------:R-:W-:-:S04]  /*18220*/  MOV R21, 32@hi((eval_multi_expr_kernel + .L_x_936@srel)) ;  /* 0x0000000000157802 */ /* 0x000fc80000000f00 */
[----:B0----5:R-:W-:Y:S05]  /*18230*/  CALL.ABS.NOINC `(apply_op) ;  /* 0x0000000000007943 */ /* 0x021fea0003c00000 */
.L_x_936:
[----:B------:R0:W5:Y:S01]  /*18240*/  LDG.E R5, [R26.64] ;  /* 0x000000241a057981 */ /* 0x000162000c1e1900 */
[----:B------:R-:W-:-:S02]  /*18250*/  MOV R19, R4 ;  /* 0x0000000400137202 */ /* 0x000fc40000000f00 */
[----:B------:R-:W-:Y:S02]  /*18260*/  MOV R6, 0xc0000000 ;  /* 0xc000000000067802 */ /* 0x000fe40000000f00 */
[----:B------:R-:W-:Y:S02]  /*18270*/  MOV R4, 0x5 ;  /* 0x0000000500047802 */ /* 0x000fe40000000f00 */
[----:B------:R-:W-:Y:S02]  /*18280*/  MOV R20, 32@lo((eval_multi_expr_kernel + .L_x_937@srel)) ;  /* 0x0000000000147802 */ /* 0x000fe40000000f00 */
[----:B------:R-:W-:-:S04]  /*18290*/  MOV R21, 32@hi((eval_multi_expr_kernel + .L_x_937@srel)) ;  /* 0x0000000000157802 */ /* 0x000fc80000000f00 */
[----:B0----5:R-:W-:Y:S05]  /*182a0*/  CALL.ABS.NOINC `(apply_op) ;  /* 0x0000000000007943 */ /* 0x021fea0003c00000 */
.L_x_937:
[----:B------:R0:W5:Y:S01]  /*182b0*/  LDG.E R5, [R26.64+0x10] ;  /* 0x000010241a057981 */ /* 0x000162000c1e1900 */
[----:B------:R-:W-:Y:S02]  /*182c0*/  MOV R18, R4 ;  /* 0x0000000400127202 */ /* 0x000fe40000000f00 */
[----:B------:R-:W-:Y:S02]  /*182d0*/  MOV R6, 0xc0000000 ;  /* 0xc000000000067802 */ /* 0x000fe40000000f00 */
[----:B------:R-:W-:Y:S02]  /*182e0*/  MOV R4, 0x5 ;  /* 0x0000000500047802 */ /* 0x000fe40000000f00 */
[----:B------:R-:W-:Y:S02]  /*182f0*/  MOV R20, 32@lo((eval_multi_expr_kernel + .L_x_938@srel)) ;  /* 0x0000000000147802 */ /* 0x000fe40000000f00 */
[----:B------:R-:W-:-:S04]  /*18300*/  MOV R21, 32@hi((eval_multi_expr_kernel + .L_x_938@srel)) ;  /* 0x0000000000157802 */ /* 0x000fc80000000f00 */
[----:B0----5:R-:W-:Y:S05]  /*18310*/  CALL.ABS.NOINC `(apply_op) ;  /* 0x0000000000007943 */ /* 0x021fea0003c00000 */
.L_x_938:
[----:B------:R0:W5:Y:S01]  /*18320*/  LDG.E R5, [R26.64+0xc] ;  /* 0x00000c241a057981 */ /* 0x000162000c1e1900 */
[----:B------:R-:W-:-:S02]  /*18330*/  MOV R17, R4 ;  /* 0x0000000400117202 */ /* 0x000fc40000000f00 */
[----:B------:R-:W-:Y:S02]  /*18340*/  MOV R6, 0x40000000 ;  /* 0x4000000000067802 */ /* 0x000fe40000000f00 */
[----:B------:R-:W-:Y:S02]  /*18350*/  MOV R4, 0x5 ;  /* 0x0000000500047802 */ /* 0x000fe40000000f00 */
[----:B------:R-:W-:Y:S02]  /*18360*/  MOV R20, 32@lo((eval_multi_expr_kernel + .L_x_939@srel)) ;  /* 0x0000000000147802 */ /* 0x000fe40000000f00 */
[----:B------:R-:W-:-:S04]  /*18370*/  MOV R21, 32@hi((eval_multi_expr_kernel + .L_x_939@srel)) ;  /* 0x0000000000157802 */ /* 0x000fc80000000f00 */
[----:B0----5:R-:W-:Y:S05]  /*18380*/  CALL.ABS.NOINC `(apply_op) ;  /* 0x0000000000007943 */ /* 0x021fea0003c00000 */
.L_x_939:
[----:B------:R0:W5:Y:S01]  /*18390*/  LDG.E R5, [R26.64+0x14] ;  /* 0x000014241a057981 */ /* 0x000162000c1e1900 */
[----:B------:R-:W-:Y:S02]  /*183a0*/  MOV R16, R4 ;  /* 0x0000000400107202 */ /* 0x000fe40000000f00 */
[----:B------:R-:W-:Y:S02]  /*183b0*/  MOV R6, 0xc0000000 ;  /* 0xc000000000067802 */ /* 0x000fe40000000f00 */
[----:B------:R-:W-:Y:S02]  /*183c0*/  MOV R4, 0x5 ;  /* 0x0000000500047802 */ /* 0x000fe40000000f00 */
[----:B------:R-:W-:Y:S02]  /*183d0*/  MOV R20, 32@lo((eval_multi_expr_kernel + .L_x_940@srel)) ;  /* 0x0000000000147802 */ /* 0x000fe40000000f00 */
[----:B------:R-:W-:-:S04]  /*183e0*/  MOV R21, 32@hi((eval_multi_expr_kernel + .L_x_940@srel)) ;  /* 0x0000000000157802 */ /* 0x000fc80000000f00 */
[----:B0----5:R-:W-:Y:S05]  /*183f0*/  CALL.ABS.NOINC `(apply_op) ;  /* 0x0000000000007943 */ /* 0x021fea0003c00000 */
.L_x_940:
[----:B------:R0:W5:Y:S01]  /*18400*/  LDG.E R5, [R26.64+0x8] ;  /* 0x000008241a057981 */ /* 0x000162000c1e1900 */
[----:B------:R-:W-:-:S02]  /*18410*/  MOV R2, R4 ;  /* 0x0000000400027202 */ /* 0x000fc40000000f00 */
[----:B------:R-:W-:Y:S02]  /*18420*/  MOV R6, 0x40000000 ;  /* 0x4000000000067802 */ /* 0x000fe40000000f00 */
[----:B------:R-:W-:Y:S02]  /*18430*/  MOV R4, 0x5 ;  /* 0x0000000500047802 */ /* 0x000fe40000000f00 */
[----:B------:R-:W-:Y:S02]  /*18440*/  MOV R20, 32@lo((eval_multi_expr_kernel + .L_x_941@srel)) ;  /* 0x0000000000147802 */ /* 0x000fe40000000f00 */
[----:B------:R-:W-:-:S04]  /*18450*/  MOV R21, 32@hi((eval_multi_expr_kernel + .L_x_941@srel)) ;  /* 0x0000000000157802 */ /* 0x000fc80000000f00 */
[----:B0----5:R-:W-:Y:S05]  /*18460*/  CALL.ABS.NOINC `(apply_op) ;  /* 0x0000000000007943 */ /* 0x021fea0003c00000 */
.L_x_941:
[----:B------:R-:W-:Y:S02]  /*18470*/  MOV R6, R4 ;  /* 0x0000000400067202 */ /* 0x000fe40000000f00 */
[----:B------:R-:W-:Y:S02]  /*18480*/  MOV R5, 0x3da1552a ;  /* 0x3da1552a00057802 */ /* 0x000fe40000000f00 */
[----:B------:R-:W-:Y:S02]  /*18490*/  MOV R4, 0x3 ;  /* 0x0000000300047802 */ /* 0x000fe40000000f00 */
[----:B------:R-:W-:Y:S02]  /*184a0*/  MOV R20, 32@lo((eval_multi_expr_kernel + .L_x_942@srel)) ;  /* 0x0000000000147802 */ /* 0x000fe40000000f00 */
[----:B------:R-:W-:-:S04]  /*184b0*/  MOV R21, 32@hi((eval_multi_expr_kernel + .L_x_942@srel)) ;  /* 0x0000000000157802 */ /* 0x000fc80000000f00 */
[----:B------:R-:W-:Y:S05]  /*184c0*/  CALL.ABS.NOINC `(apply_op) ;  /* 0x0000000000007943 */ /* 0x000fea0003c00000 */
.L_x_942:
[----:B------:R-:W-:Y:S02]  /*184d0*/  MOV R5, R4 ;  /* 0x0000000400057202 */ /* 0x000fe40000000f00 */
[----:B------:R-:W-:-:S02]  /*184e0*/  MOV R6, R2 ;  /* 0x0000000200067202 */ /* 0x000fc40000000f00 */
[----:B------:R-:W-:Y:S02]  /*184f0*/  MOV R4, 0x3 ;  /* 0x0000000300047802 */ /* 0x000fe40000000f00 */
[----:B------:R-:W-:Y:S02]  /*18500*/  MOV R20, 32@lo((eval_multi_expr_kernel + .L_x_943@srel)) ;  /* 0x0000000000147802 */ /* 0x000fe40000000f00 */
[----:B------:R-:W-:-:S04]  /*18510*/  MOV R21, 32@hi((eval_multi_expr_kernel + .L_x_943@srel)) ;  /* 0x0000000000157802 */ /* 0x000fc80000000f00 */
[----:B------:R-:W-:Y:S05]  /*18520*/  CALL.ABS.NOINC `(apply_op) ;  /* 0x0000000000007943 */ /* 0x000fea0003c00000 */
.L_x_943:
[----:B------:R-:W-:Y:S02]  /*18530*/  MOV R5, R4 ;  /* 0x0000000400057202 */ /* 0x000fe40000000f00 */
[----:B------:R-:W-:Y:S02]  /*18540*/  MOV R6, R16 ;  /* 0x0000001000067202 */ /* 0x000fe40000000f00 */
[----:B------:R-:W-:Y:S02]  /*18550*/  MOV R4, 0x3 ;  /* 0x0000000300047802 */ /* 0x000fe40000000f00 */
[----:B------:R-:W-:Y:S02]  /*18560*/  MOV R20, 32@lo((eval_multi_expr_kernel + .L_x_944@srel)) ;  /* 0x0000000000147802 */ /* 0x000fe40000000f00 */
[----:B------:R-:W-:-:S04]  /*18570*/  MOV R21, 32@hi((eval_multi_expr_kernel + .L_x_944@srel)) ;  /* 0x0000000000157802 */ /* 0x000fc80000000f00 */
[----:B------:R-:W-:Y:S05]  /*18580*/  CALL.ABS.NOINC `(apply_op) ;  /* 0x0000000000007943 */ /* 0x000fea0003c00000 */
.L_x_944:
[----:B------:R-:W-:Y:S02]  /*18590*/  MOV R5, R4 ;  /* 0x0000000400057202 */ /* 0x000fe40000000f00 */
[----:B------:R-:W-:-:S02]  /*185a0*/  MOV R6, R17 ;  /* 0x0000001100067202 */ /* 0x000fc40000000f00 */
[----:B------:R-:W-:Y:S02]  /*185b0*/  MOV R4, 0x3 ;  /* 0x0000000300047802 */ /* 0x000fe40000000f00 */
[----:B------:R-:W-:Y:S02]  /*185c0*/  MOV R20, 32@lo((eval_multi_expr_kernel + .L_x_945@srel)) ;  /* 0x0000000000147802 */ /* 0x000fe40000000f00 */
[----:B------:R-:W-:-:S04]  /*185d0*/  MOV R21, 32@hi((eval_multi_expr_kernel + .L_x_945@srel)) ;  /* 0x0000000000157802 */ /* 0x000fc80000000f00 */
[----:B------:R-:W-:Y:S05]  /*185e0*/  CALL.ABS.NOINC `(apply_op) ;  /* 0x0000000000007943 */ /* 0x000fea0003c00000 */
.L_x_945:
[----:B------:R-:W-:Y:S02]  /*185f0*/  MOV R5, R4 ;  /* 0x0000000400057202 */ /* 0x000fe40000000f00 */
[----:B------:R-:W-:Y:S02]  /*18600*/  MOV R6, R18 ;  /* 0x0000001200067202 */ /* 0x000fe40000000f00 */
[----:B------:R-:W-:Y:S02]  /*18610*/  MOV R4, 0x3 ;  /* 0x0000000300047802 */ /* 0x000fe40000000f00 */
[----:B------:R-:W-:Y:S02]  /*18620*/  MOV R20, 32@lo((eval_multi_expr_kernel + .L_x_946@srel)) ;  /* 0x0000000000147802 */ /* 0x000fe40000000f00 */
[----:B------:R-:W-:-:S04]  /*18630*/  MOV R21, 32@hi((eval_multi_expr_kernel + .L_x_946@srel)) ;  /* 0x0000000000157802 */ /* 0x000fc80000000f00 */
[----:B------:R-:W-:Y:S05]  /*18640*/  CALL.ABS.NOINC `(apply_op) ;  /* 0x0000000000007943 */ /* 0x000fea0003c00000 */
.L_x_946:
[----:B------:R-:W-:Y:S02]  /*18650*/  MOV R5, R4 ;  /* 0x0000000400057202 */ /* 0x000fe40000000f00 */
[----:B------:R-:W-:-:S02]  /*18660*/  MOV R6, R19 ;  /* 0x0000001300067202 */ /* 0x000fc40000000f00 */
[----:B------:R-:W-:Y:S02]  /*18670*/  MOV R4, 0x3 ;  /* 0x0000000300047802 */ /* 0x000fe40000000f00 */
[----:B------:R-:W-:Y:S02]  /*18680*/  MOV R20, 32@lo((eval_multi_expr_kernel + .L_x_947@srel)) ;  /* 0x0000000000147802 */ /* 0x000fe40000000f00 */
[----:B------:R-:W-:-:S04]  /*18690*/  MOV R21, 32@hi((eval_multi_expr_kernel + .L_x_947@srel)) ;  /* 0x0000000000157802 */ /* 0x000fc80000000f00 */
[----:B------:R-:W-:Y:S05]  /*186a0*/  CALL.ABS.NOINC `(apply_op) ;  /* 0x0000000000007943 */ /* 0x000fea0003c00000 */
.L_x_947:
        /* <DEDUP_REMOVED lines=8> */
.L_x_948:
        /* <DEDUP_REMOVED lines=9> */
.L_x_949:
[----:B------:R0:W5:Y:S01]  /*187c0*/  LDG.E R5, [R26.64+0x4] ;  /* 0x000004241a057981 */ /* 0x000162000c1e1900 */
[----:B------:R-:W-:Y:S02]  /*187d0*/  MOV R6, R4 ;  /* 0x0000000400067202 */ /* 0x000fe40000000f00 */
[----:B------:R-:W-:Y:S02]  /*187e0*/  MOV R4, 0x3 ;  /* 0x0000000300047802 */ /* 0x000fe40000000f00 */
[----:B------:R-:W-:Y:S02]  /*187f0*/  MOV R20, 32@lo((eval_multi_expr_kernel + .L_x_950@srel)) ;  /* 0x0000000000147802 */ /* 0x000fe40000000f00 */
[----:B------:R-:W-:-:S04]  /*18800*/  MOV R21, 32@hi((eval_multi_expr_kernel + .L_x_950@srel)) ;  /* 0x0000000000157802 */ /* 0x000fc80000000f00 */
[----:B0----5:R-:W-:Y:S05]  /*18810*/  CALL.ABS.NOINC `(apply_op) ;  /* 0x0000000000007943 */ /* 0x021fea0003c00000 */
.L_x_950:
[----:B------:R0:W5:Y:S01]  /*18820*/  LDG.E R5, [R26.64+0x4] ;  /* 0x000004241a057981 */ /* 0x000162000c1e1900 */
[----:B------:R-:W-:Y:S02]  /*18830*/  MOV R16, R4 ;  /* 0x0000000400107202 */ /* 0x000fe40000000f00 */
[----:B------:R-:W-:-:S02]  /*18840*/  MOV R6, 0xbf800000 ;  /* 0xbf80000000067802 */ /* 0x000fc40000000f00 */
[----:B------:R-:W-:Y:S02]  /*18850*/  MOV R4, 0x5 ;  /* 0x0000000500047802 */ /* 0x000fe40000000f00 */
[----:B------:R-:W-:Y:S02]  /*18860*/  MOV R20, 32@lo((eval_multi_expr_kernel + .L_x_951@srel)) ;  /* 0x0000000000147802 */ /* 0x000fe40000000f00 */
[----:B------:R-:W-:-:S04]  /*18870*/  MOV R21, 32@hi((eval_multi_expr_kernel + .L_x_951@srel)) ;  /* 0x0000000000157802 */ /* 0x000fc80000000f00 */
[----:B0----5:R-:W-:Y:S05]  /*18880*/  CALL.ABS.NOINC `(apply_op) ;  /* 0x0000000000007943 */ /* 0x021fea0003c00000 */
.L_x_951:
[----:B------:R0:W5:Y:S01]  /*18890*/  LDG.E R5, [R26.64] ;  /* 0x000000241a057981 */ /* 0x000162000c1e1900 */
[----:B------:R-:W-:Y:S02]  /*188a0*/  MOV R6, R4 ;  /* 0x0000000400067202 */ /* 0x000fe40000000f00 */
[----:B------:R-:W-:Y:S02]  /*188b0*/  MOV R4, 0x3 ;  /* 0x0000000300047802 */ /* 0x000fe40000000f00 */
[----:B------:R-:W-:Y:S02]  /*188c0*/  MOV R20, 32@lo((eval_multi_expr_kernel + .L_x_952@srel)) ;  /* 0x0000000000147802 */ /* 0x000fe40000000f00 */
[----:B------:R-:W-:-:S04]  /*188d0*/  MOV R21, 32@hi((eval_multi_expr_kernel + .L_x_952@srel)) ;  /* 0x0000000000157802 */ /* 0x000fc80000000f00 */
[----:B0----5:R-:W-:Y:S05]  /*188e0*/  CALL.ABS.NOINC `(apply_op) ;  /* 0x0000000000007943 */ /* 0x021fea0003c00000 */
.L_x_952:
[----:B------:R0:W5:Y:S01]  /*188f0*/  LDG.E R5, [R26.64+0x18] ;  /* 0x000018241a057981 */ /* 0x000162000c1e1900 */
[----:B------:R-:W-:Y:S02]  /*18900*/  MOV R2, R4 ;  /* 0x0000000400027202 */ /* 0x000fe40000000f00 */
[----:B------:R-:W-:-:S02]  /*18910*/  MOV R6, RZ ;  /* 0x000000ff00067202 */ /* 0x000fc40000000f00 */
[----:B------:R-:W-:Y:S02]  /*18920*/  MOV R4, 0xb ;  /* 0x0000000b00047802 */ /* 0x000fe40000000f00 */
[----:B------:R-:W-:Y:S02]  /*18930*/  MOV R20, 32@lo((eval_multi_expr_kernel + .L_x_953@srel)) ;  /* 0x0000000000147802 */ /* 0x000fe40000000f00 */
[----:B------:R-:W-:-:S04]  /*18940*/  MOV R21, 32@hi((eval_multi_expr_kernel + .L_x_953@srel)) ;  /* 0x0000000000157802 */ /* 0x000fc80000000f00 */
[----:B0----5:R-:W-:Y:S05]  /*18950*/  CALL.ABS.NOINC `(apply_op) ;  /* 0x0000000000007943 */ /* 0x021fea0003c00000 */
.L_x_953:
[----:B------:R-:W-:Y:S02]  /*18960*/  MOV R5, R4 ;  /* 0x0000000400057202 */ /* 0x000fe40000000f00 */
[----:B------:R-:W-:Y:S02]  /*18970*/  MOV R6, 0x40000000 ;  /* 0x4000000000067802 */ /* 0x000fe40000000f00 */
[----:B------:R-:W-:Y:S02]  /*18980*/  MOV R4, 0x5 ;  /* 0x0000000500047802 */ /* 0x000fe40000000f00 */
[----:B------:R-:W-:Y:S02]  /*18990*/  MOV R20, 32@lo((eval_multi_expr_kernel + .L_x_954@srel)) ;  /* 0x0000000000147802 */ /* 0x000fe40000000f00 */
[----:B------:R-:W-:-:S04]  /*189a0*/  MOV R21, 32@hi((eval_multi_expr_kernel + .L_x_954@srel)) ;  /* 0x0000000000157802 */ /* 0x000fc80000000f00 */
[----:B------:R-:W-:Y:S05]  /*189b0*/  CALL.ABS.NOINC `(apply_op) ;  /* 0x0000000000007943 */ /* 0x000fea0003c00000 */
.L_x_954:
[----:B------:R-:W-:Y:S02]  /*189c0*/  MOV R6, R4 ;  /* 0x0000000400067202 */ /* 0x000fe40000000f00 */
[----:B------:R-:W-:-:S02]  /*189d0*/  MOV R5, 0xbf800000 ;  /* 0xbf80000000057802 */ /* 0x000fc40000000f00 */
[----:B------:R-:W-:Y:S02]  /*189e0*/  MOV R4, 0x3 ;  /* 0x0000000300047802 */ /* 0x000fe40000000f00 */
[----:B------:R-:W-:Y:S02]  /*189f0*/  MOV R20, 32@lo((eval_multi_expr_kernel + .L_x_955@srel)) ;  /* 0x0000000000147802 */ /* 0x000fe40000000f00 */
[----:B------:R-:W-:-:S04]  /*18a00*/  MOV R21, 32@hi((eval_multi_expr_kernel + .L_x_955@srel)) ;  /* 0x0000000000157802 */ /* 0x000fc80000000f00 */
[----:B------:R-:W-:Y:S05]  /*18a10*/  CALL.ABS.NOINC `(apply_op) ;  /* 0x0000000000007943 */ /* 0x000fea0003c00000 */
.L_x_955:
[----:B------:R-:W-:Y:S02]  /*18a20*/  MOV R5, R4 ;  /* 0x0000000400057202 */ /* 0x000fe40000000f00 */
[----:B------:R-:W-:Y:S02]  /*18a30*/  MOV R6, R2 ;  /* 0x0000000200067202 */ /* 0x000fe40000000f00 */
[----:B------:R-:W-:Y:S02]  /*18a40*/  MOV R4, 0x1 ;  /* 0x0000000100047802 */ /* 0x000fe40000000f00 */
[----:B------:R-:W-:Y:S02]  /*18a50*/  MOV R20, 32@lo((eval_multi_expr_kernel + .L_x_956@srel)) ;  /* 0x0000000000147802 */ /* 0x000fe40000000f00 */
[----:B------:R-:W-:-:S04]  /*18a60*/  MOV R21, 32@hi((eval_multi_expr_kernel + .L_x_956@srel)) ;  /* 0x0000000000157802 */ /* 0x000fc80000000f00 */
[----:B------:R-:W-:Y:S05]  /*18a70*/  CALL.ABS.NOINC `(apply_op) ;  /* 0x0000000000007943 */ /* 0x000fea0003c00000 */
.L_x_956:
[----:B------:R-:W-:Y:S02]  /*18a80*/  MOV R5, R4 ;  /* 0x0000000400057202 */ /* 0x000fe40000000f00 */
[----:B------:R-:W-:-:S02]  /*18a90*/  MOV R6, R16 ;  /* 0x0000001000067202 */ /* 0x000fc40000000f00 */
[----:B------:R-:W-:Y:S02]  /*18aa0*/  MOV R4, 0x3 ;  /* 0x0000000300047802 */ /* 0x000fe40000000f00 */
[----:B------:R-:W-:Y:S02]  /*18ab0*/  MOV R20, 32@lo((eval_multi_expr_kernel + .L_x_957@srel)) ;  /* 0x0000000000147802 */ /* 0x000fe40000000f00 */
[----:B------:R-:W-:-:S04]  /*18ac0*/  MOV R21, 32@hi((eval_multi_expr_kernel + .L_x_957@srel)) ;  /* 0x0000000000157802 */ /* 0x000fc80000000f00 */
[----:B------:R-:W-:Y:S05]  /*18ad0*/  CALL.ABS.NOINC `(apply_op) ;  /* 0x0000000000007943 */ /* 0x000fea0003c00000 */
.L_x_957:
[----:B------:R0:W5:Y:S01]  /*18ae0*/  LDG.E R5, [R26.64+0x4] ;  /* 0x000004241a057981 */ /* 0x000162000c1e1900 */
[----:B------:R-:W-:Y:S02]  /*18af0*/  MOV R22, R4 ;  /* 0x0000000400167202 */ /* 0x000fe40000000f00 */
[----:B------:R-:W-:Y:S02]  /*18b00*/  MOV R6, 0x40000000 ;  /* 0x4000000000067802 */ /* 0x000fe40000000f00 */
[----:B------:R-:W-:Y:S02]  /*18b10*/  MOV R4, 0x5 ;  /* 0x0000000500047802 */ /* 0x000fe40000000f00 */
[----:B------:R-:W-:Y:S02]  /*18b20*/  MOV R20, 32@lo((eval_multi_expr_kernel + .L_x_958@srel)) ;  /* 0x0000000000147802 */ /* 0x000fe40000000f00 */
[----:B------:R-:W-:-:S04]  /*18b30*/  MOV R21, 32@hi((eval_multi_expr_kernel + .L_x_958@srel)) ;  /* 0x0000000000157802 */ /* 0x000fc80000000f00 */
[----:B0----5:R-:W-:Y:S05]  /*18b40*/  CALL.ABS.NOINC `(apply_op) ;  /* 0x0000000000007943 */ /* 0x021fea0003c00000 */
.L_x_958:
[----:B------:R0:W5:Y:S01]  /*18b50*/  LDG.E R5, [R26.64] ;  /* 0x000000241a057981 */ /* 0x000162000c1e1900 */
[----:B------:R-:W-:-:S02]  /*18b60*/  MOV R19, R4 ;  /* 0x0000000400137202 */ /* 0x000fc40000000f00 */
[----:B------:R-:W-:Y:S02]  /*18b70*/  MOV R6, 0xc0000000 ;  /* 0xc000000000067802 */ /* 0x000fe40000000f00 */
[----:B------:R-:W-:Y:S02]  /*18b80*/  MOV R4, 0x5 ;  /* 0x0000000500047802 */ /* 0x000fe40000000f00 */
[----:B------:R-:W-:Y:S02]  /*18b90*/  MOV R20, 32@lo((eval_multi_expr_kernel + .L_x_959@srel)) ;  /* 0x0000000000147802 */ /* 0x000fe40000000f00 */
[----:B------:R-:W-:-:S04]  /*18ba0*/  MOV R21, 32@hi((eval_multi_expr_kernel + .L_x_959@srel)) ;  /* 0x0000000000157802 */ /* 0x000fc80000000f00 */
[----:B0----5:R-:W-:Y:S05]  /*18bb0*/  CALL.ABS.NOINC `(apply_op) ;  /* 0x0000000000007943 */ /* 0x021fea0003c00000 */
.L_x_959:
[----:B------:R0:W5:Y:S01]  /*18bc0*/  LDG.E R5, [R26.64+0x10] ;  /* 0x000010241a057981 */ /* 0x000162000c1e1900 */
[----:B------:R-:W-:Y:S02]  /*18bd0*/  MOV R18, R4 ;  /* 0x0000000400127202 */ /* 0x000fe40000000f00 */
[----:B------:R-:W-:Y:S02]  /*18be0*/  MOV R6, 0xc0000000 ;  /* 0xc000000000067802 */ /* 0x000fe40000000f00 */
[----:B------:R-:W-:Y:S02]  /*18bf0*/  MOV R4, 0x5 ;  /* 0x0000000500047802 */ /* 0x000fe40000000f00 */
[----:B------:R-:W-:Y:S02]  /*18c00*/  MOV R20, 32@lo((eval_multi_expr_kernel + .L_x_960@srel)) ;  /* 0x0000000000147802 */ /* 0x000fe40000000f00 */
[----:B------:R-:W-:-:S04]  /*18c10*/  MOV R21, 32@hi((eval_multi_expr_kernel + .L_x_960@srel)) ;  /* 0x0000000000157802 */ /* 0x000fc80000000f00 */
[----:B0----5:R-:W-:Y:S05]  /*18c20*/  CALL.ABS.NOINC `(apply_op) ;  /* 0x0000000000007943 */ /* 0x021fea0003c00000 */
.L_x_960:
[----:B------:R0:W5:Y:S01]  /*18c30*/  LDG.E R5, [R26.64+0xc] ;  /* 0x00000c241a057981 */ /* 0x000162000c1e1900 */
[----:B------:R-:W-:-:S02]  /*18c40*/  MOV R17, R4 ;  /* 0x0000000400117202 */ /* 0x000fc40000000f00 */
[----:B------:R-:W-:Y:S02]  /*18c50*/  MOV R6, 0x40000000 ;  /* 0x4000000000067802 */ /* 0x000fe40000000f00 */
[----:B------:R-:W-:Y:S02]  /*18c60*/  MOV R4, 0x5 ;  /* 0x0000000500047802 */ /* 0x000fe40000000f00 */
[----:B------:R-:W-:Y:S02]  /*18c70*/  MOV R20, 32@lo((eval_multi_expr_kernel + .L_x_961@srel)) ;  /* 0x0000000000147802 */ /* 0x000fe40000000f00 */
[----:B------:R-:W-:-:S04]  /*18c80*/  MOV R21, 32@hi((eval_multi_expr_kernel + .L_x_961@srel)) ;  /* 0x0000000000157802 */ /* 0x000fc80000000f00 */
[----:B0----5:R-:W-:Y:S05]  /*18c90*/  CALL.ABS.NOINC `(apply_op) ;  /* 0x0000000000007943 */ /* 0x021fea0003c00000 */
.L_x_961:
[----:B------:R0:W5:Y:S01]  /*18ca0*/  LDG.E R5, [R26.64+0x14] ;  /* 0x000014241a057981 */ /* 0x000162000c1e1900 */
[----:B------:R-:W-:Y:S02]  /*18cb0*/  MOV R16, R4 ;  /* 0x0000000400107202 */ /* 0x000fe40000000f00 */
[----:B------:R-:W-:Y:S02]  /*18cc0*/  MOV R6, 0xc0000000 ;  /* 0xc000000000067802 */ /* 0x000fe40000000f00 */
[----:B------:R-:W-:Y:S02]  /*18cd0*/  MOV R4, 0x5 ;  /* 0x0000000500047802 */ /* 0x000fe40000000f00 */
[----:B------:R-:W-:Y:S02]  /*18ce0*/  MOV R20, 32@lo((eval_multi_expr_kernel + .L_x_962@srel)) ;  /* 0x0000000000147802 */ /* 0x000fe40000000f00 */
[----:B------:R-:W-:-:S04]  /*18cf0*/  MOV R21, 32@hi((eval_multi_expr_kernel + .L_x_962@srel)) ;  /* 0x0000000000157802 */ /* 0x000fc80000000f00 */
[----:B0----5:R-:W-:Y:S05]  /*18d00*/  CALL.ABS.NOINC `(apply_op) ;  /* 0x0000000000007943 */ /* 0x021fea0003c00000 */
.L_x_962:
[----:B------:R0:W5:Y:S01]  /*18d10*/  LDG.E R5, [R26.64+0x8] ;  /* 0x000008241a057981 */ /* 0x000162000c1e1900 */
[----:B------:R-:W-:-:S02]  /*18d20*/  MOV R2, R4 ;  /* 0x0000000400027202 */ /* 0x000fc40000000f00 */
[----:B------:R-:W-:Y:S02]  /*18d30*/  MOV R6, 0x40000000 ;  /* 0x4000000000067802 */ /* 0x000fe40000000f00 */
[----:B------:R-:W-:Y:S02]  /*18d40*/  MOV R4, 0x5 ;  /* 0x0000000500047802 */ /* 0x000fe40000000f00 */
[----:B------:R-:W-:Y:S02]  /*18d50*/  MOV R20, 32@lo((eval_multi_expr_kernel + .L_x_963@srel)) ;  /* 0x0000000000147802 */ /* 0x000fe40000000f00 */
[----:B------:R-:W-:-:S04]  /*18d60*/  MOV R21, 32@hi((eval_multi_expr_kernel + .L_x_963@srel)) ;  /* 0x0000000000157802 */ /* 0x000fc80000000f00 */
[----:B0----5:R-:W-:Y:S05]  /*18d70*/  CALL.ABS.NOINC `(apply_op) ;  /* 0x0000000000007943 */ /* 0x021fea0003c00000 */
.L_x_963:
[----:B------:R-:W-:Y:S02]  /*18d80*/  MOV R6, R4 ;  /* 0x0000000400067202 */ /* 0x000fe40000000f00 */
[----:B------:R-:W-:Y:S02]  /*18d90*/  MOV R5, 0x3daf83f0 ;  /* 0x3daf83f000057802 */ /* 0x000fe40000000f00 */
[----:B------:R-:W-:Y:S02]  /*18da0*/  MOV R4, 0x3 ;  /* 0x0000000300047802 */ /* 0x000fe40000000f00 */
[----:B------:R-:W-:Y:S02]  /*18db0*/  MOV R20, 32@lo((eval_multi_expr_kernel + .L_x_964@srel)) ;  /* 0x0000000000147802 */ /* 0x000fe40000000f00 */
[----:B------:R-:W-:-:S04]  /*18dc0*/  MOV R21, 32@hi((eval_multi_expr_kernel + .L_x_964@srel)) ;  /* 0x0000000000157802 */ /* 0x000fc80000000f00 */
[----:B------:R-:W-:Y:S05]  /*18dd0*/  CALL.ABS.NOINC `(apply_op) ;  /* 0x0000000000007943 */ /* 0x000fea0003c00000 */
.L_x_964:
[----:B------:R-:W-:Y:S02]  /*18de0*/  MOV R5, R4 ;  /* 0x0000000400057202 */ /* 0x000fe40000000f00 */
[----:B------:R-:W-:-:S02]  /*18df0*/  MOV R6, R2 ;  /* 0x0000000200067202 */ /* 0x000fc40000000f00 */
[----:B------:R-:W-:Y:S02]  /*18e00*/  MOV R4, 0x3 ;  /* 0x0000000300047802 */ /* 0x000fe40000000f00 */
[----:B------:R-:W-:Y:S02]  /*18e10*/  MOV R20, 32@lo((eval_multi_expr_kernel + .L_x_965@srel)) ;  /* 0x0000000000147802 */ /* 0x000fe40000000f00 */
[----:B------:R-:W-:-:S04]  /*18e20*/  MOV R21, 32@hi((eval_multi_expr_kernel + .L_x_965@srel)) ;  /* 0x0000000000157802 */ /* 0x000fc80000000f00 */
[----:B------:R-:W-:Y:S05]  /*18e30*/  CALL.ABS.NOINC `(apply_op) ;  /* 0x0000000000007943 */ /* 0x000fea0003c00000 */
.L_x_965:
[----:B------:R-:W-:Y:S02]  /*18e40*/  MOV R5, R4 ;  /* 0x0000000400057202 */ /* 0x000fe40000000f00 */
[----:B------:R-:W-:Y:S02]  /*18e50*/  MOV R6, R16 ;  /* 0x0000001000067202 */ /* 0x000fe40000000f00 */
[----:B------:R-:W-:Y:S02]  /*18e60*/  MOV R4, 0x3 ;  /* 0x0000000300047802 */ /* 0x000fe40000000f00 */
[----:B------:R-:W-:Y:S02]  /*18e70*/  MOV R20, 32@lo((eval_multi_expr_kernel + .L_x_966@srel)) ;  /* 0x0000000000147802 */ /* 0x000fe40000000f00 */
[----:B------:R-:W-:-:S04]  /*18e80*/  MOV R21, 32@hi((eval_multi_expr_kernel + .L_x_966@srel)) ;  /* 0x0000000000157802 */ /* 0x000fc80000000f00 */
[----:B------:R-:W-:Y:S05]  /*18e90*/  CALL.ABS.NOINC `(apply_op) ;  /* 0x0000000000007943 */ /* 0x000fea0003c00000 */
.L_x_966:
[----:B------:R-:W-:Y:S02]  /*18ea0*/  MOV R5, R4 ;  /* 0x0000000400057202 */ /* 0x000fe40000000f00 */
[----:B------:R-:W-:-:S02]  /*18eb0*/  MOV R6, R17 ;  /* 0x0000001100067202 */ /* 0x000fc40000000f00 */
[----:B------:R-:W-:Y:S02]  /*18ec0*/  MOV R4, 0x3 ;  /* 0x0000000300047802 */ /* 0x000fe40000000f00 */
[----:B------:R-:W-:Y:S02]  /*18ed0*/  MOV R20, 32@lo((eval_multi_expr_kernel + .L_x_967@srel)) ;  /* 0x0000000000147802 */ /* 0x000fe40000000f00 */
[----:B------:R-:W-:-:S04]  /*18ee0*/  MOV R21, 32@hi((eval_multi_expr_kernel + .L_x_967@srel)) ;  /* 0x0000000000157802 */ /* 0x000fc80000000f00 */
[----:B------:R-:W-:Y:S05]  /*18ef0*/  CALL.ABS.NOINC `(apply_op) ;  /* 0x0000000000007943 */ /* 0x000fea0003c00000 */
.L_x_967:
[----:B------:R-:W-:Y:S02]  /*18f00*/  MOV R5, R4 ;  /* 0x0000000400057202 */ /* 0x000fe40000000f00 */
[----:B------:R-:W-:Y:S02]  /*18f10*/  MOV R6, R18 ;  /* 0x0000001200067202 */ /* 0x000fe40000000f00 */
[----:B------:R-:W-:Y:S02]  /*18f20*/  MOV R4, 0x3 ;  /* 0x0000000300047802 */ /* 0x000fe40000000f00 */
[----:B------:R-:W-:Y:S02]  /*18f30*/  MOV R20, 32@lo((eval_multi_expr_kernel + .L_x_968@srel)) ;  /* 0x0000000000147802 */ /* 0x000fe40000000f00 */
[----:B------:R-:W-:-:S04]  /*18f40*/  MOV R21, 32@hi((eval_multi_expr_kernel + .L_x_968@srel)) ;  /* 0x0000000000157802 */ /* 0x000fc80000000f00 */
[----:B------:R-:W-:Y:S05]  /*18f50*/  CALL.ABS.NOINC `(apply_op) ;  /* 0x0000000000007943 */ /* 0x000fea0003c00000 */
.L_x_968:
[----:B------:R-:W-:Y:S02]  /*18f60*/  MOV R5, R4 ;  /* 0x0000000400057202 */ /* 0x000fe40000000f00 */
[----:B------:R-:W-:-:S02]  /*18f70*/  MOV R6, R19 ;  /* 0x0000001300067202 */ /* 0x000fc40000000f00 */
[----:B------:R-:W-:Y:S02]  /*18f80*/  MOV R4, 0x3 ;  /* 0x0000000300047802 */ /* 0x000fe40000000f00 */
[----:B------:R-:W-:Y:S02]  /*18f90*/  MOV R20, 32@lo((eval_multi_expr_kernel + .L_x_969@srel)) ;  /* 0x0000000000147802 */ /* 0x000fe40000000f00 */
[----:B------:R-:W-:-:S04]  /*18fa0*/  MOV R21, 32@hi((eval_multi_expr_kernel + .L_x_969@srel)) ;  /* 0x0000000000157802 */ /* 0x000fc80000000f00 */
[----:B------:R-:W-:Y:S05]  /*18fb0*/  CALL.ABS.NOINC `(apply_op) ;  /* 0x0000000000007943 */ /* 0x000fea0003c00000 */
.L_x_969:
        /* <DEDUP_REMOVED lines=8> */
.L_x_970:
        /* <DEDUP_REMOVED lines=9> */
.L_x_971:
[----:B------:R0:W5:Y:S01]  /*190d0*/  LDG.E R5, [R26.64+0x4] ;  /* 0x000004241a057981 */ /* 0x000162000c1e1900 */
[----:B------:R-:W-:Y:S02]  /*190e0*/  MOV R6, R4 ;  /* 0x0000000400067202 */ /* 0x000fe40000000f00 */
[----:B------:R-:W-:Y:S02]  /*190f0*/  MOV R4, 0x3 ;  /* 0x0000000300047802 */ /* 0x000fe40000000f00 */
[----:B------:R-:W-:Y:S02]  /*19100*/  MOV R20, 32@lo((eval_multi_expr_kernel + .L_x_972@srel)) ;  /* 0x0000000000147802 */ /* 0x000fe40000000f00 */
[----:B------:R-:W-:-:S04]  /*19110*/  MOV R21, 32@hi((eval_multi_expr_kernel + .L_x_972@srel)) ;  /* 0x0000000000157802 */ /* 0x000fc80000000f00 */
[----:B0----5:R-:W-:Y:S05]  /*19120*/  CALL.ABS.NOINC `(apply_op) ;  /* 0x0000000000007943 */ /* 0x021fea0003c00000 */
.L_x_972:
[----:B------:R0:W5:Y:S01]  /*19130*/  LDG.E R5, [R26.64+0x4] ;  /* 0x000004241a057981 */ /* 0x000162000c1e1900 */
[----:B------:R-:W-:Y:S02]  /*19140*/  MOV R16, R4 ;  /* 0x0000000400107202 */ /* 0x000fe40000000f00 */
[----:B------:R-:W-:-:S02]  /*19150*/  MOV R6, 0xbf800000 ;  /* 0xbf80000000067802 */ /* 0x000fc40000000f00 */
[----:B------:R-:W-:Y:S02]  /*19160*/  MOV R4, 0x5 ;  /* 0x0000000500047802 */ /* 0x000fe40000000f00 */
[----:B------:R-:W-:Y:S02]  /*19170*/  MOV R20, 32@lo((eval_multi_expr_kernel + .L_x_973@srel)) ;  /* 0x0000000000147802 */ /* 0x000fe40000000f00 */
[----:B------:R-:W-:-:S04]  /*19180*/  MOV R21, 32@hi((eval_multi_expr_kernel + .L_x_973@srel)) ;  /* 0x0000000000157802 */ /* 0x000fc80000000f00 */
[----:B0----5:R-:W-:Y:S05]  /*19190*/  CALL.ABS.NOINC `(apply_op) ;  /* 0x0000000000007943 */ /* 0x021fea0003c00000 */
.L_x_973:
[----:B------:R0:W5:Y:S01]  /*191a0*/  LDG.E R5, [R26.64] ;  /* 0x000000241a057981 */ /* 0x000162000c1e1900 */
[----:B------:R-:W-:Y:S02]  /*191b0*/  MOV R6, R4 ;  /* 0x0000000400067202 */ /* 0x000fe40000000f00 */
[----:B------:R-:W-:Y:S02]  /*191c0*/  MOV R4, 0x3 ;  /* 0x0000000300047802 */ /* 0x000fe40000000f00 */
[----:B------:R-:W-:Y:S02]  /*191d0*/  MOV R20, 32@lo((eval_multi_expr_kernel + .L_x_974@srel)) ;  /* 0x0000000000147802 */ /* 0x000fe40000000f00 */
[----:B------:R-:W-:-:S04]  /*191e0*/  MOV R21, 32@hi((eval_multi_expr_kernel + .L_x_974@srel)) ;  /* 0x0000000000157802 */ /* 0x000fc80000000f00 */
[----:B0----5:R-:W-:Y:S05]  /*191f0*/  CALL.ABS.NOINC `(apply_op) ;  /* 0x0000000000007943 */ /* 0x021fea0003c00000 */
.L_x_974:
[----:B------:R0:W5:Y:S01]  /*19200*/  LDG.E R5, [R26.64+0x18] ;  /* 0x000018241a057981 */ /* 0x000162000c1e1900 */
[----:B------:R-:W-:Y:S02]  /*19210*/  MOV R2, R4 ;  /* 0x0000000400027202 */ /* 0x000fe40000000f00 */
[----:B------:R-:W-:-:S02]  /*19220*/  MOV R6, RZ ;  /* 0x000000ff00067202 */ /* 0x000fc40000000f00 */
[----:B------:R-:W-:Y:S02]  /*19230*/  MOV R4, 0xa ;  /* 0x0000000a00047802 */ /* 0x000fe40000000f00 */
[----:B------:R-:W-:Y:S02]  /*19240*/  MOV R20, 32@lo((eval_multi_expr_kernel + .L_x_975@srel)) ;  /* 0x0000000000147802 */ /* 0x000fe40000000f00 */
[----:B------:R-:W-:-:S04]  /*19250*/  MOV R21, 32@hi((eval_multi_expr_kernel + .L_x_975@srel)) ;  /* 0x0000000000157802 */ /* 0x000fc80000000f00 */
[----:B0----5:R-:W-:Y:S05]  /*19260*/  CALL.ABS.NOINC `(apply_op) ;  /* 0x0000000000007943 */ /* 0x021fea0003c00000 */
.L_x_975:
[----:B------:R-:W-:Y:S02]  /*19270*/  MOV R5, R4 ;  /* 0x0000000400057202 */ /* 0x000fe40000000f00 */
[----:B------:R-:W-:Y:S02]  /*19280*/  MOV R6, 0x40000000 ;  /* 0x4000000000067802 */ /* 0x000fe40000000f00 */
[----:B------:R-:W-:Y:S02]  /*19290*/  MOV R4, 0x5 ;  /* 0x0000000500047802 */ /* 0x000fe40000000f00 */
[----:B------:R-:W-:Y:S02]  /*192a0*/  MOV R20, 32@lo((eval_multi_expr_kernel + .L_x_976@srel)) ;  /* 0x0000000000147802 */ /* 0x000fe40000000f00 */
[----:B------:R-:W-:-:S04]  /*192b0*/  MOV R21, 32@hi((eval_multi_expr_kernel + .L_x_976@srel)) ;  /* 0x0000000000157802 */ /* 0x000fc80000000f00 */
[----:B------:R-:W-:Y:S05]  /*192c0*/  CALL.ABS.NOINC `(apply_op) ;  /* 0x0000000000007943 */ /* 0x000fea0003c00000 */
.L_x_976:
[----:B------:R-:W-:Y:S02]  /*192d0*/  MOV R6, R4 ;  /* 0x0000000400067202 */ /* 0x000fe40000000f00 */
[----:B------:R-:W-:-:S02]  /*192e0*/  MOV R5, 0xbf800000 ;  /* 0xbf80000000057802 */ /* 0x000fc40000000f00 */
[----:B------:R-:W-:Y:S02]  /*192f0*/  MOV R4, 0x3 ;  /* 0x0000000300047802 */ /* 0x000fe40000000f00 */
[----:B------:R-:W-:Y:S02]  /*19300*/  MOV R20, 32@lo((eval_multi_expr_kernel + .L_x_977@srel)) ;  /* 0x0000000000147802 */ /* 0x000fe40000000f00 */
[----:B------:R-:W-:-:S04]  /*19310*/  MOV R21, 32@hi((eval_multi_expr_kernel + .L_x_977@srel)) ;  /* 0x0000000000157802 */ /* 0x000fc80000000f00 */
[----:B------:R-:W-:Y:S05]  /*19320*/  CALL.ABS.NOINC `(apply_op) ;  /* 0x0000000000007943 */ /* 0x000fea0003c00000 */
.L_x_977:
[----:B------:R-:W-:Y:S02]  /*19330*/  MOV R5, R4 ;  /* 0x0000000400057202 */ /* 0x000fe40000000f00 */
[----:B------:R-:W-:Y:S02]  /*19340*/  MOV R6, R2 ;  /* 0x0000000200067202 */ /* 0x000fe40000000f00 */
[----:B------:R-:W-:Y:S02]  /*19350*/  MOV R4, 0x1 ;  /* 0x0000000100047802 */ /* 0x000fe40000000f00 */
[----:B------:R-:W-:Y:S02]  /*19360*/  MOV R20, 32@lo((eval_multi_expr_kernel + .L_x_978@srel)) ;  /* 0x0000000000147802 */ /* 0x000fe40000000f00 */
[----:B------:R-:W-:-:S04]  /*19370*/  MOV R21, 32@hi((eval_multi_expr_kernel + .L_x_978@srel)) ;  /* 0x0000000000157802 */ /* 0x000fc80000000f00 */
[----:B------:R-:W-:Y:S05]  /*19380*/  CALL.ABS.NOINC `(apply_op) ;  /* 0x0000000000007943 */ /* 0x000fea0003c00000 */
.L_x_978:
[----:B------:R-:W-:Y:S02]  /*19390*/  MOV R5, R4 ;  /* 0x0000000400057202 */ /* 0x000fe40000000f00 */
[----:B------:R-:W-:-:S02]  /*193a0*/  MOV R6, R16 ;  /* 0x0000001000067202 */ /* 0x000fc40000000f00 */
[----:B------:R-:W-:Y:S02]  /*193b0*/  MOV R4, 0x1 ;  /* 0x0000000100047802 */ /* 0x000fe40000000f00 */
[----:B------:R-:W-:Y:S02]  /*193c0*/  MOV R20, 32@lo((eval_multi_expr_kernel + .L_x_979@srel)) ;  /* 0x0000000000147802 */ /* 0x000fe40000000f00 */
[----:B------:R-:W-:-:S04]  /*193d0*/  MOV R21, 32@hi((eval_multi_expr_kernel + .L_x_979@srel)) ;  /* 0x0000000000157802 */ /* 0x000fc80000000f00 */
[----:B------:R-:W-:Y:S05]  /*193e0*/  CALL.ABS.NOINC `(apply_op) ;  /* 0x0000000000007943 */ /* 0x000fea0003c00000 */
.L_x_979:
[----:B------:R0:W5:Y:S01]  /*193f0*/  LDG.E R5, [R26.64+0x4] ;  /* 0x000004241a057981 */ /* 0x000162000c1e1900 */
[----:B------:R-:W-:Y:S02]  /*19400*/  MOV R22, R4 ;  /* 0x0000000400167202 */ /* 0x000fe40000000f00 */
[----:B------:R-:W-:Y:S02]  /*19410*/  MOV R6, 0x40000000 ;  /* 0x4000000000067802 */ /* 0x000fe40000000f00 */
[----:B------:R-:W-:Y:S02]  /*19420*/  MOV R4, 0x5 ;  /* 0x0000000500047802 */ /* 0x000fe40000000f00 */
[----:B------:R-:W-:Y:S02]  /*19430*/  MOV R20, 32@lo((eval_multi_expr_kernel + .L_x_980@srel)) ;  /* 0x0000000000147802 */ /* 0x000fe40000000f00 */
[----:B------:R-:W-:-:S04]  /*19440*/  MOV R21, 32@hi((eval_multi_expr_kernel + .L_x_980@srel)) ;  /* 0x0000000000157802 */ /* 0x000fc80000000f00 */
[----:B0----5:R-:W-:Y:S05]  /*19450*/  CALL.ABS.NOINC `(apply_op) ;  /* 0x0000000000007943 */ /* 0x021fea0003c00000 */
.L_x_980:
[----:B------:R0:W5:Y:S01]  /*19460*/  LDG.E R5, [R26.64] ;  /* 0x000000241a057981 */ /* 0x000162000c1e1900 */
[----:B------:R-:W-:-:S02]  /*19470*/  MOV R19, R4 ;  /* 0x0000000400137202 */ /* 0x000fc40000000f00 */
[----:B------:R-:W-:Y:S02]  /*19480*/  MOV R6, 0xc0000000 ;  /* 0xc000000000067802 */ /* 0x000fe40000000f00 */
[----:B------:R-:W-:Y:S02]  /*19490*/  MOV R4, 0x5 ;  /* 0x0000000500047802 */ /* 0x000fe40000000f00 */
[----:B------:R-:W-:Y:S02]  /*194a0*/  MOV R20, 32@lo((eval_multi_expr_kernel + .L_x_981@srel)) ;  /* 0x0000000000147802 */ /* 0x000fe40000000f00 */
[----:B------:R-:W-:-:S04]  /*194b0*/  MOV R21, 32@hi((eval_multi_expr_kernel + .L_x_981@srel)) ;  /* 0x0000000000157802 */ /* 0x000fc80000000f00 */
[----:B0----5:R-:W-:Y:S05]  /*194c0*/  CALL.ABS.NOINC `(apply_op) ;  /* 0x0000000000007943 */ /* 0x021fea0003c00000 */
.L_x_981:
[----:B------:R0:W5:Y:S01]  /*194d0*/  LDG.E R5, [R26.64+0x10] ;  /* 0x000010241a057981 */ /* 0x000162000c1e1900 */
[----:B------:R-:W-:Y:S02]  /*194e0*/  MOV R18, R4 ;  /* 0x0000000400127202 */ /* 0x000fe40000000f00 */
[----:B------:R-:W-:Y:S02]  /*194f0*/  MOV R6, 0xc0000000 ;  /* 0xc000000000067802 */ /* 0x000fe40000000f00 */
[----:B------:R-:W-:Y:S02]  /*19500*/  MOV R4, 0x5 ;  /* 0x0000000500047802 */ /* 0x000fe40000000f00 */
[----:B------:R-:W-:Y:S02]  /*19510*/  MOV R20, 32@lo((eval_multi_expr_kernel + .L_x_982@srel)) ;  /* 0x0000000000147802 */ /* 0x000fe40000000f00 */
[----:B------:R-:W-:-:S04]  /*19520*/  MOV R21, 32@hi((eval_multi_expr_kernel + .L_x_982@srel)) ;  /* 0x0000000000157802 */ /* 0x000fc80000000f00 */
[----:B0----5:R-:W-:Y:S05]  /*19530*/  CALL.ABS.NOINC `(apply_op) ;  /* 0x0000000000007943 */ /* 0x021fea0003c00000 */
.L_x_982:
[----:B------:R0:W5:Y:S01]  /*19540*/  LDG.E R5, [R26.64+0xc] ;  /* 0x00000c241a057981 */ /* 0x000162000c1e1900 */
[----:B------:R-:W-:-:S02]  /*19550*/  MOV R17, R4 ;  /* 0x0000000400117202 */ /* 0x000fc40000000f00 */
[----:B------:R-:W-:Y:S02]  /*19560*/  MOV R6, 0x40000000 ;  /* 0x4000000000067802 */ /* 0x000fe40000000f00 */
[----:B------:R-:W-:Y:S02]  /*19570*/  MOV R4, 0x5 ;  /* 0x0000000500047802 */ /* 0x000fe40000000f00 */
[----:B------:R-:W-:Y:S02]  /*19580*/  MOV R20, 32@lo((eval_multi_expr_kernel + .L_x_983@srel)) ;  /* 0x0000000000147802 */ /* 0x000fe40000000f00 */
[----:B------:R-:W-:-:S04]  /*19590*/  MOV R21, 32@hi((eval_multi_expr_kernel + .L_x_983@srel)) ;  /* 0x0000000000157802 */ /* 0x000fc80000000f00 */
[----:B0----5:R-:W-:Y:S05]  /*195a0*/  CALL.ABS.NOINC `(apply_op) ;  /* 0x0000000000007943 */ /* 0x021fea0003c00000 */
.L_x_983:
[----:B------:R0:W5:Y:S01]  /*195b0*/  LDG.E R5, [R26.64+0x14] ;  /* 0x000014241a057981 */ /* 0x000162000c1e1900 */
[----:B------:R-:W-:Y:S02]  /*195c0*/  MOV R16, R4 ;  /* 0x0000000400107202 */ /* 0x000fe40000000f00 */
[----:B------:R-:W-:Y:S02]  /*195d0*/  MOV R6, 0xc0000000 ;  /* 0xc000000000067802 */ /* 0x000fe40000000f00 */
[----:B------:R-:W-:Y:S02]  /*195e0*/  MOV R4, 0x5 ;  /* 0x0000000500047802 */ /* 0x000fe40000000f00 */
[----:B------:R-:W-:Y:S02]  /*195f0*/  MOV R20, 32@lo((eval_multi_expr_kernel + .L_x_984@srel)) ;  /* 0x0000000000147802 */ /* 0x000fe40000000f00 */
[----:B------:R-:W-:-:S04]  /*19600*/  MOV R21, 32@hi((eval_multi_expr_kernel + .L_x_984@srel)) ;  /* 0x0000000000157802 */ /* 0x000fc80000000f00 */
[----:B0----5:R-:W-:Y:S05]  /*19610*/  CALL.ABS.NOINC `(apply_op) ;  /* 0x0000000000007943 */ /* 0x021fea0003c00000 */
.L_x_984:
[----:B------:R0:W5:Y:S01]  /*19620*/  LDG.E R5, [R26.64+0x8] ;  /* 0x000008241a057981 */ /* 0x000162000c1e1900 */
[----:B------:R-:W-:-:S02]  /*19630*/  MOV R2, R4 ;  /* 0x0000000400027202 */ /* 0x000fc40000000f00 */
[----:B------:R-:W-:Y:S02]  /*19640*/  MOV R6, 0x40000000 ;  /* 0x4000000000067802 */ /* 0x000fe40000000f00 */
[----:B------:R-:W-:Y:S02]  /*19650*/  MOV R4, 0x5 ;  /* 0x0000000500047802 */ /* 0x000fe40000000f00 */
[----:B------:R-:W-:Y:S02]  /*19660*/  MOV R20, 32@lo((eval_multi_expr_kernel + .L_x_985@srel)) ;  /* 0x0000000000147802 */ /* 0x000fe40000000f00 */
[----:B------:R-:W-:-:S04]  /*19670*/  MOV R21, 32@hi((eval_multi_expr_kernel + .L_x_985@srel)) ;  /* 0x0000000000157802 */ /* 0x000fc80000000f00 */
[----:B0----5:R-:W-:Y:S05]  /*19680*/  CALL.ABS.NOINC `(apply_op) ;  /* 0x0000000000007943 */ /* 0x021fea0003c00000 */
.L_x_985:
[----:B------:R-:W-:Y:S02]  /*19690*/  MOV R6, R4 ;  /* 0x0000000400067202 */ /* 0x000fe40000000f00 */
[----:B------:R-:W-:Y:S02]  /*196a0*/  MOV R5, 0x3dad8ed3 ;  /* 0x3dad8ed300057802 */ /* 0x000fe40000000f00 */
[----:B------:R-:W-:Y:S02]  /*196b0*/  MOV R4, 0x3 ;  /* 0x0000000300047802 */ /* 0x000fe40000000f00 */
[----:B------:R-:W-:Y:S02]  /*196c0*/  MOV R20, 32@lo((eval_multi_expr_kernel + .L_x_986@srel)) ;  /* 0x0000000000147802 */ /* 0x000fe40000000f00 */
[----:B------:R-:W-:-:S04]  /*196d0*/  MOV R21, 32@hi((eval_multi_expr_kernel + .L_x_986@srel)) ;  /* 0x0000000000157802 */ /* 0x000fc80000000f00 */
[----:B------:R-:W-:Y:S05]  /*196e0*/  CALL.ABS.NOINC `(apply_op) ;  /* 0x0000000000007943 */ /* 0x000fea0003c00000 */
.L_x_986:
[----:B------:R-:W-:Y:S02]  /*196f0*/  MOV R5, R4 ;  /* 0x0000000400057202 */ /* 0x000fe40000000f00 */
[----:B------:R-:W-:-:S02]  /*19700*/  MOV R6, R2 ;  /* 0x0000000200067202 */ /* 0x000fc40000000f00 */
[----:B------:R-:W-:Y:S02]  /*19710*/  MOV R4, 0x3 ;  /* 0x0000000300047802 */ /* 0x000fe40000000f00 */
[----:B------:R-:W-:Y:S02]  /*19720*/  MOV R20, 32@lo((eval_multi_expr_kernel + .L_x_987@srel)) ;  /* 0x0000000000147802 */ /* 0x000fe40000000f00 */
[----:B------:R-:W-:-:S04]  /*19730*/  MOV R21, 32@hi((eval_multi_expr_kernel + .L_x_987@srel)) ;  /* 0x0000000000157802 */ /* 0x000fc80000000f00 */
[----:B------:R-:W-:Y:S05]  /*19740*/  CALL.ABS.NOINC `(apply_op) ;  /* 0x0000000000007943 */ /* 0x000fea0003c00000 */
.L_x_987:
[----:B------:R-:W-:Y:S02]  /*19750*/  MOV R5, R4 ;  /* 0x0000000400057202 */ /* 0x000fe40000000f00 */
[----:B------:R-:W-:Y:S02]  /*19760*/  MOV R6, R16 ;  /* 0x0000001000067202 */ /* 0x000fe40000000f00 */
[----:B------:R-:W-:Y:S02]  /*19770*/  MOV R4, 0x3 ;  /* 0x0000000300047802 */ /* 0x000fe40000000f00 */
[----:B------:R-:W-:Y:S02]  /*19780*/  MOV R20, 32@lo((eval_multi_expr_kernel + .L_x_988@srel)) ;  /* 0x0000000000147802 */ /* 0x000fe40000000f00 */
[----:B------:R-:W-:-:S04]  /*19790*/  MOV R21, 32@hi((eval_multi_expr_kernel + .L_x_988@srel)) ;  /* 0x0000000000157802 */ /* 0x000fc80000000f00 */
[----:B------:R-:W-:Y:S05]  /*197a0*/  CALL.ABS.NOINC `(apply_op) ;  /* 0x0000000000007943 */ /* 0x000fea0003c00000 */
.L_x_988:
[----:B------:R-:W-:Y:S02]  /*197b0*/  MOV R5, R4 ;  /* 0x0000000400057202 */ /* 0x000fe40000000f00 */
[----:B------:R-:W-:-:S02]  /*197c0*/  MOV R6, R17 ;  /* 0x0000001100067202 */ /* 0x000fc40000000f00 */
[----:B------:R-:W-:Y:S02]  /*197d0*/  MOV R4, 0x3 ;  /* 0x0000000300047802 */ /* 0x000fe40000000f00 */
[----:B------:R-:W-:Y:S02]  /*197e0*/  MOV R20, 32@lo((eval_multi_expr_kernel + .L_x_989@srel)) ;  /* 0x0000000000147802 */ /* 0x000fe40000000f00 */
[----:B------:R-:W-:-:S04]  /*197f0*/  MOV R21, 32@hi((eval_multi_expr_kernel + .L_x_989@srel)) ;  /* 0x0000000000157802 */ /* 0x000fc80000000f00 */
[----:B------:R-:W-:Y:S05]  /*19800*/  CALL.ABS.NOINC `(apply_op) ;  /* 0x0000000000007943 */ /* 0x000fea0003c00000 */
.L_x_989:
[----:B------:R-:W-:Y:S02]  /*19810*/  MOV R5, R4 ;  /* 0x0000000400057202 */ /* 0x000fe40000000f00 */
[----:B------:R-:W-:Y:S02]  /*19820*/  MOV R6, R18 ;  /* 0x0000001200067202 */ /* 0x000fe40000000f00 */
[----:B------:R-:W-:Y:S02]  /*19830*/  MOV R4, 0x3 ;  /* 0x0000000300047802 */ /* 0x000fe40000000f00 */
[----:B------:R-:W-:Y:S02]  /*19840*/  MOV R20, 32@lo((eval_multi_expr_kernel + .L_x_990@srel)) ;  /* 0x0000000000147802 */ /* 0x000fe40000000f00 */
[----:B------:R-:W-:-:S04]  /*19850*/  MOV R21, 32@hi((eval_multi_expr_kernel + .L_x_990@srel)) ;  /* 0x0000000000157802 */ /* 0x000fc80000000f00 */
[----:B------:R-:W-:Y:S05]  /*19860*/  CALL.ABS.NOINC `(apply_op) ;  /* 0x0000000000007943 */ /* 0x000fea0003c00000 */
.L_x_990:
[----:B------:R-:W-:Y:S02]  /*19870*/  MOV R5, R4 ;  /* 0x0000000400057202 */ /* 0x000fe40000000f00 */
[----:B------:R-:W-:-:S02]  /*19880*/  MOV R6, R19 ;  /* 0x0000001300067202 */ /* 0x000fc40000000f00 */
[----:B------:R-:W-:Y:S02]  /*19890*/  MOV R4, 0x3 ;  /* 0x0000000300047802 */ /* 0x000fe40000000f00 */
[----:B------:R-:W-:Y:S02]  /*198a0*/  MOV R20, 32@lo((eval_multi_expr_kernel + .L_x_991@srel)) ;  /* 0x0000000000147802 */ /* 0x000fe40000000f00 */
[----:B------:R-:W-:-:S04]  /*198b0*/  MOV R21, 32@hi((eval_multi_expr_kernel + .L_x_991@srel)) ;  /* 0x0000000000157802 */ /* 0x000fc80000000f00 */
[----:B------:R-:W-:Y:S05]  /*198c0*/  CALL.ABS.NOINC `(apply_op) ;  /* 0x0000000000007943 */ /* 0x000fea0003c00000 */
.L_x_991:
        /* <DEDUP_REMOVED lines=8> */
.L_x_992:
        /* <DEDUP_REMOVED lines=9> */
.L_x_993:
[----:B------:R0:W5:Y:S01]  /*199e0*/  LDG.E R5, [R26.64+0x4] ;  /* 0x000004241a057981 */ /* 0x000162000c1e1900 */
[----:B------:R-:W-:Y:S02]  /*199f0*/  MOV R6, R4 ;  /* 0x0000000400067202 */ /* 0x000fe40000000f00 */
[----:B------:R-:W-:Y:S02]  /*19a00*/  MOV R4, 0x1 ;  /* 0x0000000100047802 */ /* 0x000fe40000000f00 */
[----:B------:R-:W-:Y:S02]  /*19a10*/  MOV R20, 32@lo((eval_multi_expr_kernel + .L_x_994@srel)) ;  /* 0x0000000000147802 */ /* 0x000fe40000000f00 */
[----:B------:R-:W-:-:S04]  /*19a20*/  MOV R21, 32@hi((eval_multi_expr_kernel + .L_x_994@srel)) ;  /* 0x0000000000157802 */ /* 0x000fc80000000f00 */
[----:B0----5:R-:W-:Y:S05]  /*19a30*/  CALL.ABS.NOINC `(apply_op) ;  /* 0x0000000000007943 */ /* 0x021fea0003c00000 */
.L_x_994:
[----:B------:R0:W5:Y:S01]  /*19a40*/  LDG.E R5, [R26.64+0x4] ;  /* 0x000004241a057981 */ /* 0x000162000c1e1900 */
[----:B------:R-:W-:Y:S02]  /*19a50*/  MOV R16, R4 ;  /* 0x0000000400107202 */ /* 0x000fe40000000f00 */
[----:B------:R-:W-:-:S02]  /*19a60*/  MOV R6, 0xbf800000 ;  /* 0xbf80000000067802 */ /* 0x000fc40000000f00 */
[----:B------:R-:W-:Y:S02]  /*19a70*/  MOV R4, 0x5 ;  /* 0x0000000500047802 */ /* 0x000fe40000000f00 */
[----:B------:R-:W-:Y:S02]  /*19a80*/  MOV R20, 32@lo((eval_multi_expr_kernel + .L_x_995@srel)) ;  /* 0x0000000000147802 */ /* 0x000fe40000000f00 */
[----:B------:R-:W-:-:S04]  /*19a90*/  MOV R21, 32@hi((eval_multi_expr_kernel + .L_x_995@srel)) ;  /* 0x0000000000157802 */ /* 0x000fc80000000f00 */
[----:B0----5:R-:W-:Y:S05]  /*19aa0*/  CALL.ABS.NOINC `(apply_op) ;  /* 0x0000000000007943 */ /* 0x021fea0003c00000 */
.L_x_995:
[----:B------:R0:W5:Y:S01]  /*19ab0*/  LDG.E R5, [R26.64] ;  /* 0x000000241a057981 */ /* 0x000162000c1e1900 */
[----:B------:R-:W-:Y:S02]  /*19ac0*/  MOV R6, R4 ;  /* 0x0000000400067202 */ /* 0x000fe40000000f00 */
[----:B------:R-:W-:Y:S02]  /*19ad0*/  MOV R4, 0x3 ;  /* 0x0000000300047802 */ /* 0x000fe40000000f00 */
[----:B------:R-:W-:Y:S02]  /*19ae0*/  MOV R20, 32@lo((eval_multi_expr_kernel + .L_x_996@srel)) ;  /* 0x0000000000147802 */ /* 0x000fe40000000f00 */
[----:B------:R-:W-:-:S04]  /*19af0*/  MOV R21, 32@hi((eval_multi_expr_kernel + .L_x_996@srel)) ;  /* 0x0000000000157802 */ /* 0x000fc80000000f00 */
[----:B0----5:R-:W-:Y:S05]  /*19b00*/  CALL.ABS.NOINC `(apply_op) ;  /* 0x0000000000007943 */ /* 0x021fea0003c00000 */
.L_x_996:
[----:B------:R0:W5:Y:S01]  /*19b10*/  LDG.E R5, [R26.64+0x18] ;  /* 0x000018241a057981 */ /* 0x000162000c1e1900 */
[----:B------:R-:W-:Y:S02]  /*19b20*/  MOV R2, R4 ;  /* 0x0000000400027202 */ /* 0x000fe40000000f00 */
[----:B------:R-:W-:-:S02]  /*19b30*/  MOV R6, RZ ;  /* 0x000000ff00067202 */ /* 0x000fc40000000f00 */
[----:B------:R-:W-:Y:S02]  /*19b40*/  MOV R4, 0xa ;  /* 0x0000000a00047802 */ /* 0x000fe40000000f00 */
[----:B------:R-:W-:Y:S02]  /*19b50*/  MOV R20, 32@lo((eval_multi_expr_kernel + .L_x_997@srel)) ;  /* 0x0000000000147802 */ /* 0x000fe40000000f00 */
[----:B------:R-:W-:-:S04]  /*19b60*/  MOV R21, 32@hi((eval_multi_expr_kernel + .L_x_997@srel)) ;  /* 0x0000000000157802 */ /* 0x000fc80000000f00 */
[----:B0----5:R-:W-:Y:S05]  /*19b70*/  CALL.ABS.NOINC `(apply_op) ;  /* 0x0000000000007943 */ /* 0x021fea0003c00000 */
.L_x_997:
[----:B------:R-:W-:Y:S02]  /*19b80*/  MOV R5, R4 ;  /* 0x0000000400057202 */ /* 0x000fe40000000f00 */
[----:B------:R-:W-:Y:S02]  /*19b90*/  MOV R6, 0x40000000 ;  /* 0x4000000000067802 */ /* 0x000fe40000000f00 */
[----:B------:R-:W-:Y:S02]  /*19ba0*/  MOV R4, 0x5 ;  /* 0x0000000500047802 */ /* 0x000fe40000000f00 */
[----:B------:R-:W-:Y:S02]  /*19bb0*/  MOV R20, 32@lo((eval_multi_expr_kernel + .L_x_998@srel)) ;  /* 0x0000000000147802 */ /* 0x000fe40000000f00 */
[----:B------:R-:W-:-:S04]  /*19bc0*/  MOV R21, 32@hi((eval_multi_expr_kernel + .L_x_998@srel)) ;  /* 0x0000000000157802 */ /* 0x000fc80000000f00 */
[----:B------:R-:W-:Y:S05]  /*19bd0*/  CALL.ABS.NOINC `(apply_op) ;  /* 0x0000000000007943 */ /* 0x000fea0003c00000 */
.L_x_998:
[----:B------:R-:W-:Y:S02]  /*19be0*/  MOV R6, R4 ;  /* 0x0000000400067202 */ /* 0x000fe40000000f00 */
[----:B------:R-:W-:-:S02]  /*19bf0*/  MOV R5, 0xbf800000 ;  /* 0xbf80000000057802 */ /* 0x000fc40000000f00 */
[----:B------:R-:W-:Y:S02]  /*19c00*/  MOV R4, 0x1 ;  /* 0x0000000100047802 */ /* 0x000fe40000000f00 */
[----:B------:R-:W-:Y:S02]  /*19c10*/  MOV R20, 32@lo((eval_multi_expr_kernel + .L_x_999@srel)) ;  /* 0x0000000000147802 */ /* 0x000fe40000000f00 */
[----:B------:R-:W-:-:S04]  /*19c20*/  MOV R21, 32@hi((eval_multi_expr_kernel + .L_x_999@srel)) ;  /* 0x0000000000157802 */ /* 0x000fc80000000f00 */
[----:B------:R-:W-:Y:S05]  /*19c30*/  CALL.ABS.NOINC `(apply_op) ;  /* 0x0000000000007943 */ /* 0x000fea0003c00000 */
.L_x_999:
[----:B------:R-:W-:Y:S02]  /*19c40*/  MOV R5, R4 ;  /* 0x0000000400057202 */ /* 0x000fe40000000f00 */
[----:B------:R-:W-:Y:S02]  /*19c50*/  MOV R6, R2 ;  /* 0x0000000200067202 */ /* 0x000fe40000000f00 */
[----:B------:R-:W-:Y:S02]  /*19c60*/  MOV R4, 0x3 ;  /* 0x0000000300047802 */ /* 0x000fe40000000f00 */
[----:B------:R-:W-:Y:S02]  /*19c70*/  MOV R20, 32@lo((eval_multi_expr_kernel + .L_x_1000@srel)) ;  /* 0x0000000000147802 */ /* 0x000fe40000000f00 */
[----:B------:R-:W-:-:S04]  /*19c80*/  MOV R21, 32@hi((eval_multi_expr_kernel + .L_x_1000@srel)) ;  /* 0x0000000000157802 */ /* 0x000fc80000000f00 */
[----:B------:R-:W-:Y:S05]  /*19c90*/  CALL.ABS.NOINC `(apply_op) ;  /* 0x0000000000007943 */ /* 0x000fea0003c00000 */
.L_x_1000:
[----:B------:R-:W-:Y:S02]  /*19ca0*/  MOV R5, R4 ;  /* 0x0000000400057202 */ /* 0x000fe40000000f00 */
[----:B------:R-:W-:-:S02]  /*19cb0*/  MOV R6, R16 ;  /* 0x0000001000067202 */ /* 0x000fc40000000f00 */
[----:B------:R-:W-:Y:S02]  /*19cc0*/  MOV R4, 0x1 ;  /* 0x0000000100047802 */ /* 0x000fe40000000f00 */
[----:B------:R-:W-:Y:S02]  /*19cd0*/  MOV R20, 32@lo((eval_multi_expr_kernel + .L_x_1001@srel)) ;  /* 0x0000000000147802 */ /* 0x000fe40000000f00 */
[----:B------:R-:W-:-:S04]  /*19ce0*/  MOV R21, 32@hi((eval_multi_expr_kernel + .L_x_1001@srel)) ;  /* 0x0000000000157802 */ /* 0x000fc80000000f00 */
[----:B------:R-:W-:Y:S05]  /*19cf0*/  CALL.ABS.NOINC `(apply_op) ;  /* 0x0000000000007943 */ /* 0x000fea0003c00000 */
.L_x_1001:
[----:B------:R0:W5:Y:S01]  /*19d00*/  LDG.E R5, [R26.64+0x4] ;  /* 0x000004241a057981 */ /* 0x000162000c1e1900 */
[----:B------:R-:W-:Y:S02]  /*19d10*/  MOV R22, R4 ;  /* 0x0000000400167202 */ /* 0x000fe40000000f00 */
[----:B------:R-:W-:Y:S02]  /*19d20*/  MOV R6, 0x40000000 ;  /* 0x4000000000067802 */ /* 0x000fe40000000f00 */
[----:B------:R-:W-:Y:S02]  /*19d30*/  MOV R4, 0x5 ;  /* 0x0000000500047802 */ /* 0x000fe40000000f00 */
[----:B------:R-:W-:Y:S02]  /*19d40*/  MOV R20, 32@lo((eval_multi_expr_kernel + .L_x_1002@srel)) ;  /* 0x0000000000147802 */ /* 0x000fe40000000f00 */
[----:B------:R-:W-:-:S04]  /*19d50*/  MOV R21, 32@hi((eval_multi_expr_kernel + .L_x_1002@srel)) ;  /* 0x0000000000157802 */ /* 0x000fc80000000f00 */
[----:B0----5:R-:W-:Y:S05]  /*19d60*/  CALL.ABS.NOINC `(apply_op) ;  /* 0x0000000000007943 */ /* 0x021fea0003c00000 */
.L_x_1002:
[----:B------:R0:W5:Y:S01]  /*19d70*/  LDG.E R5, [R26.64] ;  /* 0x000000241a057981 */ /* 0x000162000c1e1900 */
[----:B------:R-:W-:-:S02]  /*19d80*/  MOV R19, R4 ;  /* 0x0000000400137202 */ /* 0x000fc40000000f00 */
[----:B------:R-:W-:Y:S02]  /*19d90*/  MOV R6, 0xc01d825d ;  /* 0xc01d825d00067802 */ /* 0x000fe40000000f00 */
[----:B------:R-:W-:Y:S02]  /*19da0*/  MOV R4, 0x5 ;  /* 0x0000000500047802 */ /* 0x000fe40000000f00 */
[----:B------:R-:W-:Y:S02]  /*19db0*/  MOV R20, 32@lo((eval_multi_expr_kernel + .L_x_1003@srel)) ;  /* 0x0000000000147802 */ /* 0x000fe40000000f00 */
[----:B------:R-:W-:-:S04]  /*19dc0*/  MOV R21, 32@hi((eval_multi_expr_kernel + .L_x_1003@srel)) ;  /* 0x0000000000157802 */ /* 0x000fc80000000f00 */
[----:B0----5:R-:W-:Y:S05]  /*19dd0*/  CALL.ABS.NOINC `(apply_op) ;  /* 0x0000000000007943 */ /* 0x021fea0003c00000 */
.L_x_1003:
[----:B------:R0:W5:Y:S01]  /*19de0*/  LDG.E R5, [R26.64+0x10] ;  /* 0x000010241a057981 */ /* 0x000162000c1e1900 */
[----:B------:R-:W-:Y:S02]  /*19df0*/  MOV R18, R4 ;  /* 0x0000000400127202 */ /* 0x000fe40000000f00 */
[----:B------:R-:W-:Y:S02]  /*19e00*/  MOV R6, 0xc0000000 ;  /* 0xc000000000067802 */ /* 0x000fe40000000f00 */
[----:B------:R-:W-:Y:S02]  /*19e10*/  MOV R4, 0x5 ;  /* 0x0000000500047802 */ /* 0x000fe40000000f00 */
[----:B------:R-:W-:Y:S02]  /*19e20*/  MOV R20, 32@lo((eval_multi_expr_kernel + .L_x_1004@srel)) ;  /* 0x0000000000147802 */ /* 0x000fe40000000f00 */
[----:B------:R-:W-:-:S04]  /*19e30*/  MOV R21, 32@hi((eval_multi_expr_kernel + .L_x_1004@srel)) ;  /* 0x0000000000157802 */ /* 0x000fc80000000f00 */
[----:B0----5:R-:W-:Y:S05]  /*19e40*/  CALL.ABS.NOINC `(apply_op) ;  /* 0x0000000000007943 */ /* 0x021fea0003c00000 */
.L_x_1004:
[----:B------:R0:W5:Y:S01]  /*19e50*/  LDG.E R5, [R26.64+0xc] ;  /* 0x00000c241a057981 */ /* 0x000162000c1e1900 */
[----:B------:R-:W-:-:S02]  /*19e60*/  MOV R17, R4 ;  /* 0x0000000400117202 */ /* 0x000fc40000000f00 */
[----:B------:R-:W-:Y:S02]  /*19e70*/  MOV R6, 0x40000000 ;  /* 0x4000000000067802 */ /* 0x000fe40000000f00 */
[----:B------:R-:W-:Y:S02]  /*19e80*/  MOV R4, 0x5 ;  /* 0x0000000500047802 */ /* 0x000fe40000000f00 */
[----:B------:R-:W-:Y:S02]  /*19e90*/  MOV R20, 32@lo((eval_multi_expr_kernel + .L_x_1005@srel)) ;  /* 0x0000000000147802 */ /* 0x000fe40000000f00 */
[----:B------:R-:W-:-:S04]  /*19ea0*/  MOV R21, 32@hi((eval_multi_expr_kernel + .L_x_1005@srel)) ;  /* 0x0000000000157802 */ /* 0x000fc80000000f00 */
[----:B0----5:R-:W-:Y:S05]  /*19eb0*/  CALL.ABS.NOINC `(apply_op) ;  /* 0x0000000000007943 */ /* 0x021fea0003c00000 */
.L_x_1005:
[----:B------:R0:W5:Y:S01]  /*19ec0*/  LDG.E R5, [R26.64+0x14] ;  /* 0x000014241a057981 */ /* 0x000162000c1e1900 */
[----:B------:R-:W-:Y:S02]  /*19ed0*/  MOV R16, R4 ;  /* 0x0000000400107202 */ /* 0x000fe40000000f00 */
[----:B------:R-:W-:Y:S02]  /*19ee0*/  MOV R6, 0xc0000000 ;  /* 0xc000000000067802 */ /* 0x000fe40000000f00 */
[----:B------:R-:W-:Y:S02]  /*19ef0*/  MOV R4, 0x5 ;  /* 0x0000000500047802 */ /* 0x000fe40000000f00 */
[----:B------:R-:W-:Y:S02]  /*19f00*/  MOV R20, 32@lo((eval_multi_expr_kernel + .L_x_1006@srel)) ;  /* 0x0000000000147802 */ /* 0x000fe40000000f00 */
[----:B------:R-:W-:-:S04]  /*19f10*/  MOV R21, 32@hi((eval_multi_expr_kernel + .L_x_1006@srel)) ;  /* 0x0000000000157802 */ /* 0x000fc80000000f00 */
[----:B0----5:R-:W-:Y:S05]  /*19f20*/  CALL.ABS.NOINC `(apply_op) ;  /* 0x0000000000007943 */ /* 0x021fea0003c00000 */
.L_x_1006:
[----:B------:R0:W5:Y:S01]  /*19f30*/  LDG.E R5, [R26.64+0x8] ;  /* 0x000008241a057981 */ /* 0x000162000c1e1900 */
[----:B------:R-:W-:-:S02]  /*19f40*/  MOV R2, R4 ;  /* 0x0000000400027202 */ /* 0x000fc40000000f00 */
[----:B------:R-:W-:Y:S02]  /*19f50*/  MOV R6, 0x40000000 ;  /* 0x4000000000067802 */ /* 0x000fe40000000f00 */
[----:B------:R-:W-:Y:S02]  /*19f60*/  MOV R4, 0x5 ;  /* 0x0000000500047802 */ /* 0x000fe40000000f00 */
[----:B------:R-:W-:Y:S02]  /*19f70*/  MOV R20, 32@lo((eval_multi_expr_kernel + .L_x_1007@srel)) ;  /* 0x0000000000147802 */ /* 0x000fe40000000f00 */
[----:B------:R-:W-:-:S04]  /*19f80*/  MOV R21, 32@hi((eval_multi_expr_kernel + .L_x_1007@srel)) ;  /* 0x0000000000157802 */ /* 0x000fc80000000f00 */
[----:B0----5:R-:W-:Y:S05]  /*19f90*/  CALL.ABS.NOINC `(apply_op) ;  /* 0x0000000000007943 */ /* 0x021fea0003c00000 */
.L_x_1007:
[----:B------:R-:W-:Y:S02]  /*19fa0*/  MOV R6, R4 ;  /* 0x0000000400067202 */ /* 0x000fe40000000f00 */
[----:B------:R-:W-:Y:S02]  /*19fb0*/  MOV R5, 0x3dbf242d ;  /* 0x3dbf242d00057802 */ /* 0x000fe40000000f00 */
[----:B------:R-:W-:Y:S02]  /*19fc0*/  MOV R4, 0x3 ;  /* 0x0000000300047802 */ /* 0x000fe40000000f00 */
[----:B------:R-:W-:Y:S02]  /*19fd0*/  MOV R20, 32@lo((eval_multi_expr_kernel + .L_x_1008@srel)) ;  /* 0x0000000000147802 */ /* 0x000fe40000000f00 */
[----:B------:R-:W-:-:S04]  /*19fe0*/  MOV R21, 32@hi((eval_multi_expr_kernel + .L_x_1008@srel)) ;  /* 0x0000000000157802 */ /* 0x000fc80000000f00 */
[----:B------:R-:W-:Y:S05]  /*19ff0*/  CALL.ABS.NOINC `(apply_op) ;  /* 0x0000000000007943 */ /* 0x000fea0003c00000 */
.L_x_1008:
[----:B------:R-:W-:Y:S02]  /*1a000*/  MOV R5, R4 ;  /* 0x0000000400057202 */ /* 0x000fe40000000f00 */
[----:B------:R-:W-:-:S02]  /*1a010*/  MOV R6, R2 ;  /* 0x0000000200067202 */ /* 0x000fc40000000f00 */
[----:B------:R-:W-:Y:S02]  /*1a020*/  MOV R4, 0x3 ;  /* 0x0000000300047802 */ /* 0x000fe40000000f00 */
[----:B------:R-:W-:Y:S02]  /*1a030*/  MOV R20, 32@lo((eval_multi_expr_kernel + .L_x_1009@srel)) ;  /* 0x0000000000147802 */ /* 0x000fe40000000f00 */
[----:B------:R-:W-:-:S04]  /*1a040*/  MOV R21, 32@hi((eval_multi_expr_kernel + .L_x_1009@srel)) ;  /* 0x0000000000157802 */ /* 0x000fc80000000f00 */
[----:B------:R-:W-:Y:S05]  /*1a050*/  CALL.ABS.NOINC `(apply_op) ;  /* 0x0000000000007943 */ /* 0x000fea0003c00000 */
.L_x_1009:
[----:B------:R-:W-:Y:S02]  /*1a060*/  MOV R5, R4 ;  /* 0x0000000400057202 */ /* 0x000fe40000000f00 */
[----:B------:R-:W-:Y:S02]  /*1a070*/  MOV R6, R16 ;  /* 0x0000001000067202 */ /* 0x000fe40000000f00 */
[----:B------:R-:W-:Y:S02]  /*1a080*/  MOV R4, 0x1 ;  /* 0x0000000100047802 */ /* 0x000fe40000000f00 */
[----:B------:R-:W-:Y:S02]  /*1a090*/  MOV R20, 32@lo((eval_multi_expr_kernel + .L_x_1010@srel)) ;  /* 0x0000000000147802 */ /* 0x000fe40000000f00 */
[----:B------:R-:W-:-:S04]  /*1a0a0*/  MOV R21, 32@hi((eval_multi_expr_kernel + .L_x_1010@srel)) ;  /* 0x0000000000157802 */ /* 0x000fc80000000f00 */
[----:B------:R-:W-:Y:S05]  /*1a0b0*/  CALL.ABS.NOINC `(apply_op) ;  /* 0x0000000000007943 */ /* 0x000fea0003c00000 */
.L_x_1010:
[----:B------:R-:W-:Y:S02]  /*1a0c0*/  MOV R5, R4 ;  /* 0x0000000400057202 */ /* 0x000fe40000000f00 */
[----:B------:R-:W-:-:S02]  /*1a0d0*/  MOV R6, R17 ;  /* 0x0000001100067202 */ /* 0x000fc40000000f00 */
[----:B------:R-:W-:Y:S02]  /*1a0e0*/  MOV R4, 0x3 ;  /* 0x0000000300047802 */ /* 0x000fe40000000f00 */
[----:B------:R-:W-:Y:S02]  /*1a0f0*/  MOV R20, 32@lo((eval_multi_expr_kernel + .L_x_1011@srel)) ;  /* 0x0000000000147802 */ /* 0x000fe40000000f00 */
[----:B------:R-:W-:-:S04]  /*1a100*/  MOV R21, 32@hi((eval_multi_expr_kernel + .L_x_1011@srel)) ;  /* 0x0000000000157802 */ /* 0x000fc80000000f00 */
[----:B------:R-:W-:Y:S05]  /*1a110*/  CALL.ABS.NOINC `(apply_op) ;  /* 0x0000000000007943 */ /* 0x000fea0003c00000 */
.L_x_1011:
[----:B------:R-:W-:Y:S02]  /*1a120*/  MOV R5, R4 ;  /* 0x0000000400057202 */ /* 0x000fe40000000f00 */
[----:B------:R-:W-:Y:S02]  /*1a130*/  MOV R6, R18 ;  /* 0x0000001200067202 */ /* 0x000fe40000000f00 */
[----:B------:R-:W-:Y:S02]  /*1a140*/  MOV R4, 0x3 ;  /* 0x0000000300047802 */ /* 0x000fe40000000f00 */
[----:B------:R-:W-:Y:S02]  /*1a150*/  MOV R20, 32@lo((eval_multi_expr_kernel + .L_x_1012@srel)) ;  /* 0x0000000000147802 */ /* 0x000fe40000000f00 */
[----:B------:R-:W-:-:S04]  /*1a160*/  MOV R21, 32@hi((eval_multi_expr_kernel + .L_x_1012@srel)) ;  /* 0x0000000000157802 */ /* 0x000fc80000000f00 */
[----:B------:R-:W-:Y:S05]  /*1a170*/  CALL.ABS.NOINC `(apply_op) ;  /* 0x0000000000007943 */ /* 0x000fea0003c00000 */
.L_x_1012:
[----:B------:R-:W-:Y:S02]  /*1a180*/  MOV R5, R4 ;  /* 0x0000000400057202 */ /* 0x000fe40000000f00 */
[----:B------:R-:W-:-:S02]  /*1a190*/  MOV R6, R19 ;  /* 0x0000001300067202 */ /* 0x000fc40000000f00 */
[----:B------:R-:W-:Y:S02]  /*1a1a0*/  MOV R4, 0x3 ;  /* 0x0000000300047802 */ /* 0x000fe40000000f00 */
[----:B------:R-:W-:Y:S02]  /*1a1b0*/  MOV R20, 32@lo((eval_multi_expr_kernel + .L_x_1013@srel)) ;  /* 0x0000000000147802 */ /* 0x000fe40000000f00 */
[----:B------:R-:W-:-:S04]  /*1a1c0*/  MOV R21, 32@hi((eval_multi_expr_kernel + .L_x_1013@srel)) ;  /* 0x0000000000157802 */ /* 0x000fc80000000f00 */
[----:B------:R-:W-:Y:S05]  /*1a1d0*/  CALL.ABS.NOINC `(apply_op) ;  /* 0x0000000000007943 */ /* 0x000fea0003c00000 */
.L_x_1013:
        /* <DEDUP_REMOVED lines=8> */
.L_x_1014:
        /* <DEDUP_REMOVED lines=9> */
.L_x_1015:
[----:B------:R0:W5:Y:S01]  /*1a2f0*/  LDG.E R5, [R26.64+0x4] ;  /* 0x000004241a057981 */ /* 0x000162000c1e1900 */
[----:B------:R-:W-:Y:S02]  /*1a300*/  MOV R6, R4 ;  /* 0x0000000400067202 */ /* 0x000fe40000000f00 */
[----:B------:R-:W-:Y:S02]  /*1a310*/  MOV R4, 0x3 ;  /* 0x0000000300047802 */ /* 0x000fe40000000f00 */
[----:B------:R-:W-:Y:S02]  /*1a320*/  MOV R20, 32@lo((eval_multi_expr_kernel + .L_x_1016@srel)) ;  /* 0x0000000000147802 */ /* 0x000fe40000000f00 */
[----:B------:R-:W-:-:S04]  /*1a330*/  MOV R21, 32@hi((eval_multi_expr_kernel + .L_x_1016@srel)) ;  /* 0x0000000000157802 */ /* 0x000fc80000000f00 */
[----:B0----5:R-:W-:Y:S05]  /*1a340*/  CALL.ABS.NOINC `(apply_op) ;  /* 0x0000000000007943 */ /* 0x021fea0003c00000 */
.L_x_1016:
[----:B------:R0:W5:Y:S01]  /*1a350*/  LDG.E R5, [R26.64+0x4] ;  /* 0x000004241a057981 */ /* 0x000162000c1e1900 */
[----:B------:R-:W-:Y:S02]  /*1a360*/  MOV R16, R4 ;  /* 0x0000000400107202 */ /* 0x000fe40000000f00 */
[----:B------:R-:W-:-:S02]  /*1a370*/  MOV R6, 0xbf800000 ;  /* 0xbf80000000067802 */ /* 0x000fc40000000f00 */
[----:B------:R-:W-:Y:S02]  /*1a380*/  MOV R4, 0x5 ;  /* 0x0000000500047802 */ /* 0x000fe40000000f00 */
[----:B------:R-:W-:Y:S02]  /*1a390*/  MOV R20, 32@lo((eval_multi_expr_kernel + .L_x_1017@srel)) ;  /* 0x0000000000147802 */ /* 0x000fe40000000f00 */
[----:B------:R-:W-:-:S04]  /*1a3a0*/  MOV R21, 32@hi((eval_multi_expr_kernel + .L_x_1017@srel)) ;  /* 0x0000000000157802 */ /* 0x000fc80000000f00 */
[----:B0----5:R-:W-:Y:S05]  /*1a3b0*/  CALL.ABS.NOINC `(apply_op) ;  /* 0x0000000000007943 */ /* 0x021fea0003c00000 */
.L_x_1017:
[----:B------:R0:W5:Y:S01]  /*1a3c0*/  LDG.E R5, [R26.64] ;  /* 0x000000241a057981 */ /* 0x000162000c1e1900 */
[----:B------:R-:W-:Y:S02]  /*1a3d0*/  MOV R6, R4 ;  /* 0x0000000400067202 */ /* 0x000fe40000000f00 */
[----:B------:R-:W-:Y:S02]  /*1a3e0*/  MOV R4, 0x3 ;  /* 0x0000000300047802 */ /* 0x000fe40000000f00 */
[----:B------:R-:W-:Y:S02]  /*1a3f0*/  MOV R20, 32@lo((eval_multi_expr_kernel + .L_x_1018@srel)) ;  /* 0x0000000000147802 */ /* 0x000fe40000000f00 */
[----:B------:R-:W-:-:S04]  /*1a400*/  MOV R21, 32@hi((eval_multi_expr_kernel + .L_x_1018@srel)) ;  /* 0x0000000000157802 */ /* 0x000fc80000000f00 */
[----:B0----5:R-:W-:Y:S05]  /*1a410*/  CALL.ABS.NOINC `(apply_op) ;  /* 0x0000000000007943 */ /* 0x021fea0003c00000 */
.L_x_1018:
[----:B------:R0:W5:Y:S01]  /*1a420*/  LDG.E R5, [R26.64+0x18] ;  /* 0x000018241a057981 */ /* 0x000162000c1e1900 */
[----:B------:R-:W-:Y:S02]  /*1a430*/  MOV R2, R4 ;  /* 0x0000000400027202 */ /* 0x000fe40000000f00 */
[----:B------:R-:W-:-:S02]  /*1a440*/  MOV R6, RZ ;  /* 0x000000ff00067202 */ /* 0x000fc40000000f00 */
[----:B------:R-:W-:Y:S02]  /*1a450*/  MOV R4, 0xa ;  /* 0x0000000a00047802 */ /* 0x000fe40000000f00 */
[----:B------:R-:W-:Y:S02]  /*1a460*/  MOV R20, 32@lo((eval_multi_expr_kernel + .L_x_1019@srel)) ;  /* 0x0000000000147802 */ /* 0x000fe40000000f00 */
[----:B------:R-:W-:-:S04]  /*1a470*/  MOV R21, 32@hi((eval_multi_expr_kernel + .L_x_1019@srel)) ;  /* 0x0000000000157802 */ /* 0x000fc80000000f00 */
[----:B0----5:R-:W-:Y:S05]  /*1a480*/  CALL.ABS.NOINC `(apply_op) ;  /* 0x0000000000007943 */ /* 0x021fea0003c00000 */
.L_x_1019:
[----:B------:R-:W-:Y:S02]  /*1a490*/  MOV R5, R4 ;  /* 0x0000000400057202 */ /* 0x000fe40000000f00 */
[----:B------:R-:W-:Y:S02]  /*1a4a0*/  MOV R6, 0x400e429f ;  /* 0x400e429f00067802 */ /* 0x000fe40000000f00 */
[----:B------:R-:W-:Y:S02]  /*1a4b0*/  MOV R4, 0x5 ;  /* 0x0000000500047802 */ /* 0x000fe40000000f00 */
[----:B------:R-:W-:Y:S02]  /*1a4c0*/  MOV R20, 32@lo((eval_multi_expr_kernel + .L_x_1020@srel)) ;  /* 0x0000000000147802 */ /* 0x000fe40000000f00 */
[----:B------:R-:W-:-:S04]  /*1a4d0*/  MOV R21, 32@hi((eval_multi_expr_kernel + .L_x_1020@srel)) ;  /* 0x0000000000157802 */ /* 0x000fc80000000f00 */
[----:B------:R-:W-:Y:S05]  /*1a4e0*/  CALL.ABS.NOINC `(apply_op) ;  /* 0x0000000000007943 */ /* 0x000fea0003c00000 */
.L_x_1020:
[----:B------:R-:W-:Y:S02]  /*1a4f0*/  MOV R6, R4 ;  /* 0x0000000400067202 */ /* 0x000fe40000000f00 */
[----:B------:R-:W-:-:S02]  /*1a500*/  MOV R5, 0xbf800000 ;  /* 0xbf80000000057802 */ /* 0x000fc40000000f00 */
[----:B------:R-:W-:Y:S02]  /*1a510*/  MOV R4, 0x3 ;  /* 0x0000000300047802 */ /* 0x000fe40000000f00 */
[----:B------:R-:W-:Y:S02]  /*1a520*/  MOV R20, 32@lo((eval_multi_expr_kernel + .L_x_1021@srel)) ;  /* 0x0000000000147802 */ /* 0x000fe40000000f00 */
[----:B------:R-:W-:-:S04]  /*1a530*/  MOV R21, 32@hi((eval_multi_expr_kernel + .L_x_1021@srel)) ;  /* 0x0000000000157802 */ /* 0x000fc80000000f00 */
[----:B------:R-:W-:Y:S05]  /*1a540*/  CALL.ABS.NOINC `(apply_op) ;  /* 0x0000000000007943 */ /* 0x000fea0003c00000 */
.L_x_1021:
[----:B------:R-:W-:Y:S02]  /*1a550*/  MOV R5, R4 ;  /* 0x0000000400057202 */ /* 0x000fe40000000f00 */
[----:B------:R-:W-:Y:S02]  /*1a560*/  MOV R6, R2 ;  /* 0x0000000200067202 */ /* 0x000fe40000000f00 */
[----:B------:R-:W-:Y:S02]  /*1a570*/  MOV R4, 0x1 ;  /* 0x0000000100047802 */ /* 0x000fe40000000f00 */
[----:B------:R-:W-:Y:S02]  /*1a580*/  MOV R20, 32@lo((eval_multi_expr_kernel + .L_x_1022@srel)) ;  /* 0x0000000000147802 */ /* 0x000fe40000000f00 */
[----:B------:R-:W-:-:S04]  /*1a590*/  MOV R21, 32@hi((eval_multi_expr_kernel + .L_x_1022@srel)) ;  /* 0x0000000000157802 */ /* 0x000fc80000000f00 */
[----:B------:R-:W-:Y:S05]  /*1a5a0*/  CALL.ABS.NOINC `(apply_op) ;  /* 0x0000000000007943 */ /* 0x000fea0003c00000 */
.L_x_1022:
[----:B------:R-:W-:Y:S02]  /*1a5b0*/  MOV R5, R4 ;  /* 0x0000000400057202 */ /* 0x000fe40000000f00 */
[----:B------:R-:W-:-:S02]  /*1a5c0*/  MOV R6, R16 ;  /* 0x0000001000067202 */ /* 0x000fc40000000f00 */
[----:B------:R-:W-:Y:S02]  /*1a5d0*/  MOV R4, 0x3 ;  /* 0x0000000300047802 */ /* 0x000fe40000000f00 */
[----:B------:R-:W-:Y:S02]  /*1a5e0*/  MOV R20, 32@lo((eval_multi_expr_kernel + .L_x_1023@srel)) ;  /* 0x0000000000147802 */ /* 0x000fe40000000f00 */
[----:B------:R-:W-:-:S04]  /*1a5f0*/  MOV R21, 32@hi((eval_multi_expr_kernel + .L_x_1023@srel)) ;  /* 0x0000000000157802 */ /* 0x000fc80000000f00 */
[----:B------:R-:W-:Y:S05]  /*1a600*/  CALL.ABS.NOINC `(apply_op) ;  /* 0x0000000000007943 */ /* 0x000fea0003c00000 */
.L_x_1023:
[----:B------:R0:W5:Y:S01]  /*1a610*/  LDG.E R5, [R26.64+0x4] ;  /* 0x000004241a057981 */ /* 0x000162000c1e1900 */
[----:B------:R-:W-:Y:S02]  /*1a620*/  MOV R22, R4 ;  /* 0x0000000400167202 */ /* 0x000fe40000000f00 */
[----:B------:R-:W-:Y:S02]  /*1a630*/  MOV R6, 0x40000000 ;  /* 0x4000000000067802 */ /* 0x000fe40000000f00 */
[----:B------:R-:W-:Y:S02]  /*1a640*/  MOV R4, 0x5 ;  /* 0x0000000500047802 */ /* 0x000fe40000000f00 */
[----:B------:R-:W-:Y:S02]  /*1a650*/  MOV R20, 32@lo((eval_multi_expr_kernel + .L_x_1024@srel)) ;  /* 0x0000000000147802 */ /* 0x000fe40000000f00 */
[----:B------:R-:W-:-:S04]  /*1a660*/  MOV R21, 32@hi((eval_multi_expr_kernel + .L_x_1024@srel)) ;  /* 0x0000000000157802 */ /* 0x000fc80000000f00 */
[----:B0----5:R-:W-:Y:S05]  /*1a670*/  CALL.ABS.NOINC `(apply_op) ;  /* 0x0000000000007943 */ /* 0x021fea0003c00000 */
.L_x_1024:
[----:B------:R0:W5:Y:S01]  /*1a680*/  LDG.E R5, [R26.64] ;  /* 0x000000241a057981 */ /* 0x000162000c1e1900 */
[----:B------:R-:W-:-:S02]  /*1a690*/  MOV R19, R4 ;  /* 0x0000000400137202 */ /* 0x000fc40000000f00 */
[----:B------:R-:W-:Y:S02]  /*1a6a0*/  MOV R6, 0xc0000000 ;  /* 0xc000000000067802 */ /* 0x000fe40000000f00 */
[----:B------:R-:W-:Y:S02]  /*1a6b0*/  MOV R4, 0x5 ;  /* 0x0000000500047802 */ /* 0x000fe40000000f00 */
[----:B------:R-:W-:Y:S02]  /*1a6c0*/  MOV R20, 32@lo((eval_multi_expr_kernel + .L_x_1025@srel)) ;  /* 0x0000000000147802 */ /* 0x000fe40000000f00 */
[----:B------:R-:W-:-:S04]  /*1a6d0*/  MOV R21, 32@hi((eval_multi_expr_kernel + .L_x_1025@srel)) ;  /* 0x0000000000157802 */ /* 0x000fc80000000f00 */
[----:B0----5:R-:W-:Y:S05]  /*1a6e0*/  CALL.ABS.NOINC `(apply_op) ;  /* 0x0000000000007943 */ /* 0x021fea0003c00000 */
.L_x_1025:
[----:B------:R0:W5:Y:S01]  /*1a6f0*/  LDG.E R5, [R26.64+0x10] ;  /* 0x000010241a057981 */ /* 0x000162000c1e1900 */
[----:B------:R-:W-:Y:S02]  /*1a700*/  MOV R18, R4 ;  /* 0x0000000400127202 */ /* 0x000fe40000000f00 */
[----:B------:R-:W-:Y:S02]  /*1a710*/  MOV R6, 0xbffe5d1c ;  /* 0xbffe5d1c00067802 */ /* 0x000fe40000000f00 */
[----:B------:R-:W-:Y:S02]  /*1a720*/  MOV R4, 0x5 ;  /* 0x0000000500047802 */ /* 0x000fe40000000f00 */
[----:B------:R-:W-:Y:S02]  /*1a730*/  MOV R20, 32@lo((eval_multi_expr_kernel + .L_x_1026@srel)) ;  /* 0x0000000000147802 */ /* 0x000fe40000000f00 */
[----:B------:R-:W-:-:S04]  /*1a740*/  MOV R21, 32@hi((eval_multi_expr_kernel + .L_x_1026@srel)) ;  /* 0x0000000000157802 */ /* 0x000fc80000000f00 */
[----:B0----5:R-:W-:Y:S05]  /*1a750*/  CALL.ABS.NOINC `(apply_op) ;  /* 0x0000000000007943 */ /* 0x021fea0003c00000 */
.L_x_1026:
[----:B------:R0:W5:Y:S01]  /*1a760*/  LDG.E R5, [R26.64+0xc] ;  /* 0x00000c241a057981 */ /* 0x000162000c1e1900 */
[----:B------:R-:W-:-:S02]  /*1a770*/  MOV R17, R4 ;  /* 0x0000000400117202 */ /* 0x000fc40000000f00 */
[----:B------:R-:W-:Y:S02]  /*1a780*/  MOV R6, 0x40000000 ;  /* 0x4000000000067802 */ /* 0x000fe40000000f00 */
[----:B------:R-:W-:Y:S02]  /*1a790*/  MOV R4, 0x5 ;  /* 0x0000000500047802 */ /* 0x000fe40000000f00 */
[----:B------:R-:W-:Y:S02]  /*1a7a0*/  MOV R20, 32@lo((eval_multi_expr_kernel + .L_x_1027@srel)) ;  /* 0x0000000000147802 */ /* 0x000fe40000000f00 */
[----:B------:R-:W-:-:S04]  /*1a7b0*/  MOV R21, 32@hi((eval_multi_expr_kernel + .L_x_1027@srel)) ;  /* 0x0000000000157802 */ /* 0x000fc80000000f00 */
[----:B0----5:R-:W-:Y:S05]  /*1a7c0*/  CALL.ABS.NOINC `(apply_op) ;  /* 0x0000000000007943 */ /* 0x021fea0003c00000 */
.L_x_1027:
[----:B------:R0:W5:Y:S01]  /*1a7d0*/  LDG.E R5, [R26.64+0x14] ;  /* 0x000014241a057981 */ /* 0x000162000c1e1900 */
[----:B------:R-:W-:Y:S02]  /*1a7e0*/  MOV R16, R4 ;  /* 0x0000000400107202 */ /* 0x000fe40000000f00 */
[----:B------:R-:W-:Y:S02]  /*1a7f0*/  MOV R6, 0xc0000000 ;  /* 0xc000000000067802 */ /* 0x000fe40000000f00 */
[----:B------:R-:W-:Y:S02]  /*1a800*/  MOV R4, 0x5 ;  /* 0x0000000500047802 */ /* 0x000fe40000000f00 */
[----:B------:R-:W-:Y:S02]  /*1a810*/  MOV R20, 32@lo((eval_multi_expr_kernel + .L_x_1028@srel)) ;  /* 0x0000000000147802 */ /* 0x000fe40000000f00 */
[----:B------:R-:W-:-:S04]  /*1a820*/  MOV R21, 32@hi((eval_multi_expr_kernel + .L_x_1028@srel)) ;  /* 0x0000000000157802 */ /* 0x000fc80000000f00 */
[----:B0----5:R-:W-:Y:S05]  /*1a830*/  CALL.ABS.NOINC `(apply_op) ;  /* 0x0000000000007943 */ /* 0x021fea0003c00000 */
.L_x_1028:
[----:B------:R0:W5:Y:S01]  /*1a840*/  LDG.E R5, [R26.64+0x8] ;  /* 0x000008241a057981 */ /* 0x000162000c1e1900 */
[----:B------:R-:W-:-:S02]  /*1a850*/  MOV R2, R4 ;  /* 0x0000000400027202 */ /* 0x000fc40000000f00 */
[----:B------:R-:W-:Y:S02]  /*1a860*/  MOV R6, 0x40000000 ;  /* 0x4000000000067802 */ /* 0x000fe40000000f00 */
[----:B------:R-:W-:Y:S02]  /*1a870*/  MOV R4, 0x5 ;  /* 0x0000000500047802 */ /* 0x000fe40000000f00 */
[----:B------:R-:W-:Y:S02]  /*1a880*/  MOV R20, 32@lo((eval_multi_expr_kernel + .L_x_1029@srel)) ;  /* 0x0000000000147802 */ /* 0x000fe40000000f00 */
[----:B------:R-:W-:-:S04]  /*1a890*/  MOV R21, 32@hi((eval_multi_expr_kernel + .L_x_1029@srel)) ;  /* 0x0000000000157802 */ /* 0x000fc80000000f00 */
[----:B0----5:R-:W-:Y:S05]  /*1a8a0*/  CALL.ABS.NOINC `(apply_op) ;  /* 0x0000000000007943 */ /* 0x021fea0003c00000 */
.L_x_1029:
[----:B------:R-:W-:Y:S02]  /*1a8b0*/  MOV R6, R4 ;  /* 0x0000000400067202 */ /* 0x000fe40000000f00 */
[----:B------:R-:W-:Y:S02]  /*1a8c0*/  MOV R5, 0x3d9b1105 ;  /* 0x3d9b110500057802 */ /* 0x000fe40000000f00 */
[----:B------:R-:W-:Y:S02]  /*1a8d0*/  MOV R4, 0x3 ;  /* 0x0000000300047802 */ /* 0x000fe40000000f00 */
[----:B------:R-:W-:Y:S02]  /*1a8e0*/  MOV R20, 32@lo((eval_multi_expr_kernel + .L_x_1030@srel)) ;  /* 0x0000000000147802 */ /* 0x000fe40000000f00 */
[----:B------:R-:W-:-:S04]  /*1a8f0*/  MOV R21, 32@hi((eval_multi_expr_kernel + .L_x_1030@srel)) ;  /* 0x0000000000157802 */ /* 0x000fc80000000f00 */
[----:B------:R-:W-:Y:S05]  /*1a900*/  CALL.ABS.NOINC `(apply_op) ;  /* 0x0000000000007943 */ /* 0x000fea0003c00000 */
.L_x_1030:
[----:B------:R-:W-:Y:S02]  /*1a910*/  MOV R5, R4 ;  /* 0x0000000400057202 */ /* 0x000fe40000000f00 */
[----:B------:R-:W-:-:S02]  /*1a920*/  MOV R6, R2 ;  /* 0x0000000200067202 */ /* 0x000fc40000000f00 */
[----:B------:R-:W-:Y:S02]  /*1a930*/  MOV R4, 0x3 ;  /* 0x0000000300047802 */ /* 0x000fe40000000f00 */
[----:B------:R-:W-:Y:S02]  /*1a940*/  MOV R20, 32@lo((eval_multi_expr_kernel + .L_x_1031@srel)) ;  /* 0x0000000000147802 */ /* 0x000fe40000000f00 */
[----:B------:R-:W-:-:S04]  /*1a950*/  MOV R21, 32@hi((eval_multi_expr_kernel + .L_x_1031@srel)) ;  /* 0x0000000000157802 */ /* 0x000fc80000000f00 */
[----:B------:R-:W-:Y:S05]  /*1a960*/  CALL.ABS.NOINC `(apply_op) ;  /* 0x0000000000007943 */ /* 0x000fea0003c00000 */
.L_x_1031:
[----:B------:R-:W-:Y:S02]  /*1a970*/  MOV R5, R4 ;  /* 0x0000000400057202 */ /* 0x000fe40000000f00 */
[----:B------:R-:W-:Y:S02]  /*1a980*/  MOV R6, R16 ;  /* 0x0000001000067202 */ /* 0x000fe40000000f00 */
[----:B------:R-:W-:Y:S02]  /*1a990*/  MOV R4, 0x3 ;  /* 0x0000000300047802 */ /* 0x000fe40000000f00 */
[----:B------:R-:W-:Y:S02]  /*1a9a0*/  MOV R20, 32@lo((eval_multi_expr_kernel + .L_x_1032@srel)) ;  /* 0x0000000000147802 */ /* 0x000fe40000000f00 */
[----:B------:R-:W-:-:S04]  /*1a9b0*/  MOV R21, 32@hi((eval_multi_expr_kernel + .L_x_1032@srel)) ;  /* 0x0000000000157802 */ /* 0x000fc80000000f00 */
[----:B------:R-:W-:Y:S05]  /*1a9c0*/  CALL.ABS.NOINC `(apply_op) ;  /* 0x0000000000007943 */ /* 0x000fea0003c00000 */
.L_x_1032:
[----:B------:R-:W-:Y:S02]  /*1a9d0*/  MOV R5, R4 ;  /* 0x0000000400057202 */ /* 0x000fe40000000f00 */
[----:B------:R-:W-:-:S02]  /*1a9e0*/  MOV R6, R17 ;  /* 0x0000001100067202 */ /* 0x000fc40000000f00 */
[----:B------:R-:W-:Y:S02]  /*1a9f0*/  MOV R4, 0x3 ;  /* 0x0000000300047802 */ /* 0x000fe40000000f00 */
[----:B------:R-:W-:Y:S02]  /*1aa00*/  MOV R20, 32@lo((eval_multi_expr_kernel + .L_x_1033@srel)) ;  /* 0x0000000000147802 */ /* 0x000fe40000000f00 */
[----:B------:R-:W-:-:S04]  /*1aa10*/  MOV R21, 32@hi((eval_multi_expr_kernel + .L_x_1033@srel)) ;  /* 0x0000000000157802 */ /* 0x000fc80000000f00 */
[----:B------:R-:W-:Y:S05]  /*1aa20*/  CALL.ABS.NOINC `(apply_op) ;  /* 0x0000000000007943 */ /* 0x000fea0003c00000 */
.L_x_1033:
[----:B------:R-:W-:Y:S02]  /*1aa30*/  MOV R5, R4 ;  /* 0x0000000400057202 */ /* 0x000fe40000000f00 */
[----:B------:R-:W-:Y:S02]  /*1aa40*/  MOV R6, R18 ;  /* 0x0000001200067202 */ /* 0x000fe40000000f00 */
[----:B------:R-:W-:Y:S02]  /*1aa50*/  MOV R4, 0x1 ;  /* 0x0000000100047802 */ /* 0x000fe40000000f00 */
[----:B------:R-:W-:Y:S02]  /*1aa60*/  MOV R20, 32@lo((eval_multi_expr_kernel + .L_x_1034@srel)) ;  /* 0x0000000000147802 */ /* 0x000fe40000000f00 */
[----:B------:R-:W-:-:S04]  /*1aa70*/  MOV R21, 32@hi((eval_multi_expr_kernel + .L_x_1034@srel)) ;  /* 0x0000000000157802 */ /* 0x000fc80000000f00 */
[----:B------:R-:W-:Y:S05]  /*1aa80*/  CALL.ABS.NOINC `(apply_op) ;  /* 0x0000000000007943 */ /* 0x000fea0003c00000 */
.L_x_1034:
[----:B------:R-:W-:Y:S02]  /*1aa90*/  MOV R5, R4 ;  /* 0x0000000400057202 */ /* 0x000fe40000000f00 */
[----:B------:R-:W-:-:S02]  /*1aaa0*/  MOV R6, R19 ;  /* 0x0000001300067202 */ /* 0x000fc40000000f00 */
[----:B------:R-:W-:Y:S02]  /*1aab0*/  MOV R4, 0x3 ;  /* 0x0000000300047802 */ /* 0x000fe40000000f00 */
[----:B------:R-:W-:Y:S02]  /*1aac0*/  MOV R20, 32@lo((eval_multi_expr_kernel + .L_x_1035@srel)) ;  /* 0x0000000000147802 */ /* 0x000fe40000000f00 */
[----:B------:R-:W-:-:S04]  /*1aad0*/  MOV R21, 32@hi((eval_multi_expr_kernel + .L_x_1035@srel)) ;  /* 0x0000000000157802 */ /* 0x000fc80000000f00 */
[----:B------:R-:W-:Y:S05]  /*1aae0*/  CALL.ABS.NOINC `(apply_op) ;  /* 0x0000000000007943 */ /* 0x000fea0003c00000 */
.L_x_1035:
        /* <DEDUP_REMOVED lines=8> */
.L_x_1036:
        /* <DEDUP_REMOVED lines=9> */
.L_x_1037:
[----:B------:R0:W5:Y:S01]  /*1ac00*/  LDG.E R5, [R26.64+0x4] ;  /* 0x000004241a057981 */ /* 0x000162000c1e1900 */
[----:B------:R-:W-:Y:S02]  /*1ac10*/  MOV R6, R4 ;  /* 0x0000000400067202 */ /* 0x000fe40000000f00 */
[----:B------:R-:W-:Y:S02]  /*1ac20*/  MOV R4, 0x3 ;  /* 0x0000000300047802 */ /* 0x000fe40000000f00 */
[----:B------:R-:W-:Y:S02]  /*1ac30*/  MOV R20, 32@lo((eval_multi_expr_kernel + .L_x_1038@srel)) ;  /* 0x0000000000147802 */ /* 0x000fe40000000f00 */
[----:B------:R-:W-:-:S04]  /*1ac40*/  MOV R21, 32@hi((eval_multi_expr_kernel + .L_x_1038@srel)) ;  /* 0x0000000000157802 */ /* 0x000fc80000000f00 */
[----:B0----5:R-:W-:Y:S05]  /*1ac50*/  CALL.ABS.NOINC `(apply_op) ;  /* 0x0000000000007943 */ /* 0x021fea0003c00000 */
.L_x_1038:
[----:B------:R0:W5:Y:S01]  /*1ac60*/  LDG.E R5, [R26.64+0x4] ;  /* 0x000004241a057981 */ /* 0x000162000c1e1900 */
[----:B------:R-:W-:Y:S02]  /*1ac70*/  MOV R16, R4 ;  /* 0x0000000400107202 */ /* 0x000fe40000000f00 */
[----:B------:R-:W-:-:S02]  /*1ac80*/  MOV R6, 0xbf800000 ;  /* 0xbf80000000067802 */ /* 0x000fc40000000f00 */
[----:B------:R-:W-:Y:S02]  /*1ac90*/  MOV R4, 0x5 ;  /* 0x0000000500047802 */ /* 0x000fe40000000f00 */
[----:B------:R-:W-:Y:S02]  /*1aca0*/  MOV R20, 32@lo((eval_multi_expr_kernel + .L_x_1039@srel)) ;  /* 0x0000000000147802 */ /* 0x000fe40000000f00 */
[----:B------:R-:W-:-:S04]  /*1acb0*/  MOV R21, 32@hi((eval_multi_expr_kernel + .L_x_1039@srel)) ;  /* 0x0000000000157802 */ /* 0x000fc80000000f00 */
[----:B0----5:R-:W-:Y:S05]  /*1acc0*/  CALL.ABS.NOINC `(apply_op) ;  /* 0x0000000000007943 */ /* 0x021fea0003c00000 */
.L_x_1039:
[----:B------:R0:W5:Y:S01]  /*1acd0*/  LDG.E R5, [R26.64] ;  /* 0x000000241a057981 */ /* 0x000162000c1e1900 */
[----:B------:R-:W-:Y:S02]  /*1ace0*/  MOV R6, R4 ;  /* 0x0000000400067202 */ /* 0x000fe40000000f00 */
[----:B------:R-:W-:Y:S02]  /*1acf0*/  MOV R4, 0x3 ;  /* 0x0000000300047802 */ /* 0x000fe40000000f00 */
[----:B------:R-:W-:Y:S02]  /*1ad00*/  MOV R20, 32@lo((eval_multi_expr_kernel + .L_x_1040@srel)) ;  /* 0x0000000000147802 */ /* 0x000fe40000000f00 */
[----:B------:R-:W-:-:S04]  /*1ad10*/  MOV R21, 32@hi((eval_multi_expr_kernel + .L_x_1040@srel)) ;  /* 0x0000000000157802 */ /* 0x000fc80000000f00 */
[----:B0----5:R-:W-:Y:S05]  /*1ad20*/  CALL.ABS.NOINC `(apply_op) ;  /* 0x0000000000007943 */ /* 0x021fea0003c00000 */
.L_x_1040:
[----:B------:R0:W5:Y:S01]  /*1ad30*/  LDG.E R5, [R26.64+0x18] ;  /* 0x000018241a057981 */ /* 0x000162000c1e1900 */
[----:B------:R-:W-:Y:S02]  /*1ad40*/  MOV R2, R4 ;  /* 0x0000000400027202 */ /* 0x000fe40000000f00 */
[----:B------:R-:W-:-:S02]  /*1ad50*/  MOV R6, RZ ;  /* 0x000000ff00067202 */ /* 0x000fc40000000f00 */
[----:B------:R-:W-:Y:S02]  /*1ad60*/  MOV R4, 0xa ;  /* 0x0000000a00047802 */ /* 0x000fe40000000f00 */
[----:B------:R-:W-:Y:S02]  /*1ad70*/  MOV R20, 32@lo((eval_multi_expr_kernel + .L_x_1041@srel)) ;  /* 0x0000000000147802 */ /* 0x000fe40000000f00 */
[----:B------:R-:W-:-:S04]  /*1ad80*/  MOV R21, 32@hi((eval_multi_expr_kernel + .L_x_1041@srel)) ;  /* 0x0000000000157802 */ /* 0x000fc80000000f00 */
[----:B0----5:R-:W-:Y:S05]  /*1ad90*/  CALL.ABS.NOINC `(apply_op) ;  /* 0x0000000000007943 */ /* 0x021fea0003c00000 */
.L_x_1041:
[----:B------:R-:W-:Y:S02]  /*1ada0*/  MOV R5, R4 ;  /* 0x0000000400057202 */ /* 0x000fe40000000f00 */
[----:B------:R-:W-:Y:S02]  /*1adb0*/  MOV R6, 0x40000000 ;  /* 0x4000000000067802 */ /* 0x000fe40000000f00 */
[----:B------:R-:W-:Y:S02]  /*1adc0*/  MOV R4, 0x5 ;  /* 0x0000000500047802 */ /* 0x000fe40000000f00 */
[----:B------:R-:W-:Y:S02]  /*1add0*/  MOV R20, 32@lo((eval_multi_expr_kernel + .L_x_1042@srel)) ;  /* 0x0000000000147802 */ /* 0x000fe40000000f00 */
[----:B------:R-:W-:-:S04]  /*1ade0*/  MOV R21, 32@hi((eval_multi_expr_kernel + .L_x_1042@srel)) ;  /* 0x0000000000157802 */ /* 0x000fc80000000f00 */
[----:B------:R-:W-:Y:S05]  /*1adf0*/  CALL.ABS.NOINC `(apply_op) ;  /* 0x0000000000007943 */ /* 0x000fea0003c00000 */
.L_x_1042:
[----:B------:R-:W-:Y:S02]  /*1ae00*/  MOV R6, R4 ;  /* 0x0000000400067202 */ /* 0x000fe40000000f00 */
[----:B------:R-:W-:-:S02]  /*1ae10*/  MOV R5, 0xbf800000 ;  /* 0xbf80000000057802 */ /* 0x000fc40000000f00 */
[----:B------:R-:W-:Y:S02]  /*1ae20*/  MOV R4, 0x3 ;  /* 0x0000000300047802 */ /* 0x000fe40000000f00 */
[----:B------:R-:W-:Y:S02]  /*1ae30*/  MOV R20, 32@lo((eval_multi_expr_kernel + .L_x_1043@srel)) ;  /* 0x0000000000147802 */ /* 0x000fe40000000f00 */
[----:B------:R-:W-:-:S04]  /*1ae40*/  MOV R21, 32@hi((eval_multi_expr_kernel + .L_x_1043@srel)) ;  /* 0x0000000000157802 */ /* 0x000fc80000000f00 */
[----:B------:R-:W-:Y:S05]  /*1ae50*/  CALL.ABS.NOINC `(apply_op) ;  /* 0x0000000000007943 */ /* 0x000fea0003c00000 */
.L_x_1043:
[----:B------:R-:W-:Y:S02]  /*1ae60*/  MOV R5, R4 ;  /* 0x0000000400057202 */ /* 0x000fe40000000f00 */
[----:B------:R-:W-:Y:S02]  /*1ae70*/  MOV R6, R2 ;  /* 0x0000000200067202 */ /* 0x000fe40000000f00 */
[----:B------:R-:W-:Y:S02]  /*1ae80*/  MOV R4, 0x1 ;  /* 0x0000000100047802 */ /* 0x000fe40000000f00 */
[----:B------:R-:W-:Y:S02]  /*1ae90*/  MOV R20, 32@lo((eval_multi_expr_kernel + .L_x_1044@srel)) ;  /* 0x0000000000147802 */ /* 0x000fe40000000f00 */
[----:B------:R-:W-:-:S04]  /*1aea0*/  MOV R21, 32@hi((eval_multi_expr_kernel + .L_x_1044@srel)) ;  /* 0x0000000000157802 */ /* 0x000fc80000000f00 */
[----:B------:R-:W-:Y:S05]  /*1aeb0*/  CALL.ABS.NOINC `(apply_op) ;  /* 0x0000000000007943 */ /* 0x000fea0003c00000 */
.L_x_1044:
[----:B------:R-:W-:Y:S02]  /*1aec0*/  MOV R5, R4 ;  /* 0x0000000400057202 */ /* 0x000fe40000000f00 */
[----:B------:R-:W-:-:S02]  /*1aed0*/  MOV R6, R16 ;  /* 0x0000001000067202 */ /* 0x000fc40000000f00 */
[----:B------:R-:W-:Y:S02]  /*1aee0*/  MOV R4, 0x1 ;  /* 0x0000000100047802 */ /* 0x000fe40000000f00 */
[----:B------:R-:W-:Y:S02]  /*1aef0*/  MOV R20, 32@lo((eval_multi_expr_kernel + .L_x_1045@srel)) ;  /* 0x0000000000147802 */ /* 0x000fe40000000f00 */
[----:B------:R-:W-:-:S04]  /*1af00*/  MOV R21, 32@hi((eval_multi_expr_kernel + .L_x_1045@srel)) ;  /* 0x0000000000157802 */ /* 0x000fc80000000f00 */
[----:B------:R-:W-:Y:S05]  /*1af10*/  CALL.ABS.NOINC `(apply_op) ;  /* 0x0000000000007943 */ /* 0x000fea0003c00000 */
.L_x_1045:
[----:B------:R0:W5:Y:S01]  /*1af20*/  LDG.E R5, [R26.64+0x4] ;  /* 0x000004241a057981 */ /* 0x000162000c1e1900 */
[----:B------:R-:W-:Y:S02]  /*1af30*/  MOV R22, R4 ;  /* 0x0000000400167202 */ /* 0x000fe40000000f00 */
[----:B------:R-:W-:Y:S02]  /*1af40*/  MOV R6, 0x40075789 ;  /* 0x4007578900067802 */ /* 0x000fe40000000f00 */
[----:B------:R-:W-:Y:S02]  /*1af50*/  MOV R4, 0x5 ;  /* 0x0000000500047802 */ /* 0x000fe40000000f00 */
[----:B------:R-:W-:Y:S02]  /*1af60*/  MOV R20, 32@lo((eval_multi_expr_kernel + .L_x_1046@srel)) ;  /* 0x0000000000147802 */ /* 0x000fe40000000f00 */
[----:B------:R-:W-:-:S04]  /*1af70*/  MOV R21, 32@hi((eval_multi_expr_kernel + .L_x_1046@srel)) ;  /* 0x0000000000157802 */ /* 0x000fc80000000f00 */
[----:B0----5:R-:W-:Y:S05]  /*1af80*/  CALL.ABS.NOINC `(apply_op) ;  /* 0x0000000000007943 */ /* 0x021fea0003c00000 */
.L_x_1046:
[----:B------:R0:W5:Y:S01]  /*1af90*/  LDG.E R5, [R26.64] ;  /* 0x000000241a057981 */ /* 0x000162000c1e1900 */
[----:B------:R-:W-:-:S02]  /*1afa0*/  MOV R19, R4 ;  /* 0x0000000400137202 */ /* 0x000fc40000000f00 */
[----:B------:R-:W-:Y:S02]  /*1afb0*/  MOV R6, 0xc0000000 ;  /* 0xc000000000067802 */ /* 0x000fe40000000f00 */
[----:B------:R-:W-:Y:S02]  /*1afc0*/  MOV R4, 0x5 ;  /* 0x0000000500047802 */ /* 0x000fe40000000f00 */
[----:B------:R-:W-:Y:S02]  /*1afd0*/  MOV R20, 32@lo((eval_multi_expr_kernel + .L_x_1047@srel)) ;  /* 0x0000000000147802 */ /* 0x000fe40000000f00 */
[----:B------:R-:W-:-:S04]  /*1afe0*/  MOV R21, 32@hi((eval_multi_expr_kernel + .L_x_1047@srel)) ;  /* 0x0000000000157802 */ /* 0x000fc80000000f00 */
[----:B0----5:R-:W-:Y:S05]  /*1aff0*/  CALL.ABS.NOINC `(apply_op) ;  /* 0x0000000000007943 */ /* 0x021fea0003c00000 */
.L_x_1047:
[----:B------:R0:W5:Y:S01]  /*1b000*/  LDG.E R5, [R26.64+0x10] ;  /* 0x000010241a057981 */ /* 0x000162000c1e1900 */
[----:B------:R-:W-:Y:S02]  /*1b010*/  MOV R18, R4 ;  /* 0x0000000400127202 */ /* 0x000fe40000000f00 */
[----:B------:R-:W-:Y:S02]  /*1b020*/  MOV R6, 0xc0000000 ;  /* 0xc000000000067802 */ /* 0x000fe40000000f00 */
[----:B------:R-:W-:Y:S02]  /*1b030*/  MOV R4, 0x5 ;  /* 0x0000000500047802 */ /* 0x000fe40000000f00 */
[----:B------:R-:W-:Y:S02]  /*1b040*/  MOV R20, 32@lo((eval_multi_expr_kernel + .L_x_1048@srel)) ;  /* 0x0000000000147802 */ /* 0x000fe40000000f00 */
[----:B------:R-:W-:-:S04]  /*1b050*/  MOV R21, 32@hi((eval_multi_expr_kernel + .L_x_1048@srel)) ;  /* 0x0000000000157802 */ /* 0x000fc80000000f00 */
[----:B0----5:R-:W-:Y:S05]  /*1b060*/  CALL.ABS.NOINC `(apply_op) ;  /* 0x0000000000007943 */ /* 0x021fea0003c00000 */
.L_x_1048:
[----:B------:R0:W5:Y:S01]  /*1b070*/  LDG.E R5, [R26.64+0xc] ;  /* 0x00000c241a057981 */ /* 0x000162000c1e1900 */
[----:B------:R-:W-:-:S02]  /*1b080*/  MOV R17, R4 ;  /* 0x0000000400117202 */ /* 0x000fc40000000f00 */
[----:B------:R-:W-:Y:S02]  /*1b090*/  MOV R6, 0x40000000 ;  /* 0x4000000000067802 */ /* 0x000fe40000000f00 */
[----:B------:R-:W-:Y:S02]  /*1b0a0*/  MOV R4, 0x5 ;  /* 0x0000000500047802 */ /* 0x000fe40000000f00 */
[----:B------:R-:W-:Y:S02]  /*1b0b0*/  MOV R20, 32@lo((eval_multi_expr_kernel + .L_x_1049@srel)) ;  /* 0x0000000000147802 */ /* 0x000fe40000000f00 */
[----:B------:R-:W-:-:S04]  /*1b0c0*/  MOV R21, 32@hi((eval_multi_expr_kernel + .L_x_1049@srel)) ;  /* 0x0000000000157802 */ /* 0x000fc80000000f00 */
[----:B0----5:R-:W-:Y:S05]  /*1b0d0*/  CALL.ABS.NOINC `(apply_op) ;  /* 0x0000000000007943 */ /* 0x021fea0003c00000 */
.L_x_1049:
[----:B------:R0:W5:Y:S01]  /*1b0e0*/  LDG.E R5, [R26.64+0x14] ;  /* 0x000014241a057981 */ /* 0x000162000c1e1900 */
[----:B------:R-:W-:Y:S02]  /*1b0f0*/  MOV R16, R4 ;  /* 0x0000000400107202 */ /* 0x000fe40000000f00 */
[----:B------:R-:W-:Y:S02]  /*1b100*/  MOV R6, 0xc0000000 ;  /* 0xc000000000067802 */ /* 0x000fe40000000f00 */
[----:B------:R-:W-:Y:S02]  /*1b110*/  MOV R4, 0x5 ;  /* 0x0000000500047802 */ /* 0x000fe40000000f00 */
[----:B------:R-:W-:Y:S02]  /*1b120*/  MOV R20, 32@lo((eval_multi_expr_kernel + .L_x_1050@srel)) ;  /* 0x0000000000147802 */ /* 0x000fe40000000f00 */
[----:B------:R-:W-:-:S04]  /*1b130*/  MOV R21, 32@hi((eval_multi_expr_kernel + .L_x_1050@srel)) ;  /* 0x0000000000157802 */ /* 0x000fc80000000f00 */
[----:B0----5:R-:W-:Y:S05]  /*1b140*/  CALL.ABS.NOINC `(apply_op) ;  /* 0x0000000000007943 */ /* 0x021fea0003c00000 */
.L_x_1050:
[----:B------:R0:W5:Y:S01]  /*1b150*/  LDG.E R5, [R26.64+0x8] ;  /* 0x000008241a057981 */ /* 0x000162000c1e1900 */
[----:B------:R-:W-:-:S02]  /*1b160*/  MOV R2, R4 ;  /* 0x0000000400027202 */ /* 0x000fc40000000f00 */
[----:B------:R-:W-:Y:S02]  /*1b170*/  MOV R6, 0x40000000 ;  /* 0x4000000000067802 */ /* 0x000fe40000000f00 */
[----:B------:R-:W-:Y:S02]  /*1b180*/  MOV R4, 0x5 ;  /* 0x0000000500047802 */ /* 0x000fe40000000f00 */
[----:B------:R-:W-:Y:S02]  /*1b190*/  MOV R20, 32@lo((eval_multi_expr_kernel + .L_x_1051@srel)) ;  /* 0x0000000000147802 */ /* 0x000fe40000000f00 */
[----:B------:R-:W-:-:S04]  /*1b1a0*/  MOV R21, 32@hi((eval_multi_expr_kernel + .L_x_1051@srel)) ;  /* 0x0000000000157802 */ /* 0x000fc80000000f00 */
[----:B0----5:R-:W-:Y:S05]  /*1b1b0*/  CALL.ABS.NOINC `(apply_op) ;  /* 0x0000000000007943 */ /* 0x021fea0003c00000 */
.L_x_1051:
[----:B------:R-:W-:Y:S02]  /*1b1c0*/  MOV R6, R4 ;  /* 0x0000000400067202 */ /* 0x000fe40000000f00 */
[----:B------:R-:W-:Y:S02]  /*1b1d0*/  MOV R5, 0x3d96a8b3 ;  /* 0x3d96a8b300057802 */ /* 0x000fe40000000f00 */
[----:B------:R-:W-:Y:S02]  /*1b1e0*/  MOV R4, 0x3 ;  /* 0x0000000300047802 */ /* 0x000fe40000000f00 */
[----:B------:R-:W-:Y:S02]  /*1b1f0*/  MOV R20, 32@lo((eval_multi_expr_kernel + .L_x_1052@srel)) ;  /* 0x0000000000147802 */ /* 0x000fe40000000f00 */
[----:B------:R-:W-:-:S04]  /*1b200*/  MOV R21, 32@hi((eval_multi_expr_kernel + .L_x_1052@srel)) ;  /* 0x0000000000157802 */ /* 0x000fc80000000f00 */
[----:B------:R-:W-:Y:S05]  /*1b210*/  CALL.ABS.NOINC `(apply_op) ;  /* 0x0000000000007943 */ /* 0x000fea0003c00000 */
.L_x_1052:
[----:B------:R-:W-:Y:S02]  /*1b220*/  MOV R5, R4 ;  /* 0x0000000400057202 */ /* 0x000fe40000000f00 */
[----:B------:R-:W-:-:S02]  /*1b230*/  MOV R6, R2 ;  /* 0x0000000200067202 */ /* 0x000fc40000000f00 */
[----:B------:R-:W-:Y:S02]  /*1b240*/  MOV R4, 0x3 ;  /* 0x0000000300047802 */ /* 0x000fe40000000f00 */
[----:B------:R-:W-:Y:S02]  /*1b250*/  MOV R20, 32@lo((eval_multi_expr_kernel + .L_x_1053@srel)) ;  /* 0x0000000000147802 */ /* 0x000fe40000000f00 */
[----:B------:R-:W-:-:S04]  /*1b260*/  MOV R21, 32@hi((eval_multi_expr_kernel + .L_x_1053@srel)) ;  /* 0x0000000000157802 */ /* 0x000fc80000000f00 */
[----:B------:R-:W-:Y:S05]  /*1b270*/  CALL.ABS.NOINC `(apply_op) ;  /* 0x0000000000007943 */ /* 0x000fea0003c00000 */
.L_x_1053:
[----:B------:R-:W-:Y:S02]  /*1b280*/  MOV R5, R4 ;  /* 0x0000000400057202 */ /* 0x000fe40000000f00 */
[----:B------:R-:W-:Y:S02]  /*1b290*/  MOV R6, R16 ;  /* 0x0000001000067202 */ /* 0x000fe40000000f00 */
[----:B------:R-:W-:Y:S02]  /*1b2a0*/  MOV R4, 0x3 ;  /* 0x0000000300047802 */ /* 0x000fe40000000f00 */
[----:B------:R-:W-:Y:S02]  /*1b2b0*/  MOV R20, 32@lo((eval_multi_expr_kernel + .L_x_1054@srel)) ;  /* 0x0000000000147802 */ /* 0x000fe40000000f00 */
[----:B------:R-:W-:-:S04]  /*1b2c0*/  MOV R21, 32@hi((eval_multi_expr_kernel + .L_x_1054@srel)) ;  /* 0x0000000000157802 */ /* 0x000fc80000000f00 */
[----:B------:R-:W-:Y:S05]  /*1b2d0*/  CALL.ABS.NOINC `(apply_op) ;  /* 0x0000000000007943 */ /* 0x000fea0003c00000 */
.L_x_1054:
[----:B------:R-:W-:Y:S02]  /*1b2e0*/  MOV R5, R4 ;  /* 0x0000000400057202 */ /* 0x000fe40000000f00 */
[----:B------:R-:W-:-:S02]  /*1b2f0*/  MOV R6, R17 ;  /* 0x0000001100067202 */ /* 0x000fc40000000f00 */
[----:B------:R-:W-:Y:S02]  /*1b300*/  MOV R4, 0x3 ;  /* 0x0000000300047802 */ /* 0x000fe40000000f00 */
[----:B------:R-:W-:Y:S02]  /*1b310*/  MOV R20, 32@lo((eval_multi_expr_kernel + .L_x_1055@srel)) ;  /* 0x0000000000147802 */ /* 0x000fe40000000f00 */
[----:B------:R-:W-:-:S04]  /*1b320*/  MOV R21, 32@hi((eval_multi_expr_kernel + .L_x_1055@srel)) ;  /* 0x0000000000157802 */ /* 0x000fc80000000f00 */
[----:B------:R-:W-:Y:S05]  /*1b330*/  CALL.ABS.NOINC `(apply_op) ;  /* 0x0000000000007943 */ /* 0x000fea0003c00000 */
.L_x_1055:
[----:B------:R-:W-:Y:S02]  /*1b340*/  MOV R5, R4 ;  /* 0x0000000400057202 */ /* 0x000fe40000000f00 */
[----:B------:R-:W-:Y:S02]  /*1b350*/  MOV R6, R18 ;  /* 0x0000001200067202 */ /* 0x000fe40000000f00 */
[----:B------:R-:W-:Y:S02]  /*1b360*/  MOV R4, 0x3 ;  /* 0x0000000300047802 */ /* 0x000fe40000000f00 */
[----:B------:R-:W-:Y:S02]  /*1b370*/  MOV R20, 32@lo((eval_multi_expr_kernel + .L_x_1056@srel)) ;  /* 0x0000000000147802 */ /* 0x000fe40000000f00 */
[----:B------:R-:W-:-:S04]  /*1b380*/  MOV R21, 32@hi((eval_multi_expr_kernel + .L_x_1056@srel)) ;  /* 0x0000000000157802 */ /* 0x000fc80000000f00 */
[----:B------:R-:W-:Y:S05]  /*1b390*/  CALL.ABS.NOINC `(apply_op) ;  /* 0x0000000000007943 */ /* 0x000fea0003c00000 */
.L_x_1056:
[----:B------:R-:W-:Y:S02]  /*1b3a0*/  MOV R5, R4 ;  /* 0x0000000400057202 */ /* 0x000fe40000000f00 */
[----:B------:R-:W-:-:S02]  /*1b3b0*/  MOV R6, R19 ;  /* 0x0000001300067202 */ /* 0x000fc40000000f00 */
[----:B------:R-:W-:Y:S02]  /*1b3c0*/  MOV R4, 0x3 ;  /* 0x0000000300047802 */ /* 0x000fe40000000f00 */
[----:B------:R-:W-:Y:S02]  /*1b3d0*/  MOV R20, 32@lo((eval_multi_expr_kernel + .L_x_1057@srel)) ;  /* 0x0000000000147802 */ /* 0x000fe40000000f00 */
[----:B------:R-:W-:-:S04]  /*1b3e0*/  MOV R21, 32@hi((eval_multi_expr_kernel + .L_x_1057@srel)) ;  /* 0x0000000000157802 */ /* 0x000fc80000000f00 */
[----:B------:R-:W-:Y:S05]  /*1b3f0*/  CALL.ABS.NOINC `(apply_op) ;  /* 0x0000000000007943 */ /* 0x000fea0003c00000 */
.L_x_1057:
        /* <DEDUP_REMOVED lines=8> */
.L_x_1058:
        /* <DEDUP_REMOVED lines=9> */
.L_x_1059:
[----:B------:R0:W5:Y:S01]  /*1b510*/  LDG.E R5, [R26.64+0x4] ;  /* 0x000004241a057981 */ /* 0x000162000c1e1900 */
[----:B------:R-:W-:Y:S02]  /*1b520*/  MOV R6, R4 ;  /* 0x0000000400067202 */ /* 0x000fe40000000f00 */
[----:B------:R-:W-:Y:S02]  /*1b530*/  MOV R4, 0x3 ;  /* 0x0000000300047802 */ /* 0x000fe40000000f00 */
[----:B------:R-:W-:Y:S02]  /*1b540*/  MOV R20, 32@lo((eval_multi_expr_kernel + .L_x_1060@srel)) ;  /* 0x0000000000147802 */ /* 0x000fe40000000f00 */
[----:B------:R-:W-:-:S04]  /*1b550*/  MOV R21, 32@hi((eval_multi_expr_kernel + .L_x_1060@srel)) ;  /* 0x0000000000157802 */ /* 0x000fc80000000f00 */
[----:B0----5:R-:W-:Y:S05]  /*1b560*/  CALL.ABS.NOINC `(apply_op) ;  /* 0x0000000000007943 */ /* 0x021fea0003c00000 */
.L_x_1060:
[----:B------:R0:W5:Y:S01]  /*1b570*/  LDG.E R5, [R26.64+0x4] ;  /* 0x000004241a057981 */ /* 0x000162000c1e1900 */
[----:B------:R-:W-:Y:S02]  /*1b580*/  MOV R16, R4 ;  /* 0x0000000400107202 */ /* 0x000fe40000000f00 */
[----:B------:R-:W-:-:S02]  /*1b590*/  MOV R6, 0xbf800000 ;  /* 0xbf80000000067802 */ /* 0x000fc40000000f00 */
[----:B------:R-:W-:Y:S02]  /*1b5a0*/  MOV R4, 0x5 ;  /* 0x0000000500047802 */ /* 0x000fe40000000f00 */
[----:B------:R-:W-:Y:S02]  /*1b5b0*/  MOV R20, 32@lo((eval_multi_expr_kernel + .L_x_1061@srel)) ;  /* 0x0000000000147802 */ /* 0x000fe40000000f00 */
[----:B------:R-:W-:-:S04]  /*1b5c0*/  MOV R21, 32@hi((eval_multi_expr_kernel + .L_x_1061@srel)) ;  /* 0x0000000000157802 */ /* 0x000fc80000000f00 */
[----:B0----5:R-:W-:Y:S05]  /*1b5d0*/  CALL.ABS.NOINC `(apply_op) ;  /* 0x0000000000007943 */ /* 0x021fea0003c00000 */
.L_x_1061:
[----:B------:R0:W5:Y:S01]  /*1b5e0*/  LDG.E R5, [R26.64] ;  /* 0x000000241a057981 */ /* 0x000162000c1e1900 */
[----:B------:R-:W-:Y:S02]  /*1b5f0*/  MOV R6, R4 ;  /* 0x0000000400067202 */ /* 0x000fe40000000f00 */
[----:B------:R-:W-:Y:S02]  /*1b600*/  MOV R4, 0x3 ;  /* 0x0000000300047802 */ /* 0x000fe40000000f00 */
[----:B------:R-:W-:Y:S02]  /*1b610*/  MOV R20, 32@lo((eval_multi_expr_kernel + .L_x_1062@srel)) ;  /* 0x0000000000147802 */ /* 0x000fe40000000f00 */
[----:B------:R-:W-:-:S04]  /*1b620*/  MOV R21, 32@hi((eval_multi_expr_kernel + .L_x_1062@srel)) ;  /* 0x0000000000157802 */ /* 0x000fc80000000f00 */
[----:B0----5:R-:W-:Y:S05]  /*1b630*/  CALL.ABS.NOINC `(apply_op) ;  /* 0x0000000000007943 */ /* 0x021fea0003c00000 */
.L_x_1062:
[----:B------:R0:W5:Y:S01]  /*1b640*/  LDG.E R5, [R26.64+0x18] ;  /* 0x000018241a057981 */ /* 0x000162000c1e1900 */
[----:B------:R-:W-:Y:S02]  /*1b650*/  MOV R2, R4 ;  /* 0x0000000400027202 */ /* 0x000fe40000000f00 */
[----:B------:R-:W-:-:S02]  /*1b660*/  MOV R6, RZ ;  /* 0x000000ff00067202 */ /* 0x000fc40000000f00 */
[----:B------:R-:W-:Y:S02]  /*1b670*/  MOV R4, 0xa ;  /* 0x0000000a00047802 */ /* 0x000fe40000000f00 */
[----:B------:R-:W-:Y:S02]  /*1b680*/  MOV R20, 32@lo((eval_multi_expr_kernel + .L_x_1063@srel)) ;  /* 0x0000000000147802 */ /* 0x000fe40000000f00 */
[----:B------:R-:W-:-:S04]  /*1b690*/  MOV R21, 32@hi((eval_multi_expr_kernel + .L_x_1063@srel)) ;  /* 0x0000000000157802 */ /* 0x000fc80000000f00 */
[----:B0----5:R-:W-:Y:S05]  /*1b6a0*/  CALL.ABS.NOINC `(apply_op) ;  /* 0x0000000000007943 */ /* 0x021fea0003c00000 */
.L_x_1063:
[----:B------:R-:W-:Y:S02]  /*1b6b0*/  MOV R5, R4 ;  /* 0x0000000400057202 */ /* 0x000fe40000000f00 */
[----:B------:R-:W-:Y:S02]  /*1b6c0*/  MOV R6, 0x40000000 ;  /* 0x4000000000067802 */ /* 0x000fe40000000f00 */
[----:B------:R-:W-:Y:S02]  /*1b6d0*/  MOV R4, 0x5 ;  /* 0x0000000500047802 */ /* 0x000fe40000000f00 */
[----:B------:R-:W-:Y:S02]  /*1b6e0*/  MOV R20, 32@lo((eval_multi_expr_kernel + .L_x_1064@srel)) ;  /* 0x0000000000147802 */ /* 0x000fe40000000f00 */
[----:B------:R-:W-:-:S04]  /*1b6f0*/  MOV R21, 32@hi((eval_multi_expr_kernel + .L_x_1064@srel)) ;  /* 0x0000000000157802 */ /* 0x000fc80000000f00 */
[----:B------:R-:W-:Y:S05]  /*1b700*/  CALL.ABS.NOINC `(apply_op) ;  /* 0x0000000000007943 */ /* 0x000fea0003c00000 */
.L_x_1064:
[----:B------:R-:W-:Y:S02]  /*1b710*/  MOV R6, R4 ;  /* 0x0000000400067202 */ /* 0x000fe40000000f00 */
[----:B------:R-:W-:-:S02]  /*1b720*/  MOV R5, 0xbf800000 ;  /* 0xbf80000000057802 */ /* 0x000fc40000000f00 */
[----:B------:R-:W-:Y:S02]  /*1b730*/  MOV R4, 0x3 ;  /* 0x0000000300047802 */ /* 0x000fe40000000f00 */
[----:B------:R-:W-:Y:S02]  /*1b740*/  MOV R20, 32@lo((eval_multi_expr_kernel + .L_x_1065@srel)) ;  /* 0x0000000000147802 */ /* 0x000fe40000000f00 */
[----:B------:R-:W-:-:S04]  /*1b750*/  MOV R21, 32@hi((eval_multi_expr_kernel + .L_x_1065@srel)) ;  /* 0x0000000000157802 */ /* 0x000fc80000000f00 */
[----:B------:R-:W-:Y:S05]  /*1b760*/  CALL.ABS.NOINC `(apply_op) ;  /* 0x0000000000007943 */ /* 0x000fea0003c00000 */
.L_x_1065:
[----:B------:R-:W-:Y:S02]  /*1b770*/  MOV R5, R4 ;  /* 0x0000000400057202 */ /* 0x000fe40000000f00 */
[----:B------:R-:W-:Y:S02]  /*1b780*/  MOV R6, R2 ;  /* 0x0000000200067202 */ /* 0x000fe40000000f00 */
[----:B------:R-:W-:Y:S02]  /*1b790*/  MOV R4, 0x1 ;  /* 0x0000000100047802 */ /* 0x000fe40000000f00 */
[----:B------:R-:W-:Y:S02]  /*1b7a0*/  MOV R20, 32@lo((eval_multi_expr_kernel + .L_x_1066@srel)) ;  /* 0x0000000000147802 */ /* 0x000fe40000000f00 */
[----:B------:R-:W-:-:S04]  /*1b7b0*/  MOV R21, 32@hi((eval_multi_expr_kernel + .L_x_1066@srel)) ;  /* 0x0000000000157802 */ /* 0x000fc80000000f00 */
[----:B------:R-:W-:Y:S05]  /*1b7c0*/  CALL.ABS.NOINC `(apply_op) ;  /* 0x0000000000007943 */ /* 0x000fea0003c00000 */
.L_x_1066:
[----:B------:R-:W-:Y:S02]  /*1b7d0*/  MOV R5, R4 ;  /* 0x0000000400057202 */ /* 0x000fe40000000f00 */
[----:B------:R-:W-:-:S02]  /*1b7e0*/  MOV R6, R16 ;  /* 0x0000001000067202 */ /* 0x000fc40000000f00 */
[----:B------:R-:W-:Y:S02]  /*1b7f0*/  MOV R4, 0x1 ;  /* 0x0000000100047802 */ /* 0x000fe40000000f00 */
[----:B------:R-:W-:Y:S02]  /*1b800*/  MOV R20, 32@lo((eval_multi_expr_kernel + .L_x_1067@srel)) ;  /* 0x0000000000147802 */ /* 0x000fe40000000f00 */
[----:B------:R-:W-:-:S04]  /*1b810*/  MOV R21, 32@hi((eval_multi_expr_kernel + .L_x_1067@srel)) ;  /* 0x0000000000157802 */ /* 0x000fc80000000f00 */
[----:B------:R-:W-:Y:S05]  /*1b820*/  CALL.ABS.NOINC `(apply_op) ;  /* 0x0000000000007943 */ /* 0x000fea0003c00000 */
.L_x_1067:
[----:B------:R0:W5:Y:S01]  /*1b830*/  LDG.E R5, [R26.64+0x4] ;  /* 0x000004241a057981 */ /* 0x000162000c1e1900 */
[----:B------:R-:W-:Y:S02]  /*1b840*/  MOV R22, R4 ;  /* 0x0000000400167202 */ /* 0x000fe40000000f00 */
[----:B------:R-:W-:Y:S02]  /*1b850*/  MOV R6, 0x40000000 ;  /* 0x4000000000067802 */ /* 0x000fe40000000f00 */
[----:B------:R-:W-:Y:S02]  /*1b860*/  MOV R4, 0x5 ;  /* 0x0000000500047802 */ /* 0x000fe40000000f00 */
[----:B------:R-:W-:Y:S02]  /*1b870*/  MOV R20, 32@lo((eval_multi_expr_kernel + .L_x_1068@srel)) ;  /* 0x0000000000147802 */ /* 0x000fe40000000f00 */
[----:B------:R-:W-:-:S04]  /*1b880*/  MOV R21, 32@hi((eval_multi_expr_kernel + .L_x_1068@srel)) ;  /* 0x0000000000157802 */ /* 0x000fc80000000f00 */
[----:B0----5:R-:W-:Y:S05]  /*1b890*/  CALL.ABS.NOINC `(apply_op) ;  /* 0x0000000000007943 */ /* 0x021fea0003c00000 */
.L_x_1068:
[----:B------:R0:W5:Y:S01]  /*1b8a0*/  LDG.E R5, [R26.64] ;  /* 0x000000241a057981 */ /* 0x000162000c1e1900 */
[----:B------:R-:W-:-:S02]  /*1b8b0*/  MOV R19, R4 ;  /* 0x0000000400137202 */ /* 0x000fc40000000f00 */
[----:B------:R-:W-:Y:S02]  /*1b8c0*/  MOV R6, 0xc0092cda ;  /* 0xc0092cda00067802 */ /* 0x000fe40000000f00 */
[----:B------:R-:W-:Y:S02]  /*1b8d0*/  MOV R4, 0x5 ;  /* 0x0000000500047802 */ /* 0x000fe40000000f00 */
[----:B------:R-:W-:Y:S02]  /*1b8e0*/  MOV R20, 32@lo((eval_multi_expr_kernel + .L_x_1069@srel)) ;  /* 0x0000000000147802 */ /* 0x000fe40000000f00 */
[----:B------:R-:W-:-:S04]  /*1b8f0*/  MOV R21, 32@hi((eval_multi_expr_kernel + .L_x_1069@srel)) ;  /* 0x0000000000157802 */ /* 0x000fc80000000f00 */
[----:B0----5:R-:W-:Y:S05]  /*1b900*/  CALL.ABS.NOINC `(apply_op) ;  /* 0x0000000000007943 */ /* 0x021fea0003c00000 */
.L_x_1069:
[----:B------:R0:W5:Y:S01]  /*1b910*/  LDG.E R5, [R26.64+0x10] ;  /* 0x000010241a057981 */ /* 0x000162000c1e1900 */
[----:B------:R-:W-:Y:S02]  /*1b920*/  MOV R18, R4 ;  /* 0x0000000400127202 */ /* 0x000fe40000000f00 */
[----:B------:R-:W-:Y:S02]  /*1b930*/  MOV R6, 0xc0000000 ;  /* 0xc000000000067802 */ /* 0x000fe40000000f00 */
[----:B------:R-:W-:Y:S02]  /*1b940*/  MOV R4, 0x5 ;  /* 0x0000000500047802 */ /* 0x000fe40000000f00 */
[----:B------:R-:W-:Y:S02]  /*1b950*/  MOV R20, 32@lo((eval_multi_expr_kernel + .L_x_1070@srel)) ;  /* 0x0000000000147802 */ /* 0x000fe40000000f00 */
[----:B------:R-:W-:-:S04]  /*1b960*/  MOV R21, 32@hi((eval_multi_expr_kernel + .L_x_1070@srel)) ;  /* 0x0000000000157802 */ /* 0x000fc80000000f00 */
[----:B0----5:R-:W-:Y:S05]  /*1b970*/  CALL.ABS.NOINC `(apply_op) ;  /* 0x0000000000007943 */ /* 0x021fea0003c00000 */
.L_x_1070:
[----:B------:R0:W5:Y:S01]  /*1b980*/  LDG.E R5, [R26.64+0xc] ;  /* 0x00000c241a057981 */ /* 0x000162000c1e1900 */
[----:B------:R-:W-:-:S02]  /*1b990*/  MOV R17, R4 ;  /* 0x0000000400117202 */ /* 0x000fc40000000f00 */
[----:B------:R-:W-:Y:S02]  /*1b9a0*/  MOV R6, 0x40000000 ;  /* 0x4000000000067802 */ /* 0x000fe40000000f00 */
[----:B------:R-:W-:Y:S02]  /*1b9b0*/  MOV R4, 0x5 ;  /* 0x0000000500047802 */ /* 0x000fe40000000f00 */
[----:B------:R-:W-:Y:S02]  /*1b9c0*/  MOV R20, 32@lo((eval_multi_expr_kernel + .L_x_1071@srel)) ;  /* 0x0000000000147802 */ /* 0x000fe40000000f00 */
[----:B------:R-:W-:-:S04]  /*1b9d0*/  MOV R21, 32@hi((eval_multi_expr_kernel + .L_x_1071@srel)) ;  /* 0x0000000000157802 */ /* 0x000fc80000000f00 */
[----:B0----5:R-:W-:Y:S05]  /*1b9e0*/  CALL.ABS.NOINC `(apply_op) ;  /* 0x0000000000007943 */ /* 0x021fea0003c00000 */
.L_x_1071:
[----:B------:R0:W5:Y:S01]  /*1b9f0*/  LDG.E R5, [R26.64+0x14] ;  /* 0x000014241a057981 */ /* 0x000162000c1e1900 */
[----:B------:R-:W-:Y:S02]  /*1ba00*/  MOV R16, R4 ;  /* 0x0000000400107202 */ /* 0x000fe40000000f00 */
[----:B------:R-:W-:Y:S02]  /*1ba10*/  MOV R6, 0xc0000000 ;  /* 0xc000000000067802 */ /* 0x000fe40000000f00 */
[----:B------:R-:W-:Y:S02]  /*1ba20*/  MOV R4, 0x5 ;  /* 0x0000000500047802 */ /* 0x000fe40000000f00 */
[----:B------:R-:W-:Y:S02]  /*1ba30*/  MOV R20, 32@lo((eval_multi_expr_kernel + .L_x_1072@srel)) ;  /* 0x0000000000147802 */ /* 0x000fe40000000f00 */
[----:B------:R-:W-:-:S04]  /*1ba40*/  MOV R21, 32@hi((eval_multi_expr_kernel + .L_x_1072@srel)) ;  /* 0x0000000000157802 */ /* 0x000fc80000000f00 */
[----:B0----5:R-:W-:Y:S05]  /*1ba50*/  CALL.ABS.NOINC `(apply_op) ;  /* 0x0000000000007943 */ /* 0x021fea0003c00000 */
.L_x_1072:
[----:B------:R0:W5:Y:S01]  /*1ba60*/  LDG.E R5, [R26.64+0x8] ;  /* 0x000008241a057981 */ /* 0x000162000c1e1900 */
[----:B------:R-:W-:-:S02]  /*1ba70*/  MOV R2, R4 ;  /* 0x0000000400027202 */ /* 0x000fc40000000f00 */
[----:B------:R-:W-:Y:S02]  /*1ba80*/  MOV R6, 0x40000000 ;  /* 0x4000000000067802 */ /* 0x000fe40000000f00 */
[----:B------:R-:W-:Y:S02]  /*1ba90*/  MOV R4, 0x5 ;  /* 0x0000000500047802 */ /* 0x000fe40000000f00 */
[----:B------:R-:W-:Y:S02]  /*1baa0*/  MOV R20, 32@lo((eval_multi_expr_kernel + .L_x_1073@srel)) ;  /* 0x0000000000147802 */ /* 0x000fe40000000f00 */
[----:B------:R-:W-:-:S04]  /*1bab0*/  MOV R21, 32@hi((eval_multi_expr_kernel + .L_x_1073@srel)) ;  /* 0x0000000000157802 */ /* 0x000fc80000000f00 */
[----:B0----5:R-:W-:Y:S05]  /*1bac0*/  CALL.ABS.NOINC `(apply_op) ;  /* 0x0000000000007943 */ /* 0x021fea0003c00000 */
.L_x_1073:
[----:B------:R-:W-:Y:S02]  /*1bad0*/  MOV R6, R4 ;  /* 0x0000000400067202 */ /* 0x000fe40000000f00 */
[----:B------:R-:W-:Y:S02]  /*1bae0*/  MOV R5, 0x3d99b753 ;  /* 0x3d99b75300057802 */ /* 0x000fe40000000f00 */
[----:B------:R-:W-:Y:S02]  /*1baf0*/  MOV R4, 0x3 ;  /* 0x0000000300047802 */ /* 0x000fe40000000f00 */
[----:B------:R-:W-:Y:S02]  /*1bb00*/  MOV R20, 32@lo((eval_multi_expr_kernel + .L_x_1074@srel)) ;  /* 0x0000000000147802 */ /* 0x000fe40000000f00 */
[----:B------:R-:W-:-:S04]  /*1bb10*/  MOV R21, 32@hi((eval_multi_expr_kernel + .L_x_1074@srel)) ;  /* 0x0000000000157802 */ /* 0x000fc80000000f00 */
[----:B------:R-:W-:Y:S05]  /*1bb20*/  CALL.ABS.NOINC `(apply_op) ;  /* 0x0000000000007943 */ /* 0x000fea0003c00000 */
.L_x_1074:
[----:B------:R-:W-:Y:S02]  /*1bb30*/  MOV R5, R4 ;  /* 0x0000000400057202 */ /* 0x000fe40000000f00 */
[----:B------:R-:W-:-:S02]  /*1bb40*/  MOV R6, R2 ;  /* 0x0000000200067202 */ /* 0x000fc40000000f00 */
[----:B------:R-:W-:Y:S02]  /*1bb50*/  MOV R4, 0x3 ;  /* 0x0000000300047802 */ /* 0x000fe40000000f00 */
[----:B------:R-:W-:Y:S02]  /*1bb60*/  MOV R20, 32@lo((eval_multi_expr_kernel + .L_x_1075@srel)) ;  /* 0x0000000000147802 */ /* 0x000fe40000000f00 */
[----:B------:R-:W-:-:S04]  /*1bb70*/  MOV R21, 32@hi((eval_multi_expr_kernel + .L_x_1075@srel)) ;  /* 0x0000000000157802 */ /* 0x000fc80000000f00 */
[----:B------:R-:W-:Y:S05]  /*1bb80*/  CALL.ABS.NOINC `(apply_op) ;  /* 0x0000000000007943 */ /* 0x000fea0003c00000 */
.L_x_1075:
[----:B------:R-:W-:Y:S02]  /*1bb90*/  MOV R5, R4 ;  /* 0x0000000400057202 */ /* 0x000fe40000000f00 */
[----:B------:R-:W-:Y:S02]  /*1bba0*/  MOV R6, R16 ;  /* 0x0000001000067202 */ /* 0x000fe40000000f00 */
[----:B------:R-:W-:Y:S02]  /*1bbb0*/  MOV R4, 0x3 ;  /* 0x0000000300047802 */ /* 0x000fe40000000f00 */
[----:B------:R-:W-:Y:S02]  /*1bbc0*/  MOV R20, 32@lo((eval_multi_expr_kernel + .L_x_1076@srel)) ;  /* 0x0000000000147802 */ /* 0x000fe40000000f00 */
[----:B------:R-:W-:-:S04]  /*1bbd0*/  MOV R21, 32@hi((eval_multi_expr_kernel + .L_x_1076@srel)) ;  /* 0x0000000000157802 */ /* 0x000fc80000000f00 */
[----:B------:R-:W-:Y:S05]  /*1bbe0*/  CALL.ABS.NOINC `(apply_op) ;  /* 0x0000000000007943 */ /* 0x000fea0003c00000 */
.L_x_1076:
[----:B------:R-:W-:Y:S02]  /*1bbf0*/  MOV R5, R4 ;  /* 0x0000000400057202 */ /* 0x000fe40000000f00 */
[----:B------:R-:W-:-:S02]  /*1bc00*/  MOV R6, R17 ;  /* 0x0000001100067202 */ /* 0x000fc40000000f00 */
[----:B------:R-:W-:Y:S02]  /*1bc10*/  MOV R4, 0x3 ;  /* 0x0000000300047802 */ /* 0x000fe40000000f00 */
[----:B------:R-:W-:Y:S02]  /*1bc20*/  MOV R20, 32@lo((eval_multi_expr_kernel + .L_x_1077@srel)) ;  /* 0x0000000000147802 */ /* 0x000fe40000000f00 */
[----:B------:R-:W-:-:S04]  /*1bc30*/  MOV R21, 32@hi((eval_multi_expr_kernel + .L_x_1077@srel)) ;  /* 0x0000000000157802 */ /* 0x000fc80000000f00 */
[----:B------:R-:W-:Y:S05]  /*1bc40*/  CALL.ABS.NOINC `(apply_op) ;  /* 0x0000000000007943 */ /* 0x000fea0003c00000 */
.L_x_1077:
[----:B------:R-:W-:Y:S02]  /*1bc50*/  MOV R5, R4 ;  /* 0x0000000400057202 */ /* 0x000fe40000000f00 */
[----:B------:R-:W-:Y:S02]  /*1bc60*/  MOV R6, R18 ;  /* 0x0000001200067202 */ /* 0x000fe40000000f00 */
[----:B------:R-:W-:Y:S02]  /*1bc70*/  MOV R4, 0x3 ;  /* 0x0000000300047802 */ /* 0x000fe40000000f00 */
[----:B------:R-:W-:Y:S02]  /*1bc80*/  MOV R20, 32@lo((eval_multi_expr_kernel + .L_x_1078@srel)) ;  /* 0x0000000000147802 */ /* 0x000fe40000000f00 */
[----:B------:R-:W-:-:S04]  /*1bc90*/  MOV R21, 32@hi((eval_multi_expr_kernel + .L_x_1078@srel)) ;  /* 0x0000000000157802 */ /* 0x000fc80000000f00 */
[----:B------:R-:W-:Y:S05]  /*1bca0*/  CALL.ABS.NOINC `(apply_op) ;  /* 0x0000000000007943 */ /* 0x000fea0003c00000 */
.L_x_1078:
[----:B------:R-:W-:Y:S02]  /*1bcb0*/  MOV R5, R4 ;  /* 0x0000000400057202 */ /* 0x000fe40000000f00 */
[----:B------:R-:W-:-:S02]  /*1bcc0*/  MOV R6, R19 ;  /* 0x0000001300067202 */ /* 0x000fc40000000f00 */
[----:B------:R-:W-:Y:S02]  /*1bcd0*/  MOV R4, 0x3 ;  /* 0x0000000300047802 */ /* 0x000fe40000000f00 */
[----:B------:R-:W-:Y:S02]  /*1bce0*/  MOV R20, 32@lo((eval_multi_expr_kernel + .L_x_1079@srel)) ;  /* 0x0000000000147802 */ /* 0x000fe40000000f00 */
[----:B------:R-:W-:-:S04]  /*1bcf0*/  MOV R21, 32@hi((eval_multi_expr_kernel + .L_x_1079@srel)) ;  /* 0x0000000000157802 */ /* 0x000fc80000000f00 */
[----:B------:R-:W-:Y:S05]  /*1bd00*/  CALL.ABS.NOINC `(apply_op) ;  /* 0x0000000000007943 */ /* 0x000fea0003c00000 */
.L_x_1079:
        /* <DEDUP_REMOVED lines=8> */
.L_x_1080:
        /* <DEDUP_REMOVED lines=9> */
.L_x_1081:
[----:B------:R0:W5:Y:S01]  /*1be20*/  LDG.E R5, [R26.64+0x4] ;  /* 0x000004241a057981 */ /* 0x000162000c1e1900 */
[----:B------:R-:W-:Y:S02]  /*1be30*/  MOV R6, R4 ;  /* 0x0000000400067202 */ /* 0x000fe40000000f00 */
[----:B------:R-:W-:Y:S02]  /*1be40*/  MOV R4, 0x3 ;  /* 0x0000000300047802 */ /* 0x000fe40000000f00 */
[----:B------:R-:W-:Y:S02]  /*1be50*/  MOV R20, 32@lo((eval_multi_expr_kernel + .L_x_1082@srel)) ;  /* 0x0000000000147802 */ /* 0x000fe40000000f00 */
[----:B------:R-:W-:-:S04]  /*1be60*/  MOV R21, 32@hi((eval_multi_expr_kernel + .L_x_1082@srel)) ;  /* 0x0000000000157802 */ /* 0x000fc80000000f00 */
[----:B0----5:R-:W-:Y:S05]  /*1be70*/  CALL.ABS.NOINC `(apply_op) ;  /* 0x0000000000007943 */ /* 0x021fea0003c00000 */
.L_x_1082:
[----:B------:R0:W5:Y:S01]  /*1be80*/  LDG.E R5, [R26.64+0x4] ;  /* 0x000004241a057981 */ /* 0x000162000c1e1900 */
[----:B------:R-:W-:Y:S02]  /*1be90*/  MOV R16, R4 ;  /* 0x0000000400107202 */ /* 0x000fe40000000f00 */
[----:B------:R-:W-:-:S02]  /*1bea0*/  MOV R6, 0xbf800000 ;  /* 0xbf80000000067802 */ /* 0x000fc40000000f00 */
[----:B------:R-:W-:Y:S02]  /*1beb0*/  MOV R4, 0x5 ;  /* 0x0000000500047802 */ /* 0x000fe40000000f00 */
[----:B------:R-:W-:Y:S02]  /*1bec0*/  MOV R20, 32@lo((eval_multi_expr_kernel + .L_x_1083@srel)) ;  /* 0x0000000000147802 */ /* 0x000fe40000000f00 */
[----:B------:R-:W-:-:S04]  /*1bed0*/  MOV R21, 32@hi((eval_multi_expr_kernel + .L_x_1083@srel)) ;  /* 0x0000000000157802 */ /* 0x000fc80000000f00 */
[----:B0----5:R-:W-:Y:S05]  /*1bee0*/  CALL.ABS.NOINC `(apply_op) ;  /* 0x0000000000007943 */ /* 0x021fea0003c00000 */
.L_x_1083:
[----:B------:R0:W5:Y:S01]  /*1bef0*/  LDG.E R5, [R26.64] ;  /* 0x000000241a057981 */ /* 0x000162000c1e1900 */
[----:B------:R-:W-:Y:S02]  /*1bf00*/  MOV R6, R4 ;  /* 0x0000000400067202 */ /* 0x000fe40000000f00 */
[----:B------:R-:W-:Y:S02]  /*1bf10*/  MOV R4, 0x3 ;  /* 0x0000000300047802 */ /* 0x000fe40000000f00 */
[----:B------:R-:W-:Y:S02]  /*1bf20*/  MOV R20, 32@lo((eval_multi_expr_kernel + .L_x_1084@srel)) ;  /* 0x0000000000147802 */ /* 0x000fe40000000f00 */
[----:B------:R-:W-:-:S04]  /*1bf30*/  MOV R21, 32@hi((eval_multi_expr_kernel + .L_x_1084@srel)) ;  /* 0x0000000000157802 */ /* 0x000fc80000000f00 */
[----:B0----5:R-:W-:Y:S05]  /*1bf40*/  CALL.ABS.NOINC `(apply_op) ;  /* 0x0000000000007943 */ /* 0x021fea0003c00000 */
.L_x_1084:
[----:B------:R0:W5:Y:S01]  /*1bf50*/  LDG.E R5, [R26.64+0x18] ;  /* 0x000018241a057981 */ /* 0x000162000c1e1900 */
[----:B------:R-:W-:Y:S02]  /*1bf60*/  MOV R2, R4 ;  /* 0x0000000400027202 */ /* 0x000fe40000000f00 */
[----:B------:R-:W-:-:S02]  /*1bf70*/  MOV R6, RZ ;  /* 0x000000ff00067202 */ /* 0x000fc40000000f00 */
[----:B------:R-:W-:Y:S02]  /*1bf80*/  MOV R4, 0xa ;  /* 0x0000000a00047802 */ /* 0x000fe40000000f00 */
[----:B------:R-:W-:Y:S02]  /*1bf90*/  MOV R20, 32@lo((eval_multi_expr_kernel + .L_x_1085@srel)) ;  /* 0x0000000000147802 */ /* 0x000fe40000000f00 */
[----:B------:R-:W-:-:S04]  /*1bfa0*/  MOV R21, 32@hi((eval_multi_expr_kernel + .L_x_1085@srel)) ;  /* 0x0000000000157802 */ /* 0x000fc80000000f00 */
[----:B0----5:R-:W-:Y:S05]  /*1bfb0*/  CALL.ABS.NOINC `(apply_op) ;  /* 0x0000000000007943 */ /* 0x021fea0003c00000 */
.L_x_1085:
[----:B------:R-:W-:Y:S02]  /*1bfc0*/  MOV R5, R4 ;  /* 0x0000000400057202 */ /* 0x000fe40000000f00 */
[----:B------:R-:W-:Y:S02]  /*1bfd0*/  MOV R6, 0x40000000 ;  /* 0x4000000000067802 */ /* 0x000fe40000000f00 */
[----:B------:R-:W-:Y:S02]  /*1bfe0*/  MOV R4, 0x5 ;  /* 0x0000000500047802 */ /* 0x000fe40000000f00 */
[----:B------:R-:W-:Y:S02]  /*1bff0*/  MOV R20, 32@lo((eval_multi_expr_kernel + .L_x_1086@srel)) ;  /* 0x0000000000147802 */ /* 0x000fe40000000f00 */
[----:B------:R-:W-:-:S04]  /*1c000*/  MOV R21, 32@hi((eval_multi_expr_kernel + .L_x_1086@srel)) ;  /* 0x0000000000157802 */ /* 0x000fc80000000f00 */
[----:B------:R-:W-:Y:S05]  /*1c010*/  CALL.ABS.NOINC `(apply_op) ;  /* 0x0000000000007943 */ /* 0x000fea0003c00000 */
.L_x_1086:
[----:B------:R-:W-:Y:S02]  /*1c020*/  MOV R6, R4 ;  /* 0x0000000400067202 */ /* 0x000fe40000000f00 */
[----:B------:R-:W-:-:S02]  /*1c030*/  MOV R5, 0xbf800000 ;  /* 0xbf80000000057802 */ /* 0x000fc40000000f00 */
[----:B------:R-:W-:Y:S02]  /*1c040*/  MOV R4, 0x3 ;  /* 0x0000000300047802 */ /* 0x000fe40000000f00 */
[----:B------:R-:W-:Y:S02]  /*1c050*/  MOV R20, 32@lo((eval_multi_expr_kernel + .L_x_1087@srel)) ;  /* 0x0000000000147802 */ /* 0x000fe40000000f00 */
[----:B------:R-:W-:-:S04]  /*1c060*/  MOV R21, 32@hi((eval_multi_expr_kernel + .L_x_1087@srel)) ;  /* 0x0000000000157802 */ /* 0x000fc80000000f00 */
[----:B------:R-:W-:Y:S05]  /*1c070*/  CALL.ABS.NOINC `(apply_op) ;  /* 0x0000000000007943 */ /* 0x000fea0003c00000 */
.L_x_1087:
[----:B------:R-:W-:Y:S02]  /*1c080*/  MOV R5, R4 ;  /* 0x0000000400057202 */ /* 0x000fe40000000f00 */
[----:B------:R-:W-:Y:S02]  /*1c090*/  MOV R6, R2 ;  /* 0x0000000200067202 */ /* 0x000fe40000000f00 */
[----:B------:R-:W-:Y:S02]  /*1c0a0*/  MOV R4, 0x1 ;  /* 0x0000000100047802 */ /* 0x000fe40000000f00 */
[----:B------:R-:W-:Y:S02]  /*1c0b0*/  MOV R20, 32@lo((eval_multi_expr_kernel + .L_x_1088@srel)) ;  /* 0x0000000000147802 */ /* 0x000fe40000000f00 */
[----:B------:R-:W-:-:S04]  /*1c0c0*/  MOV R21, 32@hi((eval_multi_expr_kernel + .L_x_1088@srel)) ;  /* 0x0000000000157802 */ /* 0x000fc80000000f00 */
[----:B------:R-:W-:Y:S05]  /*1c0d0*/  CALL.ABS.NOINC `(apply_op) ;  /* 0x0000000000007943 */ /* 0x000fea0003c00000 */
.L_x_1088:
[----:B------:R-:W-:Y:S02]  /*1c0e0*/  MOV R5, R4 ;  /* 0x0000000400057202 */ /* 0x000fe40000000f00 */
[----:B------:R-:W-:-:S02]  /*1c0f0*/  MOV R6, R16 ;  /* 0x0000001000067202 */ /* 0x000fc40000000f00 */
[----:B------:R-:W-:Y:S02]  /*1c100*/  MOV R4, 0x1 ;  /* 0x0000000100047802 */ /* 0x000fe40000000f00 */
[----:B------:R-:W-:Y:S02]  /*1c110*/  MOV R20, 32@lo((eval_multi_expr_kernel + .L_x_1089@srel)) ;  /* 0x0000000000147802 */ /* 0x000fe40000000f00 */
[----:B------:R-:W-:-:S04]  /*1c120*/  MOV R21, 32@hi((eval_multi_expr_kernel + .L_x_1089@srel)) ;  /* 0x0000000000157802 */ /* 0x000fc80000000f00 */
[----:B------:R-:W-:Y:S05]  /*1c130*/  CALL.ABS.NOINC `(apply_op) ;  /* 0x0000000000007943 */ /* 0x000fea0003c00000 */
.L_x_1089:
[----:B------:R0:W5:Y:S01]  /*1c140*/  LDG.E R5, [R26.64+0x4] ;  /* 0x000004241a057981 */ /* 0x000162000c1e1900 */
[----:B------:R-:W-:Y:S02]  /*1c150*/  MOV R22, R4 ;  /* 0x0000000400167202 */ /* 0x000fe40000000f00 */
[----:B------:R-:W-:Y:S02]  /*1c160*/  MOV R6, 0x40000000 ;  /* 0x4000000000067802 */ /* 0x000fe40000000f00 */
[----:B------:R-:W-:Y:S02]  /*1c170*/  MOV R4, 0x5 ;  /* 0x0000000500047802 */ /* 0x000fe40000000f00 */
[----:B------:R-:W-:Y:S02]  /*1c180*/  MOV R20, 32@lo((eval_multi_expr_kernel + .L_x_1090@srel)) ;  /* 0x0000000000147802 */ /* 0x000fe40000000f00 */
[----:B------:R-:W-:-:S04]  /*1c190*/  MOV R21, 32@hi((eval_multi_expr_kernel + .L_x_1090@srel)) ;  /* 0x0000000000157802 */ /* 0x000fc80000000f00 */
[----:B0----5:R-:W-:Y:S05]  /*1c1a0*/  CALL.ABS.NOINC `(apply_op) ;  /* 0x0000000000007943 */ /* 0x021fea0003c00000 */
.L_x_1090:
[----:B------:R0:W5:Y:S01]  /*1c1b0*/  LDG.E R5, [R26.64] ;  /* 0x000000241a057981 */ /* 0x000162000c1e1900 */
[----:B------:R-:W-:-:S02]  /*1c1c0*/  MOV R19, R4 ;  /* 0x0000000400137202 */ /* 0x000fc40000000f00 */
[----:B------:R-:W-:Y:S02]  /*1c1d0*/  MOV R6, 0xc0063020 ;  /* 0xc006302000067802 */ /* 0x000fe40000000f00 */
[----:B------:R-:W-:Y:S02]  /*1c1e0*/  MOV R4, 0x5 ;  /* 0x0000000500047802 */ /* 0x000fe40000000f00 */
[----:B------:R-:W-:Y:S02]  /*1c1f0*/  MOV R20, 32@lo((eval_multi_expr_kernel + .L_x_1091@srel)) ;  /* 0x0000000000147802 */ /* 0x000fe40000000f00 */
[----:B------:R-:W-:-:S04]  /*1c200*/  MOV R21, 32@hi((eval_multi_expr_kernel + .L_x_1091@srel)) ;  /* 0x0000000000157802 */ /* 0x000fc80000000f00 */
[----:B0----5:R-:W-:Y:S05]  /*1c210*/  CALL.ABS.NOINC `(apply_op) ;  /* 0x0000000000007943 */ /* 0x021fea0003c00000 */
.L_x_1091:
[----:B------:R0:W5:Y:S01]  /*1c220*/  LDG.E R5, [R26.64+0x10] ;  /* 0x000010241a057981 */ /* 0x000162000c1e1900 */
[----:B------:R-:W-:Y:S02]  /*1c230*/  MOV R18, R4 ;  /* 0x0000000400127202 */ /* 0x000fe40000000f00 */
[----:B------:R-:W-:Y:S02]  /*1c240*/  MOV R6, 0xc0000000 ;  /* 0xc000000000067802 */ /* 0x000fe40000000f00 */
[----:B------:R-:W-:Y:S02]  /*1c250*/  MOV R4, 0x5 ;  /* 0x0000000500047802 */ /* 0x000fe40000000f00 */
[----:B------:R-:W-:Y:S02]  /*1c260*/  MOV R20, 32@lo((eval_multi_expr_kernel + .L_x_1092@srel)) ;  /* 0x0000000000147802 */ /* 0x000fe40000000f00 */
[----:B------:R-:W-:-:S04]  /*1c270*/  MOV R21, 32@hi((eval_multi_expr_kernel + .L_x_1092@srel)) ;  /* 0x0000000000157802 */ /* 0x000fc80000000f00 */
[----:B0----5:R-:W-:Y:S05]  /*1c280*/  CALL.ABS.NOINC `(apply_op) ;  /* 0x0000000000007943 */ /* 0x021fea0003c00000 */
.L_x_1092:
[----:B------:R0:W5:Y:S01]  /*1c290*/  LDG.E R5, [R26.64+0xc] ;  /* 0x00000c241a057981 */ /* 0x000162000c1e1900 */
[----:B------:R-:W-:-:S02]  /*1c2a0*/  MOV R17, R4 ;  /* 0x0000000400117202 */ /* 0x000fc40000000f00 */
[----:B------:R-:W-:Y:S02]  /*1c2b0*/  MOV R6, 0x40000000 ;  /* 0x4000000000067802 */ /* 0x000fe40000000f00 */
[----:B------:R-:W-:Y:S02]  /*1c2c0*/  MOV R4, 0x5 ;  /* 0x0000000500047802 */ /* 0x000fe40000000f00 */
[----:B------:R-:W-:Y:S02]  /*1c2d0*/  MOV R20, 32@lo((eval_multi_expr_kernel + .L_x_1093@srel)) ;  /* 0x0000000000147802 */ /* 0x000fe40000000f00 */
[----:B------:R-:W-:-:S04]  /*1c2e0*/  MOV R21, 32@hi((eval_multi_expr_kernel + .L_x_1093@srel)) ;  /* 0x0000000000157802 */ /* 0x000fc80000000f00 */
[----:B0----5:R-:W-:Y:S05]  /*1c2f0*/  CALL.ABS.NOINC `(apply_op) ;  /* 0x0000000000007943 */ /* 0x021fea0003c00000 */
.L_x_1093:
[----:B------:R0:W5:Y:S01]  /*1c300*/  LDG.E R5, [R26.64+0x14] ;  /* 0x000014241a057981 */ /* 0x000162000c1e1900 */
[----:B------:R-:W-:Y:S02]  /*1c310*/  MOV R16, R4 ;  /* 0x0000000400107202 */ /* 0x000fe40000000f00 */
[----:B------:R-:W-:Y:S02]  /*1c320*/  MOV R6, 0xc0000000 ;  /* 0xc000000000067802 */ /* 0x000fe40000000f00 */
[----:B------:R-:W-:Y:S02]  /*1c330*/  MOV R4, 0x5 ;  /* 0x0000000500047802 */ /* 0x000fe40000000f00 */
[----:B------:R-:W-:Y:S02]  /*1c340*/  MOV R20, 32@lo((eval_multi_expr_kernel + .L_x_1094@srel)) ;  /* 0x0000000000147802 */ /* 0x000fe40000000f00 */
[----:B------:R-:W-:-:S04]  /*1c350*/  MOV R21, 32@hi((eval_multi_expr_kernel + .L_x_1094@srel)) ;  /* 0x0000000000157802 */ /* 0x000fc80000000f00 */
[----:B0----5:R-:W-:Y:S05]  /*1c360*/  CALL.ABS.NOINC `(apply_op) ;  /* 0x0000000000007943 */ /* 0x021fea0003c00000 */
.L_x_1094:
[----:B------:R0:W5:Y:S01]  /*1c370*/  LDG.E R5, [R26.64+0x8] ;  /* 0x000008241a057981 */ /* 0x000162000c1e1900 */
[----:B------:R-:W-:-:S02]  /*1c380*/  MOV R2, R4 ;  /* 0x0000000400027202 */ /* 0x000fc40000000f00 */
[----:B------:R-:W-:Y:S02]  /*1c390*/  MOV R6, 0x40000000 ;  /* 0x4000000000067802 */ /* 0x000fe40000000f00 */
[----:B------:R-:W-:Y:S02]  /*1c3a0*/  MOV R4, 0x5 ;  /* 0x0000000500047802 */ /* 0x000fe40000000f00 */
[----:B------:R-:W-:Y:S02]  /*1c3b0*/  MOV R20, 32@lo((eval_multi_expr_kernel + .L_x_1095@srel)) ;  /* 0x0000000000147802 */ /* 0x000fe40000000f00 */
[----:B------:R-:W-:-:S04]  /*1c3c0*/  MOV R21, 32@hi((eval_multi_expr_kernel + .L_x_1095@srel)) ;  /* 0x0000000000157802 */ /* 0x000fc80000000f00 */
[----:B0----5:R-:W-:Y:S05]  /*1c3d0*/  CALL.ABS.NOINC `(apply_op) ;  /* 0x0000000000007943 */ /* 0x021fea0003c00000 */
.L_x_1095:
[----:B------:R-:W-:Y:S02]  /*1c3e0*/  MOV R6, R4 ;  /* 0x0000000400067202 */ /* 0x000fe40000000f00 */
[----:B------:R-:W-:Y:S02]  /*1c3f0*/  MOV R5, 0x3d93295c ;  /* 0x3d93295c00057802 */ /* 0x000fe40000000f00 */
[----:B------:R-:W-:Y:S02]  /*1c400*/  MOV R4, 0x3 ;  /* 0x0000000300047802 */ /* 0x000fe40000000f00 */
[----:B------:R-:W-:Y:S02]  /*1c410*/  MOV R20, 32@lo((eval_multi_expr_kernel + .L_x_1096@srel)) ;  /* 0x0000000000147802 */ /* 0x000fe40000000f00 */
[----:B------:R-:W-:-:S04]  /*1c420*/  MOV R21, 32@hi((eval_multi_expr_kernel + .L_x_1096@srel)) ;  /* 0x0000000000157802 */ /* 0x000fc80000000f00 */
[----:B------:R-:W-:Y:S05]  /*1c430*/  CALL.ABS.NOINC `(apply_op) ;  /* 0x0000000000007943 */ /* 0x000fea0003c00000 */
.L_x_1096:
[----:B------:R-:W-:Y:S02]  /*1c440*/  MOV R5, R4 ;  /* 0x0000000400057202 */ /* 0x000fe40000000f00 */
[----:B------:R-:W-:-:S02]  /*1c450*/  MOV R6, R2 ;  /* 0x0000000200067202 */ /* 0x000fc40000000f00 */
[----:B------:R-:W-:Y:S02]  /*1c460*/  MOV R4, 0x3 ;  /* 0x0000000300047802 */ /* 0x000fe40000000f00 */
[----:B------:R-:W-:Y:S02]  /*1c470*/  MOV R20, 32@lo((eval_multi_expr_kernel + .L_x_1097@srel)) ;  /* 0x0000000000147802 */ /* 0x000fe40000000f00 */
[----:B------:R-:W-:-:S04]  /*1c480*/  MOV R21, 32@hi((eval_multi_expr_kernel + .L_x_1097@srel)) ;  /* 0x0000000000157802 */ /* 0x000fc80000000f00 */
[----:B------:R-:W-:Y:S05]  /*1c490*/  CALL.ABS.NOINC `(apply_op) ;  /* 0x0000000000007943 */ /* 0x000fea0003c00000 */
.L_x_1097:
[----:B------:R-:W-:Y:S02]  /*1c4a0*/  MOV R5, R4 ;  /* 0x0000000400057202 */ /* 0x000fe40000000f00 */
[----:B------:R-:W-:Y:S02]  /*1c4b0*/  MOV R6, R16 ;  /* 0x0000001000067202 */ /* 0x000fe40000000f00 */
[----:B------:R-:W-:Y:S02]  /*1c4c0*/  MOV R4, 0x3 ;  /* 0x0000000300047802 */ /* 0x000fe40000000f00 */
[----:B------:R-:W-:Y:S02]  /*1c4d0*/  MOV R20, 32@lo((eval_multi_expr_kernel + .L_x_1098@srel)) ;  /* 0x0000000000147802 */ /* 0x000fe40000000f00 */
[----:B------:R-:W-:-:S04]  /*1c4e0*/  MOV R21, 32@hi((eval_multi_expr_kernel + .L_x_1098@srel)) ;  /* 0x0000000000157802 */ /* 0x000fc80000000f00 */
[----:B------:R-:W-:Y:S05]  /*1c4f0*/  CALL.ABS.NOINC `(apply_op) ;  /* 0x0000000000007943 */ /* 0x000fea0003c00000 */
.L_x_1098:
[----:B------:R-:W-:Y:S02]  /*1c500*/  MOV R5, R4 ;  /* 0x0000000400057202 */ /* 0x000fe40000000f00 */
[----:B------:R-:W-:-:S02]  /*1c510*/  MOV R6, R17 ;  /* 0x0000001100067202 */ /* 0x000fc40000000f00 */
[----:B------:R-:W-:Y:S02]  /*1c520*/  MOV R4, 0x3 ;  /* 0x0000000300047802 */ /* 0x000fe40000000f00 */
[----:B------:R-:W-:Y:S02]  /*1c530*/  MOV R20, 32@lo((eval_multi_expr_kernel + .L_x_1099@srel)) ;  /* 0x0000000000147802 */ /* 0x000fe40000000f00 */
[----:B------:R-:W-:-:S04]  /*1c540*/  MOV R21, 32@hi((eval_multi_expr_kernel + .L_x_1099@srel)) ;  /* 0x0000000000157802 */ /* 0x000fc80000000f00 */
[----:B------:R-:W-:Y:S05]  /*1c550*/  CALL.ABS.NOINC `(apply_op) ;  /* 0x0000000000007943 */ /* 0x000fea0003c00000 */
.L_x_1099:
[----:B------:R-:W-:Y:S02]  /*1c560*/  MOV R5, R4 ;  /* 0x0000000400057202 */ /* 0x000fe40000000f00 */
[----:B------:R-:W-:Y:S02]  /*1c570*/  MOV R6, R18 ;  /* 0x0000001200067202 */ /* 0x000fe40000000f00 */
[----:B------:R-:W-:Y:S02]  /*1c580*/  MOV R4, 0x3 ;  /* 0x0000000300047802 */ /* 0x000fe40000000f00 */
[----:B------:R-:W-:Y:S02]  /*1c590*/  MOV R20, 32@lo((eval_multi_expr_kernel + .L_x_1100@srel)) ;  /* 0x0000000000147802 */ /* 0x000fe40000000f00 */
[----:B------:R-:W-:-:S04]  /*1c5a0*/  MOV R21, 32@hi((eval_multi_expr_kernel + .L_x_1100@srel)) ;  /* 0x0000000000157802 */ /* 0x000fc80000000f00 */
[----:B------:R-:W-:Y:S05]  /*1c5b0*/  CALL.ABS.NOINC `(apply_op) ;  /* 0x0000000000007943 */ /* 0x000fea0003c00000 */
.L_x_1100:
[----:B------:R-:W-:Y:S02]  /*1c5c0*/  MOV R5, R4 ;  /* 0x0000000400057202 */ /* 0x000fe40000000f00 */
[----:B------:R-:W-:-:S02]  /*1c5d0*/  MOV R6, R19 ;  /* 0x0000001300067202 */ /* 0x000fc40000000f00 */
[----:B------:R-:W-:Y:S02]  /*1c5e0*/  MOV R4, 0x3 ;  /* 0x0000000300047802 */ /* 0x000fe40000000f00 */
[----:B------:R-:W-:Y:S02]  /*1c5f0*/  MOV R20, 32@lo((eval_multi_expr_kernel + .L_x_1101@srel)) ;  /* 0x0000000000147802 */ /* 0x000fe40000000f00 */
[----:B------:R-:W-:-:S04]  /*1c600*/  MOV R21, 32@hi((eval_multi_expr_kernel + .L_x_1101@srel)) ;  /* 0x0000000000157802 */ /* 0x000fc80000000f00 */
[----:B------:R-:W-:Y:S05]  /*1c610*/  CALL.ABS.NOINC `(apply_op) ;  /* 0x0000000000007943 */ /* 0x000fea0003c00000 */
.L_x_1101:
        /* <DEDUP_REMOVED lines=8> */
.L_x_1102:
        /* <DEDUP_REMOVED lines=9> */
.L_x_1103:
[----:B------:R0:W5:Y:S01]  /*1c730*/  LDG.E R5, [R26.64+0x4] ;  /* 0x000004241a057981 */ /* 0x000162000c1e1900 */
[----:B------:R-:W-:Y:S02]  /*1c740*/  MOV R6, R4 ;  /* 0x0000000400067202 */ /* 0x000fe40000000f00 */
[----:B------:R-:W-:Y:S02]  /*1c750*/  MOV R4, 0x3 ;  /* 0x0000000300047802 */ /* 0x000fe40000000f00 */
[----:B------:R-:W-:Y:S02]  /*1c760*/  MOV R20, 32@lo((eval_multi_expr_kernel + .L_x_1104@srel)) ;  /* 0x0000000000147802 */ /* 0x000fe40000000f00 */
[----:B------:R-:W-:-:S04]  /*1c770*/  MOV R21, 32@hi((eval_multi_expr_kernel + .L_x_1104@srel)) ;  /* 0x0000000000157802 */ /* 0x000fc80000000f00 */
[----:B0----5:R-:W-:Y:S05]  /*1c780*/  CALL.ABS.NOINC `(apply_op) ;  /* 0x0000000000007943 */ /* 0x021fea0003c00000 */
.L_x_1104:
[----:B------:R0:W5:Y:S01]  /*1c790*/  LDG.E R5, [R26.64+0x4] ;  /* 0x000004241a057981 */ /* 0x000162000c1e1900 */
[----:B------:R-:W-:Y:S02]  /*1c7a0*/  MOV R16, R4 ;  /* 0x0000000400107202 */ /* 0x000fe40000000f00 */
[----:B------:R-:W-:-:S02]  /*1c7b0*/  MOV R6, 0xbf800000 ;  /* 0xbf80000000067802 */ /* 0x000fc40000000f00 */
[----:B------:R-:W-:Y:S02]  /*1c7c0*/  MOV R4, 0x5 ;  /* 0x0000000500047802 */ /* 0x000fe40000000f00 */
[----:B------:R-:W-:Y:S02]  /*1c7d0*/  MOV R20, 32@lo((eval_multi_expr_kernel + .L_x_1105@srel)) ;  /* 0x0000000000147802 */ /* 0x000fe40000000f00 */
[----:B------:R-:W-:-:S04]  /*1c7e0*/  MOV R21, 32@hi((eval_multi_expr_kernel + .L_x_1105@srel)) ;  /* 0x0000000000157802 */ /* 0x000fc80000000f00 */
[----:B0----5:R-:W-:Y:S05]  /*1c7f0*/  CALL.ABS.NOINC `(apply_op) ;  /* 0x0000000000007943 */ /* 0x021fea0003c00000 */
.L_x_1105:
[----:B------:R0:W5:Y:S01]  /*1c800*/  LDG.E R5, [R26.64] ;  /* 0x000000241a057981 */ /* 0x000162000c1e1900 */
[----:B------:R-:W-:Y:S02]  /*1c810*/  MOV R6, R4 ;  /* 0x0000000400067202 */ /* 0x000fe40000000f00 */
[----:B------:R-:W-:Y:S02]  /*1c820*/  MOV R4, 0x3 ;  /* 0x0000000300047802 */ /* 0x000fe40000000f00 */
[----:B------:R-:W-:Y:S02]  /*1c830*/  MOV R20, 32@lo((eval_multi_expr_kernel + .L_x_1106@srel)) ;  /* 0x0000000000147802 */ /* 0x000fe40000000f00 */
[----:B------:R-:W-:-:S04]  /*1c840*/  MOV R21, 32@hi((eval_multi_expr_kernel + .L_x_1106@srel)) ;  /* 0x0000000000157802 */ /* 0x000fc80000000f00 */
[----:B0----5:R-:W-:Y:S05]  /*1c850*/  CALL.ABS.NOINC `(apply_op) ;  /* 0x0000000000007943 */ /* 0x021fea0003c00000 */
.L_x_1106:
[----:B------:R0:W5:Y:S01]  /*1c860*/  LDG.E R5, [R26.64+0x18] ;  /* 0x000018241a057981 */ /* 0x000162000c1e1900 */
[----:B------:R-:W-:Y:S02]  /*1c870*/  MOV R2, R4 ;  /* 0x0000000400027202 */ /* 0x000fe40000000f00 */
[----:B------:R-:W-:-:S02]  /*1c880*/  MOV R6, RZ ;  /* 0x000000ff00067202 */ /* 0x000fc40000000f00 */
[----:B------:R-:W-:Y:S02]  /*1c890*/  MOV R4, 0xa ;  /* 0x0000000a00047802 */ /* 0x000fe40000000f00 */
[----:B------:R-:W-:Y:S02]  /*1c8a0*/  MOV R20, 32@lo((eval_multi_expr_kernel + .L_x_1107@srel)) ;  /* 0x0000000000147802 */ /* 0x000fe40000000f00 */
[----:B------:R-:W-:-:S04]  /*1c8b0*/  MOV R21, 32@hi((eval_multi_expr_kernel + .L_x_1107@srel)) ;  /* 0x0000000000157802 */ /* 0x000fc80000000f00 */
[----:B0----5:R-:W-:Y:S05]  /*1c8c0*/  CALL.ABS.NOINC `(apply_op) ;  /* 0x0000000000007943 */ /* 0x021fea0003c00000 */
.L_x_1107:
[----:B------:R-:W-:Y:S02]  /*1c8d0*/  MOV R5, R4 ;  /* 0x0000000400057202 */ /* 0x000fe40000000f00 */
[----:B------:R-:W-:Y:S02]  /*1c8e0*/  MOV R6, 0x40000000 ;  /* 0x4000000000067802 */ /* 0x000fe40000000f00 */
[----:B------:R-:W-:Y:S02]  /*1c8f0*/  MOV R4, 0x5 ;  /* 0x0000000500047802 */ /* 0x000fe40000000f00 */
[----:B------:R-:W-:Y:S02]  /*1c900*/  MOV R20, 32@lo((eval_multi_expr_kernel + .L_x_1108@srel)) ;  /* 0x0000000000147802 */ /* 0x000fe40000000f00 */
[----:B------:R-:W-:-:S04]  /*1c910*/  MOV R21, 32@hi((eval_multi_expr_kernel + .L_x_1108@srel)) ;  /* 0x0000000000157802 */ /* 0x000fc80000000f00 */
[----:B------:R-:W-:Y:S05]  /*1c920*/  CALL.ABS.NOINC `(apply_op) ;  /* 0x0000000000007943 */ /* 0x000fea0003c00000 */
.L_x_1108:
[----:B------:R-:W-:Y:S02]  /*1c930*/  MOV R6, R4 ;  /* 0x0000000400067202 */ /* 0x000fe40000000f00 */
[----:B------:R-:W-:-:S02]  /*1c940*/  MOV R5, 0xbf7eec83 ;  /* 0xbf7eec8300057802 */ /* 0x000fc40000000f00 */
[----:B------:R-:W-:Y:S02]  /*1c950*/  MOV R4, 0x3 ;  /* 0x0000000300047802 */ /* 0x000fe40000000f00 */
[----:B------:R-:W-:Y:S02]  /*1c960*/  MOV R20, 32@lo((eval_multi_expr_kernel + .L_x_1109@srel)) ;  /* 0x0000000000147802 */ /* 0x000fe40000000f00 */
[----:B------:R-:W-:-:S04]  /*1c970*/  MOV R21, 32@hi((eval_multi_expr_kernel + .L_x_1109@srel)) ;  /* 0x0000000000157802 */ /* 0x000fc80000000f00 */
[----:B------:R-:W-:Y:S05]  /*1c980*/  CALL.ABS.NOINC `(apply_op) ;  /* 0x0000000000007943 */ /* 0x000fea0003c00000 */
.L_x_1109:
[----:B------:R-:W-:Y:S02]  /*1c990*/  MOV R5, R4 ;  /* 0x0000000400057202 */ /* 0x000fe40000000f00 */
[----:B------:R-:W-:Y:S02]  /*1c9a0*/  MOV R6, R2 ;  /* 0x0000000200067202 */ /* 0x000fe40000000f00 */
[----:B------:R-:W-:Y:S02]  /*1c9b0*/  MOV R4, 0x1 ;  /* 0x0000000100047802 */ /* 0x000fe40000000f00 */
[----:B------:R-:W-:Y:S02]  /*1c9c0*/  MOV R20, 32@lo((eval_multi_expr_kernel + .L_x_1110@srel)) ;  /* 0x0000000000147802 */ /* 0x000fe40000000f00 */
[----:B------:R-:W-:-:S04]  /*1c9d0*/  MOV R21, 32@hi((eval_multi_expr_kernel + .L_x_1110@srel)) ;  /* 0x0000000000157802 */ /* 0x000fc80000000f00 */
[----:B------:R-:W-:Y:S05]  /*1c9e0*/  CALL.ABS.NOINC `(apply_op) ;  /* 0x0000000000007943 */ /* 0x000fea0003c00000 */
.L_x_1110:
[----:B------:R-:W-:Y:S02]  /*1c9f0*/  MOV R5, R4 ;  /* 0x0000000400057202 */ /* 0x000fe40000000f00 */
[----:B------:R-:W-:-:S02]  /*1ca00*/  MOV R6, R16 ;  /* 0x0000001000067202 */ /* 0x000fc40000000f00 */
[----:B------:R-:W-:Y:S02]  /*1ca10*/  MOV R4, 0x1 ;  /* 0x0000000100047802 */ /* 0x000fe40000000f00 */
[----:B------:R-:W-:Y:S02]  /*1ca20*/  MOV R20, 32@lo((eval_multi_expr_kernel + .L_x_1111@srel)) ;  /* 0x0000000000147802 */ /* 0x000fe40000000f00 */
[----:B------:R-:W-:-:S04]  /*1ca30*/  MOV R21, 32@hi((eval_multi_expr_kernel + .L_x_1111@srel)) ;  /* 0x0000000000157802 */ /* 0x000fc80000000f00 */
[----:B------:R-:W-:Y:S05]  /*1ca40*/  CALL.ABS.NOINC `(apply_op) ;  /* 0x0000000000007943 */ /* 0x000fea0003c00000 */
.L_x_1111:
[----:B------:R0:W5:Y:S01]  /*1ca50*/  LDG.E R5, [R26.64+0x4] ;  /* 0x000004241a057981 */ /* 0x000162000c1e1900 */
[----:B------:R-:W-:Y:S02]  /*1ca60*/  MOV R22, R4 ;  /* 0x0000000400167202 */ /* 0x000fe40000000f00 */
[----:B------:R-:W-:Y:S02]  /*1ca70*/  MOV R6, 0x40000000 ;  /* 0x4000000000067802 */ /* 0x000fe40000000f00 */
[----:B------:R-:W-:Y:S02]  /*1ca80*/  MOV R4, 0x5 ;  /* 0x0000000500047802 */ /* 0x000fe40000000f00 */
[----:B------:R-:W-:Y:S02]  /*1ca90*/  MOV R20, 32@lo((eval_multi_expr_kernel + .L_x_1112@srel)) ;  /* 0x0000000000147802 */ /* 0x000fe40000000f00 */
[----:B------:R-:W-:-:S04]  /*1caa0*/  MOV R21, 32@hi((eval_multi_expr_kernel + .L_x_1112@srel)) ;  /* 0x0000000000157802 */ /* 0x000fc80000000f00 */
[----:B0----5:R-:W-:Y:S05]  /*1cab0*/  CALL.ABS.NOINC `(apply_op) ;  /* 0x0000000000007943 */ /* 0x021fea0003c00000 */
.L_x_1112:
[----:B------:R0:W5:Y:S01]  /*1cac0*/  LDG.E R5, [R26.64] ;  /* 0x000000241a057981 */ /* 0x000162000c1e1900 */
[----:B------:R-:W-:-:S02]  /*1cad0*/  MOV R19, R4 ;  /* 0x0000000400137202 */ /* 0x000fc40000000f00 */
[----:B------:R-:W-:Y:S02]  /*1cae0*/  MOV R6, 0xc0000000 ;  /* 0xc000000000067802 */ /* 0x000fe40000000f00 */
[----:B------:R-:W-:Y:S02]  /*1caf0*/  MOV R4, 0x5 ;  /* 0x0000000500047802 */ /* 0x000fe40000000f00 */
[----:B------:R-:W-:Y:S02]  /*1cb00*/  MOV R20, 32@lo((eval_multi_expr_kernel + .L_x_1113@srel)) ;  /* 0x0000000000147802 */ /* 0x000fe40000000f00 */
[----:B------:R-:W-:-:S04]  /*1cb10*/  MOV R21, 32@hi((eval_multi_expr_kernel + .L_x_1113@srel)) ;  /* 0x0000000000157802 */ /* 0x000fc80000000f00 */
[----:B0----5:R-:W-:Y:S05]  /*1cb20*/  CALL.ABS.NOINC `(apply_op) ;  /* 0x0000000000007943 */ /* 0x021fea0003c00000 */
.L_x_1113:
[----:B------:R0:W5:Y:S01]  /*1cb30*/  LDG.E R5, [R26.64+0x10] ;  /* 0x000010241a057981 */ /* 0x000162000c1e1900 */
[----:B------:R-:W-:Y:S02]  /*1cb40*/  MOV R18, R4 ;  /* 0x0000000400127202 */ /* 0x000fe40000000f00 */
[----:B------:R-:W-:Y:S02]  /*1cb50*/  MOV R6, 0xc0000000 ;  /* 0xc000000000067802 */ /* 0x000fe40000000f00 */
[----:B------:R-:W-:Y:S02]  /*1cb60*/  MOV R4, 0x5 ;  /* 0x0000000500047802 */ /* 0x000fe40000000f00 */
[----:B------:R-:W-:Y:S02]  /*1cb70*/  MOV R20, 32@lo((eval_multi_expr_kernel + .L_x_1114@srel)) ;  /* 0x0000000000147802 */ /* 0x000fe40000000f00 */
[----:B------:R-:W-:-:S04]  /*1cb80*/  MOV R21, 32@hi((eval_multi_expr_kernel + .L_x_1114@srel)) ;  /* 0x0000000000157802 */ /* 0x000fc80000000f00 */
[----:B0----5:R-:W-:Y:S05]  /*1cb90*/  CALL.ABS.NOINC `(apply_op) ;  /* 0x0000000000007943 */ /* 0x021fea0003c00000 */
.L_x_1114:
[----:B------:R0:W5:Y:S01]  /*1cba0*/  LDG.E R5, [R26.64+0xc] ;  /* 0x00000c241a057981 */ /* 0x000162000c1e1900 */
[----:B------:R-:W-:-:S02]  /*1cbb0*/  MOV R17, R4 ;  /* 0x0000000400117202 */ /* 0x000fc40000000f00 */
[----:B------:R-:W-:Y:S02]  /*1cbc0*/  MOV R6, 0x40000000 ;  /* 0x4000000000067802 */ /* 0x000fe40000000f00 */
[----:B------:R-:W-:Y:S02]  /*1cbd0*/  MOV R4, 0x5 ;  /* 0x0000000500047802 */ /* 0x000fe40000000f00 */
[----:B------:R-:W-:Y:S02]  /*1cbe0*/  MOV R20, 32@lo((eval_multi_expr_kernel + .L_x_1115@srel)) ;  /* 0x0000000000147802 */ /* 0x000fe40000000f00 */
[----:B------:R-:W-:-:S04]  /*1cbf0*/  MOV R21, 32@hi((eval_multi_expr_kernel + .L_x_1115@srel)) ;  /* 0x0000000000157802 */ /* 0x000fc80000000f00 */
[----:B0----5:R-:W-:Y:S05]  /*1cc00*/  CALL.ABS.NOINC `(apply_op) ;  /* 0x0000000000007943 */ /* 0x021fea0003c00000 */
.L_x_1115:
[----:B------:R0:W5:Y:S01]  /*1cc10*/  LDG.E R5, [R26.64+0x14] ;  /* 0x000014241a057981 */ /* 0x000162000c1e1900 */
[----:B------:R-:W-:Y:S02]  /*1cc20*/  MOV R16, R4 ;  /* 0x0000000400107202 */ /* 0x000fe40000000f00 */
[----:B------:R-:W-:Y:S02]  /*1cc30*/  MOV R6, 0xc0074028 ;  /* 0xc007402800067802 */ /* 0x000fe40000000f00 */
[----:B------:R-:W-:Y:S02]  /*1cc40*/  MOV R4, 0x5 ;  /* 0x0000000500047802 */ /* 0x000fe40000000f00 */
[----:B------:R-:W-:Y:S02]  /*1cc50*/  MOV R20, 32@lo((eval_multi_expr_kernel + .L_x_1116@srel)) ;  /* 0x0000000000147802 */ /* 0x000fe40000000f00 */
[----:B------:R-:W-:-:S04]  /*1cc60*/  MOV R21, 32@hi((eval_multi_expr_kernel + .L_x_1116@srel)) ;  /* 0x0000000000157802 */ /* 0x000fc80000000f00 */
[----:B0----5:R-:W-:Y:S05]  /*1cc70*/  CALL.ABS.NOINC `(apply_op) ;  /* 0x0000000000007943 */ /* 0x021fea0003c00000 */
.L_x_1116:
[----:B------:R0:W5:Y:S01]  /*1cc80*/  LDG.E R5, [R26.64+0x8] ;  /* 0x000008241a057981 */ /* 0x000162000c1e1900 */
[----:B------:R-:W-:-:S02]  /*1cc90*/  MOV R2, R4 ;  /* 0x0000000400027202 */ /* 0x000fc40000000f00 */
[----:B------:R-:W-:Y:S02]  /*1cca0*/  MOV R6, 0x40000000 ;  /* 0x4000000000067802 */ /* 0x000fe40000000f00 */
[----:B------:R-:W-:Y:S02]  /*1ccb0*/  MOV R4, 0x5 ;  /* 0x0000000500047802 */ /* 0x000fe40000000f00 */
[----:B------:R-:W-:Y:S02]  /*1ccc0*/  MOV R20, 32@lo((eval_multi_expr_kernel + .L_x_1117@srel)) ;  /* 0x0000000000147802 */ /* 0x000fe40000000f00 */
[----:B------:R-:W-:-:S04]  /*1ccd0*/  MOV R21, 32@hi((eval_multi_expr_kernel + .L_x_1117@srel)) ;  /* 0x0000000000157802 */ /* 0x000fc80000000f00 */
[----:B0----5:R-:W-:Y:S05]  /*1cce0*/  CALL.ABS.NOINC `(apply_op) ;  /* 0x0000000000007943 */ /* 0x021fea0003c00000 */
.L_x_1117:
[----:B------:R-:W-:Y:S02]  /*1ccf0*/  MOV R6, R4 ;  /* 0x0000000400067202 */ /* 0x000fe40000000f00 */
[----:B------:R-:W-:Y:S02]  /*1cd00*/  MOV R5, 0x3da3198b ;  /* 0x3da3198b00057802 */ /* 0x000fe40000000f00 */
[----:B------:R-:W-:Y:S02]  /*1cd10*/  MOV R4, 0x3 ;  /* 0x0000000300047802 */ /* 0x000fe40000000f00 */
[----:B------:R-:W-:Y:S02]  /*1cd20*/  MOV R20, 32@lo((eval_multi_expr_kernel + .L_x_1118@srel)) ;  /* 0x0000000000147802 */ /* 0x000fe40000000f00 */
[----:B------:R-:W-:-:S04]  /*1cd30*/  MOV R21, 32@hi((eval_multi_expr_kernel + .L_x_1118@srel)) ;  /* 0x0000000000157802 */ /* 0x000fc80000000f00 */
[----:B------:R-:W-:Y:S05]  /*1cd40*/  CALL.ABS.NOINC `(apply_op) ;  /* 0x0000000000007943 */ /* 0x000fea0003c00000 */
.L_x_1118:
[----:B------:R-:W-:Y:S02]  /*1cd50*/  MOV R5, R4 ;  /* 0x0000000400057202 */ /* 0x000fe40000000f00 */
[----:B------:R-:W-:-:S02]  /*1cd60*/  MOV R6, R2 ;  /* 0x0000000200067202 */ /* 0x000fc40000000f00 */
[----:B------:R-:W-:Y:S02]  /*1cd70*/  MOV R4, 0x3 ;  /* 0x0000000300047802 */ /* 0x000fe40000000f00 */
[----:B------:R-:W-:Y:S02]  /*1cd80*/  MOV R20, 32@lo((eval_multi_expr_kernel + .L_x_1119@srel)) ;  /* 0x0000000000147802 */ /* 0x000fe40000000f00 */
[----:B------:R-:W-:-:S04]  /*1cd90*/  MOV R21, 32@hi((eval_multi_expr_kernel + .L_x_1119@srel)) ;  /* 0x0000000000157802 */ /* 0x000fc80000000f00 */
[----:B------:R-:W-:Y:S05]  /*1cda0*/  CALL.ABS.NOINC `(apply_op) ;  /* 0x0000000000007943 */ /* 0x000fea0003c00000 */
.L_x_1119:
[----:B------:R-:W-:Y:S02]  /*1cdb0*/  MOV R5, R4 ;  /* 0x0000000400057202 */ /* 0x000fe40000000f00 */
[----:B------:R-:W-:Y:S02]  /*1cdc0*/  MOV R6, R16 ;  /* 0x0000001000067202 */ /* 0x000fe40000000f00 */
[----:B------:R-:W-:Y:S02]  /*1cdd0*/  MOV R4, 0x3 ;  /* 0x0000000300047802 */ /* 0x000fe40000000f00 */
[----:B------:R-:W-:Y:S02]  /*1cde0*/  MOV R20, 32@lo((eval_multi_expr_kernel + .L_x_1120@srel)) ;  /* 0x0000000000147802 */ /* 0x000fe40000000f00 */
[----:B------:R-:W-:-:S04]  /*1cdf0*/  MOV R21, 32@hi((eval_multi_expr_kernel + .L_x_1120@srel)) ;  /* 0x0000000000157802 */ /* 0x000fc80000000f00 */
[----:B------:R-:W-:Y:S05]  /*1ce00*/  CALL.ABS.NOINC `(apply_op) ;  /* 0x0000000000007943 */ /* 0x000fea0003c00000 */
.L_x_1120:
[----:B------:R-:W-:Y:S02]  /*1ce10*/  MOV R5, R4 ;  /* 0x0000000400057202 */ /* 0x000fe40000000f00 */
[----:B------:R-:W-:-:S02]  /*1ce20*/  MOV R6, R17 ;  /* 0x0000001100067202 */ /* 0x000fc40000000f00 */
[----:B------:R-:W-:Y:S02]  /*1ce30*/  MOV R4, 0x3 ;  /* 0x0000000300047802 */ /* 0x000fe40000000f00 */
[----:B------:R-:W-:Y:S02]  /*1ce40*/  MOV R20, 32@lo((eval_multi_expr_kernel + .L_x_1121@srel)) ;  /* 0x0000000000147802 */ /* 0x000fe40000000f00 */
[----:B------:R-:W-:-:S04]  /*1ce50*/  MOV R21, 32@hi((eval_multi_expr_kernel + .L_x_1121@srel)) ;  /* 0x0000000000157802 */ /* 0x000fc80000000f00 */
[----:B------:R-:W-:Y:S05]  /*1ce60*/  CALL.ABS.NOINC `(apply_op) ;  /* 0x0000000000007943 */ /* 0x000fea0003c00000 */
.L_x_1121:
[----:B------:R-:W-:Y:S02]  /*1ce70*/  MOV R5, R4 ;  /* 0x0000000400057202 */ /* 0x000fe40000000f00 */
[----:B------:R-:W-:Y:S02]  /*1ce80*/  MOV R6, R18 ;  /* 0x0000001200067202 */ /* 0x000fe40000000f00 */
[----:B------:R-:W-:Y:S02]  /*1ce90*/  MOV R4, 0x3 ;  /* 0x0000000300047802 */ /* 0x000fe40000000f00 */
[----:B------:R-:W-:Y:S02]  /*1cea0*/  MOV R20, 32@lo((eval_multi_expr_kernel + .L_x_1122@srel)) ;  /* 0x0000000000147802 */ /* 0x000fe40000000f00 */
[----:B------:R-:W-:-:S04]  /*1ceb0*/  MOV R21, 32@hi((eval_multi_expr_kernel + .L_x_1122@srel)) ;  /* 0x0000000000157802 */ /* 0x000fc80000000f00 */
[----:B------:R-:W-:Y:S05]  /*1cec0*/  CALL.ABS.NOINC `(apply_op) ;  /* 0x0000000000007943 */ /* 0x000fea0003c00000 */
.L_x_1122:
[----:B------:R-:W-:Y:S02]  /*1ced0*/  MOV R5, R4 ;  /* 0x0000000400057202 */ /* 0x000fe40000000f00 */
[----:B------:R-:W-:-:S02]  /*1cee0*/  MOV R6, R19 ;  /* 0x0000001300067202 */ /* 0x000fc40000000f00 */
[----:B------:R-:W-:Y:S02]  /*1cef0*/  MOV R4, 0x3 ;  /* 0x0000000300047802 */ /* 0x000fe40000000f00 */
[----:B------:R-:W-:Y:S02]  /*1cf00*/  MOV R20, 32@lo((eval_multi_expr_kernel + .L_x_1123@srel)) ;  /* 0x0000000000147802 */ /* 0x000fe40000000f00 */
[----:B------:R-:W-:-:S04]  /*1cf10*/  MOV R21, 32@hi((eval_multi_expr_kernel + .L_x_1123@srel)) ;  /* 0x0000000000157802 */ /* 0x000fc80000000f00 */
[----:B------:R-:W-:Y:S05]  /*1cf20*/  CALL.ABS.NOINC `(apply_op) ;  /* 0x0000000000007943 */ /* 0x000fea0003c00000 */
.L_x_1123:
        /* <DEDUP_REMOVED lines=8> */
.L_x_1124:
        /* <DEDUP_REMOVED lines=9> */
.L_x_1125:
[----:B------:R0:W5:Y:S01]  /*1d040*/  LDG.E R5, [R26.64+0x4] ;  /* 0x000004241a057981 */ /* 0x000162000c1e1900 */
[----:B------:R-:W-:Y:S02]  /*1d050*/  MOV R6, R4 ;  /* 0x0000000400067202 */ /* 0x000fe40000000f00 */
[----:B------:R-:W-:Y:S02]  /*1d060*/  MOV R4, 0x3 ;  /* 0x0000000300047802 */ /* 0x000fe40000000f00 */
[----:B------:R-:W-:Y:S02]  /*1d070*/  MOV R20, 32@lo((eval_multi_expr_kernel + .L_x_1126@srel)) ;  /* 0x0000000000147802 */ /* 0x000fe40000000f00 */
[----:B------:R-:W-:-:S04]  /*1d080*/  MOV R21, 32@hi((eval_multi_expr_kernel + .L_x_1126@srel)) ;  /* 0x0000000000157802 */ /* 0x000fc80000000f00 */
[----:B0----5:R-:W-:Y:S05]  /*1d090*/  CALL.ABS.NOINC `(apply_op) ;  /* 0x0000000000007943 */ /* 0x021fea0003c00000 */
.L_x_1126:
[----:B------:R0:W5:Y:S01]  /*1d0a0*/  LDG.E R5, [R26.64+0x4] ;  /* 0x000004241a057981 */ /* 0x000162000c1e1900 */
[----:B------:R-:W-:Y:S02]  /*1d0b0*/  MOV R16, R4 ;  /* 0x0000000400107202 */ /* 0x000fe40000000f00 */
[----:B------:R-:W-:-:S02]  /*1d0c0*/  MOV R6, 0xbf800000 ;  /* 0xbf80000000067802 */ /* 0x000fc40000000f00 */
[----:B------:R-:W-:Y:S02]  /*1d0d0*/  MOV R4, 0x5 ;  /* 0x0000000500047802 */ /* 0x000fe40000000f00 */
[----:B------:R-:W-:Y:S02]  /*1d0e0*/  MOV R20, 32@lo((eval_multi_expr_kernel + .L_x_1127@srel)) ;  /* 0x0000000000147802 */ /* 0x000fe40000000f00 */
[----:B------:R-:W-:-:S04]  /*1d0f0*/  MOV R21, 32@hi((eval_multi_expr_kernel + .L_x_1127@srel)) ;  /* 0x0000000000157802 */ /* 0x000fc80000000f00 */
[----:B0----5:R-:W-:Y:S05]  /*1d100*/  CALL.ABS.NOINC `(apply_op) ;  /* 0x0000000000007943 */ /* 0x021fea0003c00000 */
.L_x_1127:
[----:B------:R0:W5:Y:S01]  /*1d110*/  LDG.E R5, [R26.64] ;  /* 0x000000241a057981 */ /* 0x000162000c1e1900 */
[----:B------:R-:W-:Y:S02]  /*1d120*/  MOV R6, R4 ;  /* 0x0000000400067202 */ /* 0x000fe40000000f00 */
[----:B------:R-:W-:Y:S02]  /*1d130*/  MOV R4, 0x3 ;  /* 0x0000000300047802 */ /* 0x000fe40000000f00 */
[----:B------:R-:W-:Y:S02]  /*1d140*/  MOV R20, 32@lo((eval_multi_expr_kernel + .L_x_1128@srel)) ;  /* 0x0000000000147802 */ /* 0x000fe40000000f00 */
[----:B------:R-:W-:-:S04]  /*1d150*/  MOV R21, 32@hi((eval_multi_expr_kernel + .L_x_1128@srel)) ;  /* 0x0000000000157802 */ /* 0x000fc80000000f00 */
[----:B0----5:R-:W-:Y:S05]  /*1d160*/  CALL.ABS.NOINC `(apply_op) ;  /* 0x0000000000007943 */ /* 0x021fea0003c00000 */
.L_x_1128:
[----:B------:R0:W5:Y:S01]  /*1d170*/  LDG.E R5, [R26.64+0x18] ;  /* 0x000018241a057981 */ /* 0x000162000c1e1900 */
[----:B------:R-:W-:Y:S02]  /*1d180*/  MOV R2, R4 ;  /* 0x0000000400027202 */ /* 0x000fe40000000f00 */
[----:B------:R-:W-:-:S02]  /*1d190*/  MOV R6, RZ ;  /* 0x000000ff00067202 */ /* 0x000fc40000000f00 */
[----:B------:R-:W-:Y:S02]  /*1d1a0*/  MOV R4, 0xa ;  /* 0x0000000a00047802 */ /* 0x000fe40000000f00 */
[----:B------:R-:W-:Y:S02]  /*1d1b0*/  MOV R20, 32@lo((eval_multi_expr_kernel + .L_x_1129@srel)) ;  /* 0x0000000000147802 */ /* 0x000fe40000000f00 */
[----:B------:R-:W-:-:S04]  /*1d1c0*/  MOV R21, 32@hi((eval_multi_expr_kernel + .L_x_1129@srel)) ;  /* 0x0000000000157802 */ /* 0x000fc80000000f00 */
[----:B0----5:R-:W-:Y:S05]  /*1d1d0*/  CALL.ABS.NOINC `(apply_op) ;  /* 0x0000000000007943 */ /* 0x021fea0003c00000 */
.L_x_1129:
[----:B------:R-:W-:Y:S02]  /*1d1e0*/  MOV R5, R4 ;  /* 0x0000000400057202 */ /* 0x000fe40000000f00 */
[----:B------:R-:W-:Y:S02]  /*1d1f0*/  MOV R6, 0x40000000 ;  /* 0x4000000000067802 */ /* 0x000fe40000000f00 */
[----:B------:R-:W-:Y:S02]  /*1d200*/  MOV R4, 0x5 ;  /* 0x0000000500047802 */ /* 0x000fe40000000f00 */
[----:B------:R-:W-:Y:S02]  /*1d210*/  MOV R20, 32@lo((eval_multi_expr_kernel + .L_x_1130@srel)) ;  /* 0x0000000000147802 */ /* 0x000fe40000000f00 */
[----:B------:R-:W-:-:S04]  /*1d220*/  MOV R21, 32@hi((eval_multi_expr_kernel + .L_x_1130@srel)) ;  /* 0x0000000000157802 */ /* 0x000fc80000000f00 */
[----:B------:R-:W-:Y:S05]  /*1d230*/  CALL.ABS.NOINC `(apply_op) ;  /* 0x0000000000007943 */ /* 0x000fea0003c00000 */
.L_x_1130:
[----:B------:R-:W-:Y:S02]  /*1d240*/  MOV R6, R4 ;  /* 0x0000000400067202 */ /* 0x000fe40000000f00 */
[----:B------:R-:W-:-:S02]  /*1d250*/  MOV R5, 0xbf800000 ;  /* 0xbf80000000057802 */ /* 0x000fc40000000f00 */
[----:B------:R-:W-:Y:S02]  /*1d260*/  MOV R4, 0x1 ;  /* 0x0000000100047802 */ /* 0x000fe40000000f00 */
[----:B------:R-:W-:Y:S02]  /*1d270*/  MOV R20, 32@lo((eval_multi_expr_kernel + .L_x_1131@srel)) ;  /* 0x0000000000147802 */ /* 0x000fe40000000f00 */
[----:B------:R-:W-:-:S04]  /*1d280*/  MOV R21, 32@hi((eval_multi_expr_kernel + .L_x_1131@srel)) ;  /* 0x0000000000157802 */ /* 0x000fc80000000f00 */
[----:B------:R-:W-:Y:S05]  /*1d290*/  CALL.ABS.NOINC `(apply_op) ;  /* 0x0000000000007943 */ /* 0x000fea0003c00000 */
.L_x_1131:
[----:B------:R-:W-:Y:S02]  /*1d2a0*/  MOV R5, R4 ;  /* 0x0000000400057202 */ /* 0x000fe40000000f00 */
[----:B------:R-:W-:Y:S02]  /*1d2b0*/  MOV R6, R2 ;  /* 0x0000000200067202 */ /* 0x000fe40000000f00 */
[----:B------:R-:W-:Y:S02]  /*1d2c0*/  MOV R4, 0x1 ;  /* 0x0000000100047802 */ /* 0x000fe40000000f00 */
[----:B------:R-:W-:Y:S02]  /*1d2d0*/  MOV R20, 32@lo((eval_multi_expr_kernel + .L_x_1132@srel)) ;  /* 0x0000000000147802 */ /* 0x000fe40000000f00 */
[----:B------:R-:W-:-:S04]  /*1d2e0*/  MOV R21, 32@hi((eval_multi_expr_kernel + .L_x_1132@srel)) ;  /* 0x0000000000157802 */ /* 0x000fc80000000f00 */
[----:B------:R-:W-:Y:S05]  /*1d2f0*/  CALL.ABS.NOINC `(apply_op) ;  /* 0x0000000000007943 */ /* 0x000fea0003c00000 */
.L_x_1132:
[----:B------:R-:W-:Y:S02]  /*1d300*/  MOV R5, R4 ;  /* 0x0000000400057202 */ /* 0x000fe40000000f00 */
[----:B------:R-:W-:-:S02]  /*1d310*/  MOV R6, R16 ;  /* 0x0000001000067202 */ /* 0x000fc40000000f00 */
[----:B------:R-:W-:Y:S02]  /*1d320*/  MOV R4, 0x1 ;  /* 0x0000000100047802 */ /* 0x000fe40000000f00 */
[----:B------:R-:W-:Y:S02]  /*1d330*/  MOV R20, 32@lo((eval_multi_expr_kernel + .L_x_1133@srel)) ;  /* 0x0000000000147802 */ /* 0x000fe40000000f00 */
[----:B------:R-:W-:-:S04]  /*1d340*/  MOV R21, 32@hi((eval_multi_expr_kernel + .L_x_1133@srel)) ;  /* 0x0000000000157802 */ /* 0x000fc80000000f00 */
[----:B------:R-:W-:Y:S05]  /*1d350*/  CALL.ABS.NOINC `(apply_op) ;  /* 0x0000000000007943 */ /* 0x000fea0003c00000 */
.L_x_1133:
[----:B------:R0:W5:Y:S01]  /*1d360*/  LDG.E R5, [R26.64+0x4] ;  /* 0x000004241a057981 */ /* 0x000162000c1e1900 */
[----:B------:R-:W-:Y:S02]  /*1d370*/  MOV R22, R4 ;  /* 0x0000000400167202 */ /* 0x000fe40000000f00 */
[----:B------:R-:W-:Y:S02]  /*1d380*/  MOV R6, 0x40000000 ;  /* 0x4000000000067802 */ /* 0x000fe40000000f00 */
[----:B------:R-:W-:Y:S02]  /*1d390*/  MOV R4, 0x5 ;  /* 0x0000000500047802 */ /* 0x000fe40000000f00 */
[----:B------:R-:W-:Y:S02]  /*1d3a0*/  MOV R20, 32@lo((eval_multi_expr_kernel + .L_x_1134@srel)) ;  /* 0x0000000000147802 */ /* 0x000fe40000000f00 */
[----:B------:R-:W-:-:S04]  /*1d3b0*/  MOV R21, 32@hi((eval_multi_expr_kernel + .L_x_1134@srel)) ;  /* 0x0000000000157802 */ /* 0x000fc80000000f00 */
[----:B0----5:R-:W-:Y:S05]  /*1d3c0*/  CALL.ABS.NOINC `(apply_op) ;  /* 0x0000000000007943 */ /* 0x021fea0003c00000 */
.L_x_1134:
[----:B------:R0:W5:Y:S01]  /*1d3d0*/  LDG.E R5, [R26.64] ;  /* 0x000000241a057981 */ /* 0x000162000c1e1900 */
[----:B------:R-:W-:-:S02]  /*1d3e0*/  MOV R19, R4 ;  /* 0x0000000400137202 */ /* 0x000fc40000000f00 */
[----:B------:R-:W-:Y:S02]  /*1d3f0*/  MOV R6, 0xc0000000 ;  /* 0xc000000000067802 */ /* 0x000fe40000000f00 */
[----:B------:R-:W-:Y:S02]  /*1d400*/  MOV R4, 0x5 ;  /* 0x0000000500047802 */ /* 0x000fe40000000f00 */
[----:B------:R-:W-:Y:S02]  /*1d410*/  MOV R20, 32@lo((eval_multi_expr_kernel + .L_x_1135@srel)) ;  /* 0x0000000000147802 */ /* 0x000fe40000000f00 */
[----:B------:R-:W-:-:S04]  /*1d420*/  MOV R21, 32@hi((eval_multi_expr_kernel + .L_x_1135@srel)) ;  /* 0x0000000000157802 */ /* 0x000fc80000000f00 */
[----:B0----5:R-:W-:Y:S05]  /*1d430*/  CALL.ABS.NOINC `(apply_op) ;  /* 0x0000000000007943 */ /* 0x021fea0003c00000 */
.L_x_1135:
[----:B------:R0:W5:Y:S01]  /*1d440*/  LDG.E R5, [R26.64+0x10] ;  /* 0x000010241a057981 */ /* 0x000162000c1e1900 */
[----:B------:R-:W-:Y:S02]  /*1d450*/  MOV R18, R4 ;  /* 0x0000000400127202 */ /* 0x000fe40000000f00 */
[----:B------:R-:W-:Y:S02]  /*1d460*/  MOV R6, 0xc0000000 ;  /* 0xc000000000067802 */ /* 0x000fe40000000f00 */
[----:B------:R-:W-:Y:S02]  /*1d470*/  MOV R4, 0x5 ;  /* 0x0000000500047802 */ /* 0x000fe40000000f00 */
[----:B------:R-:W-:Y:S02]  /*1d480*/  MOV R20, 32@lo((eval_multi_expr_kernel + .L_x_1136@srel)) ;  /* 0x0000000000147802 */ /* 0x000fe40000000f00 */
[----:B------:R-:W-:-:S04]  /*1d490*/  MOV R21, 32@hi((eval_multi_expr_kernel + .L_x_1136@srel)) ;  /* 0x0000000000157802 */ /* 0x000fc80000000f00 */
[----:B0----5:R-:W-:Y:S05]  /*1d4a0*/  CALL.ABS.NOINC `(apply_op) ;  /* 0x0000000000007943 */ /* 0x021fea0003c00000 */
.L_x_1136:
[----:B------:R0:W5:Y:S01]  /*1d4b0*/  LDG.E R5, [R26.64+0xc] ;  /* 0x00000c241a057981 */ /* 0x000162000c1e1900 */
[----:B------:R-:W-:-:S02]  /*1d4c0*/  MOV R17, R4 ;  /* 0x0000000400117202 */ /* 0x000fc40000000f00 */
[----:B------:R-:W-:Y:S02]  /*1d4d0*/  MOV R6, 0x40000000 ;  /* 0x4000000000067802 */ /* 0x000fe40000000f00 */
[----:B------:R-:W-:Y:S02]  /*1d4e0*/  MOV R4, 0x5 ;  /* 0x0000000500047802 */ /* 0x000fe40000000f00 */
[----:B------:R-:W-:Y:S02]  /*1d4f0*/  MOV R20, 32@lo((eval_multi_expr_kernel + .L_x_1137@srel)) ;  /* 0x0000000000147802 */ /* 0x000fe40000000f00 */
[----:B------:R-:W-:-:S04]  /*1d500*/  MOV R21, 32@hi((eval_multi_expr_kernel + .L_x_1137@srel)) ;  /* 0x0000000000157802 */ /* 0x000fc80000000f00 */
[----:B0----5:R-:W-:Y:S05]  /*1d510*/  CALL.ABS.NOINC `(apply_op) ;  /* 0x0000000000007943 */ /* 0x021fea0003c00000 */
.L_x_1137:
[----:B------:R0:W5:Y:S01]  /*1d520*/  LDG.E R5, [R26.64+0x14] ;  /* 0x000014241a057981 */ /* 0x000162000c1e1900 */
[----:B------:R-:W-:Y:S02]  /*1d530*/  MOV R16, R4 ;  /* 0x0000000400107202 */ /* 0x000fe40000000f00 */
[----:B------:R-:W-:Y:S02]  /*1d540*/  MOV R6, 0xc0000000 ;  /* 0xc000000000067802 */ /* 0x000fe40000000f00 */
[----:B------:R-:W-:Y:S02]  /*1d550*/  MOV R4, 0x5 ;  /* 0x0000000500047802 */ /* 0x000fe40000000f00 */
[----:B------:R-:W-:Y:S02]  /*1d560*/  MOV R20, 32@lo((eval_multi_expr_kernel + .L_x_1138@srel)) ;  /* 0x0000000000147802 */ /* 0x000fe40000000f00 */
[----:B------:R-:W-:-:S04]  /*1d570*/  MOV R21, 32@hi((eval_multi_expr_kernel + .L_x_1138@srel)) ;  /* 0x0000000000157802 */ /* 0x000fc80000000f00 */
[----:B0----5:R-:W-:Y:S05]  /*1d580*/  CALL.ABS.NOINC `(apply_op) ;  /* 0x0000000000007943 */ /* 0x021fea0003c00000 */
.L_x_1138:
[----:B------:R0:W5:Y:S01]  /*1d590*/  LDG.E R5, [R26.64+0x8] ;  /* 0x000008241a057981 */ /* 0x000162000c1e1900 */
[----:B------:R-:W-:-:S02]  /*1d5a0*/  MOV R2, R4 ;  /* 0x0000000400027202 */ /* 0x000fc40000000f00 */
[----:B------:R-:W-:Y:S02]  /*1d5b0*/  MOV R6, 0x40000000 ;  /* 0x4000000000067802 */ /* 0x000fe40000000f00 */
[----:B------:R-:W-:Y:S02]  /*1d5c0*/  MOV R4, 0x5 ;  /* 0x0000000500047802 */ /* 0x000fe40000000f00 */
[----:B------:R-:W-:Y:S02]  /*1d5d0*/  MOV R20, 32@lo((eval_multi_expr_kernel + .L_x_1139@srel)) ;  /* 0x0000000000147802 */ /* 0x000fe40000000f00 */
[----:B------:R-:W-:-:S04]  /*1d5e0*/  MOV R21, 32@hi((eval_multi_expr_kernel + .L_x_1139@srel)) ;  /* 0x0000000000157802 */ /* 0x000fc80000000f00 */
[----:B0----5:R-:W-:Y:S05]  /*1d5f0*/  CALL.ABS.NOINC `(apply_op) ;  /* 0x0000000000007943 */ /* 0x021fea0003c00000 */
.L_x_1139:
[----:B------:R-:W-:Y:S02]  /*1d600*/  MOV R6, R4 ;  /* 0x0000000400067202 */ /* 0x000fe40000000f00 */
[----:B------:R-:W-:Y:S02]  /*1d610*/  MOV R5, 0x3d867bfc ;  /* 0x3d867bfc00057802 */ /* 0x000fe40000000f00 */
[----:B------:R-:W-:Y:S02]  /*1d620*/  MOV R4, 0x3 ;  /* 0x0000000300047802 */ /* 0x000fe40000000f00 */
[----:B------:R-:W-:Y:S02]  /*1d630*/  MOV R20, 32@lo((eval_multi_expr_kernel + .L_x_1140@srel)) ;  /* 0x0000000000147802 */ /* 0x000fe40000000f00 */
[----:B------:R-:W-:-:S04]  /*1d640*/  MOV R21, 32@hi((eval_multi_expr_kernel + .L_x_1140@srel)) ;  /* 0x0000000000157802 */ /* 0x000fc80000000f00 */
[----:B------:R-:W-:Y:S05]  /*1d650*/  CALL.ABS.NOINC `(apply_op) ;  /* 0x0000000000007943 */ /* 0x000fea0003c00000 */
.L_x_1140:
[----:B------:R-:W-:Y:S02]  /*1d660*/  MOV R5, R4 ;  /* 0x0000000400057202 */ /* 0x000fe40000000f00 */
[----:B------:R-:W-:-:S02]  /*1d670*/  MOV R6, R2 ;  /* 0x0000000200067202 */ /* 0x000fc40000000f00 */
[----:B------:R-:W-:Y:S02]  /*1d680*/  MOV R4, 0x3 ;  /* 0x0000000300047802 */ /* 0x000fe40000000f00 */
[----:B------:R-:W-:Y:S02]  /*1d690*/  MOV R20, 32@lo((eval_multi_expr_kernel + .L_x_1141@srel)) ;  /* 0x0000000000147802 */ /* 0x000fe40000000f00 */
[----:B------:R-:W-:-:S04]  /*1d6a0*/  MOV R21, 32@hi((eval_multi_expr_kernel + .L_x_1141@srel)) ;  /* 0x0000000000157802 */ /* 0x000fc80000000f00 */
[----:B------:R-:W-:Y:S05]  /*1d6b0*/  CALL.ABS.NOINC `(apply_op) ;  /* 0x0000000000007943 */ /* 0x000fea0003c00000 */
.L_x_1141:
[----:B------:R-:W-:Y:S02]  /*1d6c0*/  MOV R5, R4 ;  /* 0x0000000400057202 */ /* 0x000fe40000000f00 */
[----:B------:R-:W-:Y:S02]  /*1d6d0*/  MOV R6, R16 ;  /* 0x0000001000067202 */ /* 0x000fe40000000f00 */
[----:B------:R-:W-:Y:S02]  /*1d6e0*/  MOV R4, 0x1 ;  /* 0x0000000100047802 */ /* 0x000fe40000000f00 */
[----:B------:R-:W-:Y:S02]  /*1d6f0*/  MOV R20, 32@lo((eval_multi_expr_kernel + .L_x_1142@srel)) ;  /* 0x0000000000147802 */ /* 0x000fe40000000f00 */
[----:B------:R-:W-:-:S04]  /*1d700*/  MOV R21, 32@hi((eval_multi_expr_kernel + .L_x_1142@srel)) ;  /* 0x0000000000157802 */ /* 0x000fc80000000f00 */
[----:B------:R-:W-:Y:S05]  /*1d710*/  CALL.ABS.NOINC `(apply_op) ;  /* 0x0000000000007943 */ /* 0x000fea0003c00000 */
.L_x_1142:
[----:B------:R-:W-:Y:S02]  /*1d720*/  MOV R5, R4 ;  /* 0x0000000400057202 */ /* 0x000fe40000000f00 */
[----:B------:R-:W-:-:S02]  /*1d730*/  MOV R6, R17 ;  /* 0x0000001100067202 */ /* 0x000fc40000000f00 */
[----:B------:R-:W-:Y:S02]  /*1d740*/  MOV R4, 0x1 ;  /* 0x0000000100047802 */ /* 0x000fe40000000f00 */
[----:B------:R-:W-:Y:S02]  /*1d750*/  MOV R20, 32@lo((eval_multi_expr_kernel + .L_x_1143@srel)) ;  /* 0x0000000000147802 */ /* 0x000fe40000000f00 */
[----:B------:R-:W-:-:S04]  /*1d760*/  MOV R21, 32@hi((eval_multi_expr_kernel + .L_x_1143@srel)) ;  /* 0x0000000000157802 */ /* 0x000fc80000000f00 */
[----:B------:R-:W-:Y:S05]  /*1d770*/  CALL.ABS.NOINC `(apply_op) ;  /* 0x0000000000007943 */ /* 0x000fea0003c00000 */
.L_x_1143:
[----:B------:R-:W-:Y:S02]  /*1d780*/  MOV R5, R4 ;  /* 0x0000000400057202 */ /* 0x000fe40000000f00 */
[----:B------:R-:W-:Y:S02]  /*1d790*/  MOV R6, R18 ;  /* 0x0000001200067202 */ /* 0x000fe40000000f00 */
[----:B------:R-:W-:Y:S02]  /*1d7a0*/  MOV R4, 0x3 ;  /* 0x0000000300047802 */ /* 0x000fe40000000f00 */
[----:B------:R-:W-:Y:S02]  /*1d7b0*/  MOV R20, 32@lo((eval_multi_expr_kernel + .L_x_1144@srel)) ;  /* 0x0000000000147802 */ /* 0x000fe40000000f00 */
[----:B------:R-:W-:-:S04]  /*1d7c0*/  MOV R21, 32@hi((eval_multi_expr_kernel + .L_x_1144@srel)) ;  /* 0x0000000000157802 */ /* 0x000fc80000000f00 */
[----:B------:R-:W-:Y:S05]  /*1d7d0*/  CALL.ABS.NOINC `(apply_op) ;  /* 0x0000000000007943 */ /* 0x000fea0003c00000 */
.L_x_1144:
[----:B------:R-:W-:Y:S02]  /*1d7e0*/  MOV R5, R4 ;  /* 0x0000000400057202 */ /* 0x000fe40000000f00 */
[----:B------:R-:W-:-:S02]  /*1d7f0*/  MOV R6, R19 ;  /* 0x0000001300067202 */ /* 0x000fc40000000f00 */
[----:B------:R-:W-:Y:S02]  /*1d800*/  MOV R4, 0x1 ;  /* 0x0000000100047802 */ /* 0x000fe40000000f00 */
[----:B------:R-:W-:Y:S02]  /*1d810*/  MOV R20, 32@lo((eval_multi_expr_kernel + .L_x_1145@srel)) ;  /* 0x0000000000147802 */ /* 0x000fe40000000f00 */
[----:B------:R-:W-:-:S04]  /*1d820*/  MOV R21, 32@hi((eval_multi_expr_kernel + .L_x_1145@srel)) ;  /* 0x0000000000157802 */ /* 0x000fc80000000f00 */
[----:B------:R-:W-:Y:S05]  /*1d830*/  CALL.ABS.NOINC `(apply_op) ;  /* 0x0000000000007943 */ /* 0x000fea0003c00000 */
.L_x_1145:
        /* <DEDUP_REMOVED lines=8> */
.L_x_1146:
        /* <DEDUP_REMOVED lines=9> */
.L_x_1147:
[----:B------:R0:W5:Y:S01]  /*1d950*/  LDG.E R5, [R26.64+0x4] ;  /* 0x000004241a057981 */ /* 0x000162000c1e1900 */
[----:B------:R-:W-:Y:S02]  /*1d960*/  MOV R6, R4 ;  /* 0x0000000400067202 */ /* 0x000fe40000000f00 */
[----:B------:R-:W-:Y:S02]  /*1d970*/  MOV R4, 0x3 ;  /* 0x0000000300047802 */ /* 0x000fe40000000f00 */
[----:B------:R-:W-:Y:S02]  /*1d980*/  MOV R20, 32@lo((eval_multi_expr_kernel + .L_x_1148@srel)) ;  /* 0x0000000000147802 */ /* 0x000fe40000000f00 */
[----:B------:R-:W-:-:S04]  /*1d990*/  MOV R21, 32@hi((eval_multi_expr_kernel + .L_x_1148@srel)) ;  /* 0x0000000000157802 */ /* 0x000fc80000000f00 */
[----:B0----5:R-:W-:Y:S05]  /*1d9a0*/  CALL.ABS.NOINC `(apply_op) ;  /* 0x0000000000007943 */ /* 0x021fea0003c00000 */
.L_x_1148:
[----:B------:R0:W5:Y:S01]  /*1d9b0*/  LDG.E R5, [R26.64+0x4] ;  /* 0x000004241a057981 */ /* 0x000162000c1e1900 */
[----:B------:R-:W-:Y:S02]  /*1d9c0*/  MOV R16, R4 ;  /* 0x0000000400107202 */ /* 0x000fe40000000f00 */
[----:B------:R-:W-:-:S02]  /*1d9d0*/  MOV R6, 0xbf800000 ;  /* 0xbf80000000067802 */ /* 0x000fc40000000f00 */
[----:B------:R-:W-:Y:S02]  /*1d9e0*/  MOV R4, 0x5 ;  /* 0x0000000500047802 */ /* 0x000fe40000000f00 */
[----:B------:R-:W-:Y:S02]  /*1d9f0*/  MOV R20, 32@lo((eval_multi_expr_kernel + .L_x_1149@srel)) ;  /* 0x0000000000147802 */ /* 0x000fe40000000f00 */
[----:B------:R-:W-:-:S04]  /*1da00*/  MOV R21, 32@hi((eval_multi_expr_kernel + .L_x_1149@srel)) ;  /* 0x0000000000157802 */ /* 0x000fc80000000f00 */
[----:B0----5:R-:W-:Y:S05]  /*1da10*/  CALL.ABS.NOINC `(apply_op) ;  /* 0x0000000000007943 */ /* 0x021fea0003c00000 */
.L_x_1149:
[----:B------:R0:W5:Y:S01]  /*1da20*/  LDG.E R5, [R26.64] ;  /* 0x000000241a057981 */ /* 0x000162000c1e1900 */
[----:B------:R-:W-:Y:S02]  /*1da30*/  MOV R6, R4 ;  /* 0x0000000400067202 */ /* 0x000fe40000000f00 */
[----:B------:R-:W-:Y:S02]  /*1da40*/  MOV R4, 0x3 ;  /* 0x0000000300047802 */ /* 0x000fe40000000f00 */
[----:B------:R-:W-:Y:S02]  /*1da50*/  MOV R20, 32@lo((eval_multi_expr_kernel + .L_x_1150@srel)) ;  /* 0x0000000000147802 */ /* 0x000fe40000000f00 */
[----:B------:R-:W-:-:S04]  /*1da60*/  MOV R21, 32@hi((eval_multi_expr_kernel + .L_x_1150@srel)) ;  /* 0x0000000000157802 */ /* 0x000fc80000000f00 */
[----:B0----5:R-:W-:Y:S05]  /*1da70*/  CALL.ABS.NOINC `(apply_op) ;  /* 0x0000000000007943 */ /* 0x021fea0003c00000 */
.L_x_1150:
[----:B------:R0:W5:Y:S01]  /*1da80*/  LDG.E R5, [R26.64+0x18] ;  /* 0x000018241a057981 */ /* 0x000162000c1e1900 */
[----:B------:R-:W-:Y:S02]  /*1da90*/  MOV R2, R4 ;  /* 0x0000000400027202 */ /* 0x000fe40000000f00 */
[----:B------:R-:W-:-:S02]  /*1daa0*/  MOV R6, RZ ;  /* 0x000000ff00067202 */ /* 0x000fc40000000f00 */
[----:B------:R-:W-:Y:S02]  /*1dab0*/  MOV R4, 0xa ;  /* 0x0000000a00047802 */ /* 0x000fe40000000f00 */
[----:B------:R-:W-:Y:S02]  /*1dac0*/  MOV R20, 32@lo((eval_multi_expr_kernel + .L_x_1151@srel)) ;  /* 0x0000000000147802 */ /* 0x000fe40000000f00 */
[----:B------:R-:W-:-:S04]  /*1dad0*/  MOV R21, 32@hi((eval_multi_expr_kernel + .L_x_1151@srel)) ;  /* 0x0000000000157802 */ /* 0x000fc80000000f00 */
[----:B0----5:R-:W-:Y:S05]  /*1dae0*/  CALL.ABS.NOINC `(apply_op) ;  /* 0x0000000000007943 */ /* 0x021fea0003c00000 */
.L_x_1151:
[----:B------:R-:W-:Y:S02]  /*1daf0*/  MOV R5, R4 ;  /* 0x0000000400057202 */ /* 0x000fe40000000f00 */
[----:B------:R-:W-:Y:S02]  /*1db00*/  MOV R6, 0x40000000 ;  /* 0x4000000000067802 */ /* 0x000fe40000000f00 */
[----:B------:R-:W-:Y:S02]  /*1db10*/  MOV R4, 0x5 ;  /* 0x0000000500047802 */ /* 0x000fe40000000f00 */
[----:B------:R-:W-:Y:S02]  /*1db20*/  MOV R20, 32@lo((eval_multi_expr_kernel + .L_x_1152@srel)) ;  /* 0x0000000000147802 */ /* 0x000fe40000000f00 */
[----:B------:R-:W-:-:S04]  /*1db30*/  MOV R21, 32@hi((eval_multi_expr_kernel + .L_x_1152@srel)) ;  /* 0x0000000000157802 */ /* 0x000fc80000000f00 */
[----:B------:R-:W-:Y:S05]  /*1db40*/  CALL.ABS.NOINC `(apply_op) ;  /* 0x0000000000007943 */ /* 0x000fea0003c00000 */
.L_x_1152:
[----:B------:R-:W-:Y:S02]  /*1db50*/  MOV R6, R4 ;  /* 0x0000000400067202 */ /* 0x000fe40000000f00 */
[----:B------:R-:W-:-:S02]  /*1db60*/  MOV R5, 0xbf800000 ;  /* 0xbf80000000057802 */ /* 0x000fc40000000f00 */
[----:B------:R-:W-:Y:S02]  /*1db70*/  MOV R4, 0x3 ;  /* 0x0000000300047802 */ /* 0x000fe40000000f00 */
[----:B------:R-:W-:Y:S02]  /*1db80*/  MOV R20, 32@lo((eval_multi_expr_kernel + .L_x_1153@srel)) ;  /* 0x0000000000147802 */ /* 0x000fe40000000f00 */
[----:B------:R-:W-:-:S04]  /*1db90*/  MOV R21, 32@hi((eval_multi_expr_kernel + .L_x_1153@srel)) ;  /* 0x0000000000157802 */ /* 0x000fc80000000f00 */
[----:B------:R-:W-:Y:S05]  /*1dba0*/  CALL.ABS.NOINC `(apply_op) ;  /* 0x0000000000007943 */ /* 0x000fea0003c00000 */
.L_x_1153:
[----:B------:R-:W-:Y:S02]  /*1dbb0*/  MOV R5, R4 ;  /* 0x0000000400057202 */ /* 0x000fe40000000f00 */
[----:B------:R-:W-:Y:S02]  /*1dbc0*/  MOV R6, R2 ;  /* 0x0000000200067202 */ /* 0x000fe40000000f00 */
[----:B------:R-:W-:Y:S02]  /*1dbd0*/  MOV R4, 0x1 ;  /* 0x0000000100047802 */ /* 0x000fe40000000f00 */
[----:B------:R-:W-:Y:S02]  /*1dbe0*/  MOV R20, 32@lo((eval_multi_expr_kernel + .L_x_1154@srel)) ;  /* 0x0000000000147802 */ /* 0x000fe40000000f00 */
[----:B------:R-:W-:-:S04]  /*1dbf0*/  MOV R21, 32@hi((eval_multi_expr_kernel + .L_x_1154@srel)) ;  /* 0x0000000000157802 */ /* 0x000fc80000000f00 */
[----:B------:R-:W-:Y:S05]  /*1dc00*/  CALL.ABS.NOINC `(apply_op) ;  /* 0x0000000000007943 */ /* 0x000fea0003c00000 */
.L_x_1154:
[----:B------:R-:W-:Y:S02]  /*1dc10*/  MOV R5, R4 ;  /* 0x0000000400057202 */ /* 0x000fe40000000f00 */
[----:B------:R-:W-:-:S02]  /*1dc20*/  MOV R6, R16 ;  /* 0x0000001000067202 */ /* 0x000fc40000000f00 */
[----:B------:R-:W-:Y:S02]  /*1dc30*/  MOV R4, 0x1 ;  /* 0x0000000100047802 */ /* 0x000fe40000000f00 */
[----:B------:R-:W-:Y:S02]  /*1dc40*/  MOV R20, 32@lo((eval_multi_expr_kernel + .L_x_1155@srel)) ;  /* 0x0000000000147802 */ /* 0x000fe40000000f00 */
[----:B------:R-:W-:-:S04]  /*1dc50*/  MOV R21, 32@hi((eval_multi_expr_kernel + .L_x_1155@srel)) ;  /* 0x0000000000157802 */ /* 0x000fc80000000f00 */
[----:B------:R-:W-:Y:S05]  /*1dc60*/  CALL.ABS.NOINC `(apply_op) ;  /* 0x0000000000007943 */ /* 0x000fea0003c00000 */
.L_x_1155:
[----:B------:R0:W5:Y:S01]  /*1dc70*/  LDG.E R5, [R26.64+0x4] ;  /* 0x000004241a057981 */ /* 0x000162000c1e1900 */
[----:B------:R-:W-:Y:S02]  /*1dc80*/  MOV R22, R4 ;  /* 0x0000000400167202 */ /* 0x000fe40000000f00 */
[----:B------:R-:W-:Y:S02]  /*1dc90*/  MOV R6, 0x40000000 ;  /* 0x4000000000067802 */ /* 0x000fe40000000f00 */
[----:B------:R-:W-:Y:S02]  /*1dca0*/  MOV R4, 0x5 ;  /* 0x0000000500047802 */ /* 0x000fe40000000f00 */
[----:B------:R-:W-:Y:S02]  /*1dcb0*/  MOV R20, 32@lo((eval_multi_expr_kernel + .L_x_1156@srel)) ;  /* 0x0000000000147802 */ /* 0x000fe40000000f00 */
[----:B------:R-:W-:-:S04]  /*1dcc0*/  MOV R21, 32@hi((eval_multi_expr_kernel + .L_x_1156@srel)) ;  /* 0x0000000000157802 */ /* 0x000fc80000000f00 */
[----:B0----5:R-:W-:Y:S05]  /*1dcd0*/  CALL.ABS.NOINC `(apply_op) ;  /* 0x0000000000007943 */ /* 0x021fea0003c00000 */
.L_x_1156:
[----:B------:R0:W5:Y:S01]  /*1dce0*/  LDG.E R5, [R26.64] ;  /* 0x000000241a057981 */ /* 0x000162000c1e1900 */
[----:B------:R-:W-:-:S02]  /*1dcf0*/  MOV R19, R4 ;  /* 0x0000000400137202 */ /* 0x000fc40000000f00 */
[----:B------:R-:W-:Y:S02]  /*1dd00*/  MOV R6, 0xc0000000 ;  /* 0xc000000000067802 */ /* 0x000fe40000000f00 */
[----:B------:R-:W-:Y:S02]  /*1dd10*/  MOV R4, 0x5 ;  /* 0x0000000500047802 */ /* 0x000fe40000000f00 */
[----:B------:R-:W-:Y:S02]  /*1dd20*/  MOV R20, 32@lo((eval_multi_expr_kernel + .L_x_1157@srel)) ;  /* 0x0000000000147802 */ /* 0x000fe40000000f00 */
[----:B------:R-:W-:-:S04]  /*1dd30*/  MOV R21, 32@hi((eval_multi_expr_kernel + .L_x_1157@srel)) ;  /* 0x0000000000157802 */ /* 0x000fc80000000f00 */
[----:B0----5:R-:W-:Y:S05]  /*1dd40*/  CALL.ABS.NOINC `(apply_op) ;  /* 0x0000000000007943 */ /* 0x021fea0003c00000 */
.L_x_1157:
[----:B------:R0:W5:Y:S01]  /*1dd50*/  LDG.E R5, [R26.64+0x10] ;  /* 0x000010241a057981 */ /* 0x000162000c1e1900 */
[----:B------:R-:W-:Y:S02]  /*1dd60*/  MOV R18, R4 ;  /* 0x0000000400127202 */ /* 0x000fe40000000f00 */
[----:B------:R-:W-:Y:S02]  /*1dd70*/  MOV R6, 0xc0000000 ;  /* 0xc000000000067802 */ /* 0x000fe40000000f00 */
[----:B------:R-:W-:Y:S02]  /*1dd80*/  MOV R4, 0x5 ;  /* 0x0000000500047802 */ /* 0x000fe40000000f00 */
[----:B------:R-:W-:Y:S02]  /*1dd90*/  MOV R20, 32@lo((eval_multi_expr_kernel + .L_x_1158@srel)) ;  /* 0x0000000000147802 */ /* 0x000fe40000000f00 */
[----:B------:R-:W-:-:S04]  /*1dda0*/  MOV R21, 32@hi((eval_multi_expr_kernel + .L_x_1158@srel)) ;  /* 0x0000000000157802 */ /* 0x000fc80000000f00 */
[----:B0----5:R-:W-:Y:S05]  /*1ddb0*/  CALL.ABS.NOINC `(apply_op) ;  /* 0x0000000000007943 */ /* 0x021fea0003c00000 */
.L_x_1158:
[----:B------:R0:W5:Y:S01]  /*1ddc0*/  LDG.E R5, [R26.64+0xc] ;  /* 0x00000c241a057981 */ /* 0x000162000c1e1900 */
[----:B------:R-:W-:-:S02]  /*1ddd0*/  MOV R17, R4 ;  /* 0x0000000400117202 */ /* 0x000fc40000000f00 */
[----:B------:R-:W-:Y:S02]  /*1dde0*/  MOV R6, 0x40000000 ;  /* 0x4000000000067802 */ /* 0x000fe40000000f00 */
[----:B------:R-:W-:Y:S02]  /*1ddf0*/  MOV R4, 0x5 ;  /* 0x0000000500047802 */ /* 0x000fe40000000f00 */
[----:B------:R-:W-:Y:S02]  /*1de00*/  MOV R20, 32@lo((eval_multi_expr_kernel + .L_x_1159@srel)) ;  /* 0x0000000000147802 */ /* 0x000fe40000000f00 */
[----:B------:R-:W-:-:S04]  /*1de10*/  MOV R21, 32@hi((eval_multi_expr_kernel + .L_x_1159@srel)) ;  /* 0x0000000000157802 */ /* 0x000fc80000000f00 */
[----:B0----5:R-:W-:Y:S05]  /*1de20*/  CALL.ABS.NOINC `(apply_op) ;  /* 0x0000000000007943 */ /* 0x021fea0003c00000 */
.L_x_1159:
[----:B------:R0:W5:Y:S01]  /*1de30*/  LDG.E R5, [R26.64+0x14] ;  /* 0x000014241a057981 */ /* 0x000162000c1e1900 */
[----:B------:R-:W-:Y:S02]  /*1de40*/  MOV R16, R4 ;  /* 0x0000000400107202 */ /* 0x000fe40000000f00 */
[----:B------:R-:W-:Y:S02]  /*1de50*/  MOV R6, 0xbfeb5817 ;  /* 0xbfeb581700067802 */ /* 0x000fe40000000f00 */
[----:B------:R-:W-:Y:S02]  /*1de60*/  MOV R4, 0x5 ;  /* 0x0000000500047802 */ /* 0x000fe40000000f00 */
[----:B------:R-:W-:Y:S02]  /*1de70*/  MOV R20, 32@lo((eval_multi_expr_kernel + .L_x_1160@srel)) ;  /* 0x0000000000147802 */ /* 0x000fe40000000f00 */
[----:B------:R-:W-:-:S04]  /*1de80*/  MOV R21, 32@hi((eval_multi_expr_kernel + .L_x_1160@srel)) ;  /* 0x0000000000157802 */ /* 0x000fc80000000f00 */
[----:B0----5:R-:W-:Y:S05]  /*1de90*/  CALL.ABS.NOINC `(apply_op) ;  /* 0x0000000000007943 */ /* 0x021fea0003c00000 */
.L_x_1160:
[----:B------:R0:W5:Y:S01]  /*1dea0*/  LDG.E R5, [R26.64+0x8] ;  /* 0x000008241a057981 */ /* 0x000162000c1e1900 */
[----:B------:R-:W-:-:S02]  /*1deb0*/  MOV R2, R4 ;  /* 0x0000000400027202 */ /* 0x000fc40000000f00 */
[----:B------:R-:W-:Y:S02]  /*1dec0*/  MOV R6, 0x40087e4d ;  /* 0x40087e4d00067802 */ /* 0x000fe40000000f00 */
[----:B------:R-:W-:Y:S02]  /*1ded0*/  MOV R4, 0x5 ;  /* 0x0000000500047802 */ /* 0x000fe40000000f00 */
[----:B------:R-:W-:Y:S02]  /*1dee0*/  MOV R20, 32@lo((eval_multi_expr_kernel + .L_x_1161@srel)) ;  /* 0x0000000000147802 */ /* 0x000fe40000000f00 */
[----:B------:R-:W-:-:S04]  /*1def0*/  MOV R21, 32@hi((eval_multi_expr_kernel + .L_x_1161@srel)) ;  /* 0x0000000000157802 */ /* 0x000fc80000000f00 */
[----:B0----5:R-:W-:Y:S05]  /*1df00*/  CALL.ABS.NOINC `(apply_op) ;  /* 0x0000000000007943 */ /* 0x021fea0003c00000 */
.L_x_1161:
[----:B------:R-:W-:Y:S02]  /*1df10*/  MOV R6, R4 ;  /* 0x0000000400067202 */ /* 0x000fe40000000f00 */
[----:B------:R-:W-:Y:S02]  /*1df20*/  MOV R5, 0x3db0c307 ;  /* 0x3db0c30700057802 */ /* 0x000fe40000000f00 */
[----:B------:R-:W-:Y:S02]  /*1df30*/  MOV R4, 0x3 ;  /* 0x0000000300047802 */ /* 0x000fe40000000f00 */
[----:B------:R-:W-:Y:S02]  /*1df40*/  MOV R20, 32@lo((eval_multi_expr_kernel + .L_x_1162@srel)) ;  /* 0x0000000000147802 */ /* 0x000fe40000000f00 */
[----:B------:R-:W-:-:S04]  /*1df50*/  MOV R21, 32@hi((eval_multi_expr_kernel + .L_x_1162@srel)) ;  /* 0x0000000000157802 */ /* 0x000fc80000000f00 */
[----:B------:R-:W-:Y:S05]  /*1df60*/  CALL.ABS.NOINC `(apply_op) ;  /* 0x0000000000007943 */ /* 0x000fea0003c00000 */
.L_x_1162:
[----:B------:R-:W-:Y:S02]  /*1df70*/  MOV R5, R4 ;  /* 0x0000000400057202 */ /* 0x000fe40000000f00 */
[----:B------:R-:W-:-:S02]  /*1df80*/  MOV R6, R2 ;  /* 0x0000000200067202 */ /* 0x000fc40000000f00 */
[----:B------:R-:W-:Y:S02]  /*1df90*/  MOV R4, 0x3 ;  /* 0x0000000300047802 */ /* 0x000fe40000000f00 */
[----:B------:R-:W-:Y:S02]  /*1dfa0*/  MOV R20, 32@lo((eval_multi_expr_kernel + .L_x_1163@srel)) ;  /* 0x0000000000147802 */ /* 0x000fe40000000f00 */
[----:B------:R-:W-:-:S04]  /*1dfb0*/  MOV R21, 32@hi((eval_multi_expr_kernel + .L_x_1163@srel)) ;  /* 0x0000000000157802 */ /* 0x000fc80000000f00 */
[----:B------:R-:W-:Y:S05]  /*1dfc0*/  CALL.ABS.NOINC `(apply_op) ;  /* 0x0000000000007943 */ /* 0x000fea0003c00000 */
.L_x_1163:
[----:B------:R-:W-:Y:S02]  /*1dfd0*/  MOV R5, R4 ;  /* 0x0000000400057202 */ /* 0x000fe40000000f00 */
[----:B------:R-:W-:Y:S02]  /*1dfe0*/  MOV R6, R16 ;  /* 0x0000001000067202 */ /* 0x000fe40000000f00 */
[----:B------:R-:W-:Y:S02]  /*1dff0*/  MOV R4, 0x3 ;  /* 0x0000000300047802 */ /* 0x000fe40000000f00 */
[----:B------:R-:W-:Y:S02]  /*1e000*/  MOV R20, 32@lo((eval_multi_expr_kernel + .L_x_1164@srel)) ;  /* 0x0000000000147802 */ /* 0x000fe40000000f00 */
[----:B------:R-:W-:-:S04]  /*1e010*/  MOV R21, 32@hi((eval_multi_expr_kernel + .L_x_1164@srel)) ;  /* 0x0000000000157802 */ /* 0x000fc80000000f00 */
[----:B------:R-:W-:Y:S05]  /*1e020*/  CALL.ABS.NOINC `(apply_op) ;  /* 0x0000000000007943 */ /* 0x000fea0003c00000 */
.L_x_1164:
[----:B------:R-:W-:Y:S02]  /*1e030*/  MOV R5, R4 ;  /* 0x0000000400057202 */ /* 0x000fe40000000f00 */
[----:B------:R-:W-:-:S02]  /*1e040*/  MOV R6, R17 ;  /* 0x0000001100067202 */ /* 0x000fc40000000f00 */
[----:B------:R-:W-:Y:S02]  /*1e050*/  MOV R4, 0x3 ;  /* 0x0000000300047802 */ /* 0x000fe40000000f00 */
[----:B------:R-:W-:Y:S02]  /*1e060*/  MOV R20, 32@lo((eval_multi_expr_kernel + .L_x_1165@srel)) ;  /* 0x0000000000147802 */ /* 0x000fe40000000f00 */
[----:B------:R-:W-:-:S04]  /*1e070*/  MOV R21, 32@hi((eval_multi_expr_kernel + .L_x_1165@srel)) ;  /* 0x0000000000157802 */ /* 0x000fc80000000f00 */
[----:B------:R-:W-:Y:S05]  /*1e080*/  CALL.ABS.NOINC `(apply_op) ;  /* 0x0000000000007943 */ /* 0x000fea0003c00000 */
.L_x_1165:
[----:B------:R-:W-:Y:S02]  /*1e090*/  MOV R5, R4 ;  /* 0x0000000400057202 */ /* 0x000fe40000000f00 */
[----:B------:R-:W-:Y:S02]  /*1e0a0*/  MOV R6, R18 ;  /* 0x0000001200067202 */ /* 0x000fe40000000f00 */
[----:B------:R-:W-:Y:S02]  /*1e0b0*/  MOV R4, 0x3 ;  /* 0x0000000300047802 */ /* 0x000fe40000000f00 */
[----:B------:R-:W-:Y:S02]  /*1e0c0*/  MOV R20, 32@lo((eval_multi_expr_kernel + .L_x_1166@srel)) ;  /* 0x0000000000147802 */ /* 0x000fe40000000f00 */
[----:B------:R-:W-:-:S04]  /*1e0d0*/  MOV R21, 32@hi((eval_multi_expr_kernel + .L_x_1166@srel)) ;  /* 0x0000000000157802 */ /* 0x000fc80000000f00 */
[----:B------:R-:W-:Y:S05]  /*1e0e0*/  CALL.ABS.NOINC `(apply_op) ;  /* 0x0000000000007943 */ /* 0x000fea0003c00000 */
.L_x_1166:
[----:B------:R-:W-:Y:S02]  /*1e0f0*/  MOV R5, R4 ;  /* 0x0000000400057202 */ /* 0x000fe40000000f00 */
[----:B------:R-:W-:-:S02]  /*1e100*/  MOV R6, R19 ;  /* 0x0000001300067202 */ /* 0x000fc40000000f00 */
[----:B------:R-:W-:Y:S02]  /*1e110*/  MOV R4, 0x3 ;  /* 0x0000000300047802 */ /* 0x000fe40000000f00 */
[----:B------:R-:W-:Y:S02]  /*1e120*/  MOV R20, 32@lo((eval_multi_expr_kernel + .L_x_1167@srel)) ;  /* 0x0000000000147802 */ /* 0x000fe40000000f00 */
[----:B------:R-:W-:-:S04]  /*1e130*/  MOV R21, 32@hi((eval_multi_expr_kernel + .L_x_1167@srel)) ;  /* 0x0000000000157802 */ /* 0x000fc80000000f00 */
[----:B------:R-:W-:Y:S05]  /*1e140*/  CALL.ABS.NOINC `(apply_op) ;  /* 0x0000000000007943 */ /* 0x000fea0003c00000 */
.L_x_1167:
        /* <DEDUP_REMOVED lines=8> */
.L_x_1168:
        /* <DEDUP_REMOVED lines=9> */
.L_x_1169:
[----:B------:R0:W5:Y:S01]  /*1e260*/  LDG.E R5, [R26.64+0x4] ;  /* 0x000004241a057981 */ /* 0x000162000c1e1900 */
[----:B------:R-:W-:Y:S02]  /*1e270*/  MOV R6, R4 ;  /* 0x0000000400067202 */ /* 0x000fe40000000f00 */
[----:B------:R-:W-:Y:S02]  /*1e280*/  MOV R4, 0x3 ;  /* 0x0000000300047802 */ /* 0x000fe40000000f00 */
[----:B------:R-:W-:Y:S02]  /*1e290*/  MOV R20, 32@lo((eval_multi_expr_kernel + .L_x_1170@srel)) ;  /* 0x0000000000147802 */ /* 0x000fe40000000f00 */
[----:B------:R-:W-:-:S04]  /*1e2a0*/  MOV R21, 32@hi((eval_multi_expr_kernel + .L_x_1170@srel)) ;  /* 0x0000000000157802 */ /* 0x000fc80000000f00 */
[----:B0----5:R-:W-:Y:S05]  /*1e2b0*/  CALL.ABS.NOINC `(apply_op) ;  /* 0x0000000000007943 */ /* 0x021fea0003c00000 */
.L_x_1170:
[----:B------:R0:W5:Y:S01]  /*1e2c0*/  LDG.E R5, [R26.64+0x4] ;  /* 0x000004241a057981 */ /* 0x000162000c1e1900 */
[----:B------:R-:W-:Y:S02]  /*1e2d0*/  MOV R16, R4 ;  /* 0x0000000400107202 */ /* 0x000fe40000000f00 */
[----:B------:R-:W-:-:S02]  /*1e2e0*/  MOV R6, 0xbfa0f424 ;  /* 0xbfa0f42400067802 */ /* 0x000fc40000000f00 */
[----:B------:R-:W-:Y:S02]  /*1e2f0*/  MOV R4, 0x5 ;  /* 0x0000000500047802 */ /* 0x000fe40000000f00 */
[----:B------:R-:W-:Y:S02]  /*1e300*/  MOV R20, 32@lo((eval_multi_expr_kernel + .L_x_1171@srel)) ;  /* 0x0000000000147802 */ /* 0x000fe40000000f00 */
[----:B------:R-:W-:-:S04]  /*1e310*/  MOV R21, 32@hi((eval_multi_expr_kernel + .L_x_1171@srel)) ;  /* 0x0000000000157802 */ /* 0x000fc80000000f00 */
[----:B0----5:R-:W-:Y:S05]  /*1e320*/  CALL.ABS.NOINC `(apply_op) ;  /* 0x0000000000007943 */ /* 0x021fea0003c00000 */
.L_x_1171:
[----:B------:R0:W5:Y:S01]  /*1e330*/  LDG.E R5, [R26.64] ;  /* 0x000000241a057981 */ /* 0x000162000c1e1900 */
[----:B------:R-:W-:Y:S02]  /*1e340*/  MOV R6, R4 ;  /* 0x0000000400067202 */ /* 0x000fe40000000f00 */
[----:B------:R-:W-:Y:S02]  /*1e350*/  MOV R4, 0x3 ;  /* 0x0000000300047802 */ /* 0x000fe40000000f00 */
[----:B------:R-:W-:Y:S02]  /*1e360*/  MOV R20, 32@lo((eval_multi_expr_kernel + .L_x_1172@srel)) ;  /* 0x0000000000147802 */ /* 0x000fe40000000f00 */
[----:B------:R-:W-:-:S04]  /*1e370*/  MOV R21, 32@hi((eval_multi_expr_kernel + .L_x_1172@srel)) ;  /* 0x0000000000157802 */ /* 0x000fc80000000f00 */
[----:B0----5:R-:W-:Y:S05]  /*1e380*/  CALL.ABS.NOINC `(apply_op) ;  /* 0x0000000000007943 */ /* 0x021fea0003c00000 */
.L_x_1172:
[----:B------:R0:W5:Y:S01]  /*1e390*/  LDG.E R5, [R26.64+0x18] ;  /* 0x000018241a057981 */ /* 0x000162000c1e1900 */
[----:B------:R-:W-:Y:S02]  /*1e3a0*/  MOV R2, R4 ;  /* 0x0000000400027202 */ /* 0x000fe40000000f00 */
[----:B------:R-:W-:-:S02]  /*1e3b0*/  MOV R6, RZ ;  /* 0x000000ff00067202 */ /* 0x000fc40000000f00 */
[----:B------:R-:W-:Y:S02]  /*1e3c0*/  MOV R4, 0xa ;  /* 0x0000000a00047802 */ /* 0x000fe40000000f00 */
[----:B------:R-:W-:Y:S02]  /*1e3d0*/  MOV R20, 32@lo((eval_multi_expr_kernel + .L_x_1173@srel)) ;  /* 0x0000000000147802 */ /* 0x000fe40000000f00 */
[----:B------:R-:W-:-:S04]  /*1e3e0*/  MOV R21, 32@hi((eval_multi_expr_kernel + .L_x_1173@srel)) ;  /* 0x0000000000157802 */ /* 0x000fc80000000f00 */
[----:B0----5:R-:W-:Y:S05]  /*1e3f0*/  CALL.ABS.NOINC `(apply_op) ;  /* 0x0000000000007943 */ /* 0x021fea0003c00000 */
.L_x_1173:
[----:B------:R-:W-:Y:S02]  /*1e400*/  MOV R5, R4 ;  /* 0x0000000400057202 */ /* 0x000fe40000000f00 */
[----:B------:R-:W-:Y:S02]  /*1e410*/  MOV R6, 0x40000000 ;  /* 0x4000000000067802 */ /* 0x000fe40000000f00 */
[----:B------:R-:W-:Y:S02]  /*1e420*/  MOV R4, 0x5 ;  /* 0x0000000500047802 */ /* 0x000fe40000000f00 */
[----:B------:R-:W-:Y:S02]  /*1e430*/  MOV R20, 32@lo((eval_multi_expr_kernel + .L_x_1174@srel)) ;  /* 0x0000000000147802 */ /* 0x000fe40000000f00 */
[----:B------:R-:W-:-:S04]  /*1e440*/  MOV R21, 32@hi((eval_multi_expr_kernel + .L_x_1174@srel)) ;  /* 0x0000000000157802 */ /* 0x000fc80000000f00 */
[----:B------:R-:W-:Y:S05]  /*1e450*/  CALL.ABS.NOINC `(apply_op) ;  /* 0x0000000000007943 */ /* 0x000fea0003c00000 */
.L_x_1174:
[----:B------:R-:W-:Y:S02]  /*1e460*/  MOV R6, R4 ;  /* 0x0000000400067202 */ /* 0x000fe40000000f00 */
[----:B------:R-:W-:-:S02]  /*1e470*/  MOV R5, 0xbf800000 ;  /* 0xbf80000000057802 */ /* 0x000fc40000000f00 */
[----:B------:R-:W-:Y:S02]  /*1e480*/  MOV R4, 0x3 ;  /* 0x0000000300047802 */ /* 0x000fe40000000f00 */
[----:B------:R-:W-:Y:S02]  /*1e490*/  MOV R20, 32@lo((eval_multi_expr_kernel + .L_x_1175@srel)) ;  /* 0x0000000000147802 */ /* 0x000fe40000000f00 */
[----:B------:R-:W-:-:S04]  /*1e4a0*/  MOV R21, 32@hi((eval_multi_expr_kernel + .L_x_1175@srel)) ;  /* 0x0000000000157802 */ /* 0x000fc80000000f00 */
[----:B------:R-:W-:Y:S05]  /*1e4b0*/  CALL.ABS.NOINC `(apply_op) ;  /* 0x0000000000007943 */ /* 0x000fea0003c00000 */
.L_x_1175:
[----:B------:R-:W-:Y:S02]  /*1e4c0*/  MOV R5, R4 ;  /* 0x0000000400057202 */ /* 0x000fe40000000f00 */
[----:B------:R-:W-:Y:S02]  /*1e4d0*/  MOV R6, R2 ;  /* 0x0000000200067202 */ /* 0x000fe40000000f00 */
[----:B------:R-:W-:Y:S02]  /*1e4e0*/  MOV R4, 0x1 ;  /* 0x0000000100047802 */ /* 0x000fe40000000f00 */
[----:B------:R-:W-:Y:S02]  /*1e4f0*/  MOV R20, 32@lo((eval_multi_expr_kernel + .L_x_1176@srel)) ;  /* 0x0000000000147802 */ /* 0x000fe40000000f00 */
[----:B------:R-:W-:-:S04]  /*1e500*/  MOV R21, 32@hi((eval_multi_expr_kernel + .L_x_1176@srel)) ;  /* 0x0000000000157802 */ /* 0x000fc80000000f00 */
[----:B------:R-:W-:Y:S05]  /*1e510*/  CALL.ABS.NOINC `(apply_op) ;  /* 0x0000000000007943 */ /* 0x000fea0003c00000 */
.L_x_1176:
[----:B------:R-:W-:Y:S02]  /*1e520*/  MOV R5, R4 ;  /* 0x0000000400057202 */ /* 0x000fe40000000f00 */
[----:B------:R-:W-:-:S02]  /*1e530*/  MOV R6, R16 ;  /* 0x0000001000067202 */ /* 0x000fc40000000f00 */
[----:B------:R-:W-:Y:S02]  /*1e540*/  MOV R4, 0x1 ;  /* 0x0000000100047802 */ /* 0x000fe40000000f00 */
[----:B------:R-:W-:Y:S02]  /*1e550*/  MOV R20, 32@lo((eval_multi_expr_kernel + .L_x_1177@srel)) ;  /* 0x0000000000147802 */ /* 0x000fe40000000f00 */
[----:B------:R-:W-:-:S04]  /*1e560*/  MOV R21, 32@hi((eval_multi_expr_kernel + .L_x_1177@srel)) ;  /* 0x0000000000157802 */ /* 0x000fc80000000f00 */
[----:B------:R-:W-:Y:S05]  /*1e570*/  CALL.ABS.NOINC `(apply_op) ;  /* 0x0000000000007943 */ /* 0x000fea0003c00000 */
.L_x_1177:
[----:B------:R0:W5:Y:S01]  /*1e580*/  LDG.E R5, [R26.64+0x4] ;  /* 0x000004241a057981 */ /* 0x000162000c1e1900 */
[----:B------:R-:W-:Y:S02]  /*1e590*/  MOV R22, R4 ;  /* 0x0000000400167202 */ /* 0x000fe40000000f00 */
[----:B------:R-:W-:Y:S02]  /*1e5a0*/  MOV R6, 0x40000000 ;  /* 0x4000000000067802 */ /* 0x000fe40000000f00 */
[----:B------:R-:W-:Y:S02]  /*1e5b0*/  MOV R4, 0x5 ;  /* 0x0000000500047802 */ /* 0x000fe40000000f00 */
[----:B------:R-:W-:Y:S02]  /*1e5c0*/  MOV R20, 32@lo((eval_multi_expr_kernel + .L_x_1178@srel)) ;  /* 0x0000000000147802 */ /* 0x000fe40000000f00 */
[----:B------:R-:W-:-:S04]  /*1e5d0*/  MOV R21, 32@hi((eval_multi_expr_kernel + .L_x_1178@srel)) ;  /* 0x0000000000157802 */ /* 0x000fc80000000f00 */
[----:B0----5:R-:W-:Y:S05]  /*1e5e0*/  CALL.ABS.NOINC `(apply_op) ;  /* 0x0000000000007943 */ /* 0x021fea0003c00000 */
.L_x_1178:
[----:B------:R0:W5:Y:S01]  /*1e5f0*/  LDG.E R5, [R26.64] ;  /* 0x000000241a057981 */ /* 0x000162000c1e1900 */
[----:B------:R-:W-:-:S02]  /*1e600*/  MOV R19, R4 ;  /* 0x0000000400137202 */ /* 0x000fc40000000f00 */
[----:B------:R-:W-:Y:S02]  /*1e610*/  MOV R6, 0xc0000000 ;  /* 0xc000000000067802 */ /* 0x000fe40000000f00 */
[----:B------:R-:W-:Y:S02]  /*1e620*/  MOV R4, 0x5 ;  /* 0x0000000500047802 */ /* 0x000fe40000000f00 */
[----:B------:R-:W-:Y:S02]  /*1e630*/  MOV R20, 32@lo((eval_multi_expr_kernel + .L_x_1179@srel)) ;  /* 0x0000000000147802 */ /* 0x000fe40000000f00 */
[----:B------:R-:W-:-:S04]  /*1e640*/  MOV R21, 32@hi((eval_multi_expr_kernel + .L_x_1179@srel)) ;  /* 0x0000000000157802 */ /* 0x000fc80000000f00 */
[----:B0----5:R-:W-:Y:S05]  /*1e650*/  CALL.ABS.NOINC `(apply_op) ;  /* 0x0000000000007943 */ /* 0x021fea0003c00000 */
.L_x_1179:
[----:B------:R0:W5:Y:S01]  /*1e660*/  LDG.E R5, [R26.64+0x10] ;  /* 0x000010241a057981 */ /* 0x000162000c1e1900 */
[----:B------:R-:W-:Y:S02]  /*1e670*/  MOV R18, R4 ;  /* 0x0000000400127202 */ /* 0x000fe40000000f00 */
[----:B------:R-:W-:Y:S02]  /*1e680*/  MOV R6, 0xc0000000 ;  /* 0xc000000000067802 */ /* 0x000fe40000000f00 */
[----:B------:R-:W-:Y:S02]  /*1e690*/  MOV R4, 0x5 ;  /* 0x0000000500047802 */ /* 0x000fe40000000f00 */
[----:B------:R-:W-:Y:S02]  /*1e6a0*/  MOV R20, 32@lo((eval_multi_expr_kernel + .L_x_1180@srel)) ;  /* 0x0000000000147802 */ /* 0x000fe40000000f00 */
[----:B------:R-:W-:-:S04]  /*1e6b0*/  MOV R21, 32@hi((eval_multi_expr_kernel + .L_x_1180@srel)) ;  /* 0x0000000000157802 */ /* 0x000fc80000000f00 */
[----:B0----5:R-:W-:Y:S05]  /*1e6c0*/  CALL.ABS.NOINC `(apply_op) ;  /* 0x0000000000007943 */ /* 0x021fea0003c00000 */
.L_x_1180:
[----:B------:R0:W5:Y:S01]  /*1e6d0*/  LDG.E R5, [R26.64+0xc] ;  /* 0x00000c241a057981 */ /* 0x000162000c1e1900 */
[----:B------:R-:W-:-:S02]  /*1e6e0*/  MOV R17, R4 ;  /* 0x0000000400117202 */ /* 0x000fc40000000f00 */
[----:B------:R-:W-:Y:S02]  /*1e6f0*/  MOV R6, 0x40000000 ;  /* 0x4000000000067802 */ /* 0x000fe40000000f00 */
[----:B------:R-:W-:Y:S02]  /*1e700*/  MOV R4, 0x5 ;  /* 0x0000000500047802 */ /* 0x000fe40000000f00 */
[----:B------:R-:W-:Y:S02]  /*1e710*/  MOV R20, 32@lo((eval_multi_expr_kernel + .L_x_1181@srel)) ;  /* 0x0000000000147802 */ /* 0x000fe40000000f00 */
[----:B------:R-:W-:-:S04]  /*1e720*/  MOV R21, 32@hi((eval_multi_expr_kernel + .L_x_1181@srel)) ;  /* 0x0000000000157802 */ /* 0x000fc80000000f00 */
[----:B0----5:R-:W-:Y:S05]  /*1e730*/  CALL.ABS.NOINC `(apply_op) ;  /* 0x0000000000007943 */ /* 0x021fea0003c00000 */
.L_x_1181:
[----:B------:R0:W5:Y:S01]  /*1e740*/  LDG.E R5, [R26.64+0x14] ;  /* 0x000014241a057981 */ /* 0x000162000c1e1900 */
[----:B------:R-:W-:Y:S02]  /*1e750*/  MOV R16, R4 ;  /* 0x0000000400107202 */ /* 0x000fe40000000f00 */
[----:B------:R-:W-:Y:S02]  /*1e760*/  MOV R6, 0xc0000000 ;  /* 0xc000000000067802 */ /* 0x000fe40000000f00 */
[----:B------:R-:W-:Y:S02]  /*1e770*/  MOV R4, 0x5 ;  /* 0x0000000500047802 */ /* 0x000fe40000000f00 */
[----:B------:R-:W-:Y:S02]  /*1e780*/  MOV R20, 32@lo((eval_multi_expr_kernel + .L_x_1182@srel)) ;  /* 0x0000000000147802 */ /* 0x000fe40000000f00 */
[----:B------:R-:W-:-:S04]  /*1e790*/  MOV R21, 32@hi((eval_multi_expr_kernel + .L_x_1182@srel)) ;  /* 0x0000000000157802 */ /* 0x000fc80000000f00 */
[----:B0----5:R-:W-:Y:S05]  /*1e7a0*/  CALL.ABS.NOINC `(apply_op) ;  /* 0x0000000000007943 */ /* 0x021fea0003c00000 */
.L_x_1182:
[----:B------:R0:W5:Y:S01]  /*1e7b0*/  LDG.E R5, [R26.64+0x8] ;  /* 0x000008241a057981 */ /* 0x000162000c1e1900 */
[----:B------:R-:W-:-:S02]  /*1e7c0*/  MOV R2, R4 ;  /* 0x0000000400027202 */ /* 0x000fc40000000f00 */
[----:B------:R-:W-:Y:S02]  /*1e7d0*/  MOV R6, 0x40000000 ;  /* 0x4000000000067802 */ /* 0x000fe40000000f00 */
[----:B------:R-:W-:Y:S02]  /*1e7e0*/  MOV R4, 0x5 ;  /* 0x0000000500047802 */ /* 0x000fe40000000f00 */
[----:B------:R-:W-:Y:S02]  /*1e7f0*/  MOV R20, 32@lo((eval_multi_expr_kernel + .L_x_1183@srel)) ;  /* 0x0000000000147802 */ /* 0x000fe40000000f00 */
[----:B------:R-:W-:-:S04]  /*1e800*/  MOV R21, 32@hi((eval_multi_expr_kernel + .L_x_1183@srel)) ;  /* 0x0000000000157802 */ /* 0x000fc80000000f00 */
[----:B0----5:R-:W-:Y:S05]  /*1e810*/  CALL.ABS.NOINC `(apply_op) ;  /* 0x0000000000007943 */ /* 0x021fea0003c00000 */
.L_x_1183:
[----:B------:R-:W-:Y:S02]  /*1e820*/  MOV R6, R4 ;  /* 0x0000000400067202 */ /* 0x000fe40000000f00 */
[----:B------:R-:W-:Y:S02]  /*1e830*/  MOV R5, 0x3d86e288 ;  /* 0x3d86e28800057802 */ /* 0x000fe40000000f00 */
[----:B------:R-:W-:Y:S02]  /*1e840*/  MOV R4, 0x3 ;  /* 0x0000000300047802 */ /* 0x000fe40000000f00 */
[----:B------:R-:W-:Y:S02]  /*1e850*/  MOV R20, 32@lo((eval_multi_expr_kernel + .L_x_1184@srel)) ;  /* 0x0000000000147802 */ /* 0x000fe40000000f00 */
[----:B------:R-:W-:-:S04]  /*1e860*/  MOV R21, 32@hi((eval_multi_expr_kernel + .L_x_1184@srel)) ;  /* 0x0000000000157802 */ /* 0x000fc80000000f00 */
[----:B------:R-:W-:Y:S05]  /*1e870*/  CALL.ABS.NOINC `(apply_op) ;  /* 0x0000000000007943 */ /* 0x000fea0003c00000 */
.L_x_1184:
[----:B------:R-:W-:Y:S02]  /*1e880*/  MOV R5, R4 ;  /* 0x0000000400057202 */ /* 0x000fe40000000f00 */
[----:B------:R-:W-:-:S02]  /*1e890*/  MOV R6, R2 ;  /* 0x0000000200067202 */ /* 0x000fc40000000f00 */
[----:B------:R-:W-:Y:S02]  /*1e8a0*/  MOV R4, 0x3 ;  /* 0x0000000300047802 */ /* 0x000fe40000000f00 */
[----:B------:R-:W-:Y:S02]  /*1e8b0*/  MOV R20, 32@lo((eval_multi_expr_kernel + .L_x_1185@srel)) ;  /* 0x0000000000147802 */ /* 0x000fe40000000f00 */
[----:B------:R-:W-:-:S04]  /*1e8c0*/  MOV R21, 32@hi((eval_multi_expr_kernel + .L_x_1185@srel)) ;  /* 0x0000000000157802 */ /* 0x000fc80000000f00 */
[----:B------:R-:W-:Y:S05]  /*1e8d0*/  CALL.ABS.NOINC `(apply_op) ;  /* 0x0000000000007943 */ /* 0x000fea0003c00000 */
.L_x_1185:
[----:B------:R-:W-:Y:S02]  /*1e8e0*/  MOV R5, R4 ;  /* 0x0000000400057202 */ /* 0x000fe40000000f00 */
[----:B------:R-:W-:Y:S02]  /*1e8f0*/  MOV R6, R16 ;  /* 0x0000001000067202 */ /* 0x000fe40000000f00 */
[----:B------:R-:W-:Y:S02]  /*1e900*/  MOV R4, 0x3 ;  /* 0x0000000300047802 */ /* 0x000fe40000000f00 */
[----:B------:R-:W-:Y:S02]  /*1e910*/  MOV R20, 32@lo((eval_multi_expr_kernel + .L_x_1186@srel)) ;  /* 0x0000000000147802 */ /* 0x000fe40000000f00 */
[----:B------:R-:W-:-:S04]  /*1e920*/  MOV R21, 32@hi((eval_multi_expr_kernel + .L_x_1186@srel)) ;  /* 0x0000000000157802 */ /* 0x000fc80000000f00 */
[----:B------:R-:W-:Y:S05]  /*1e930*/  CALL.ABS.NOINC `(apply_op) ;  /* 0x0000000000007943 */ /* 0x000fea0003c00000 */
.L_x_1186:
[----:B------:R-:W-:Y:S02]  /*1e940*/  MOV R5, R4 ;  /* 0x0000000400057202 */ /* 0x000fe40000000f00 */
[----:B------:R-:W-:-:S02]  /*1e950*/  MOV R6, R17 ;  /* 0x0000001100067202 */ /* 0x000fc40000000f00 */
[----:B------:R-:W-:Y:S02]  /*1e960*/  MOV R4, 0x3 ;  /* 0x0000000300047802 */ /* 0x000fe40000000f00 */
[----:B------:R-:W-:Y:S02]  /*1e970*/  MOV R20, 32@lo((eval_multi_expr_kernel + .L_x_1187@srel)) ;  /* 0x0000000000147802 */ /* 0x000fe40000000f00 */
[----:B------:R-:W-:-:S04]  /*1e980*/  MOV R21, 32@hi((eval_multi_expr_kernel + .L_x_1187@srel)) ;  /* 0x0000000000157802 */ /* 0x000fc80000000f00 */
[----:B------:R-:W-:Y:S05]  /*1e990*/  CALL.ABS.NOINC `(apply_op) ;  /* 0x0000000000007943 */ /* 0x000fea0003c00000 */
.L_x_1187:
[----:B------:R-:W-:Y:S02]  /*1e9a0*/  MOV R5, R4 ;  /* 0x0000000400057202 */ /* 0x000fe40000000f00 */
[----:B------:R-:W-:Y:S02]  /*1e9b0*/  MOV R6, R18 ;  /* 0x0000001200067202 */ /* 0x000fe40000000f00 */
[----:B------:R-:W-:Y:S02]  /*1e9c0*/  MOV R4, 0x3 ;  /* 0x0000000300047802 */ /* 0x000fe40000000f00 */
[----:B------:R-:W-:Y:S02]  /*1e9d0*/  MOV R20, 32@lo((eval_multi_expr_kernel + .L_x_1188@srel)) ;  /* 0x0000000000147802 */ /* 0x000fe40000000f00 */
[----:B------:R-:W-:-:S04]  /*1e9e0*/  MOV R21, 32@hi((eval_multi_expr_kernel + .L_x_1188@srel)) ;  /* 0x0000000000157802 */ /* 0x000fc80000000f00 */
[----:B------:R-:W-:Y:S05]  /*1e9f0*/  CALL.ABS.NOINC `(apply_op) ;  /* 0x0000000000007943 */ /* 0x000fea0003c00000 */
.L_x_1188:
[----:B------:R-:W-:Y:S02]  /*1ea00*/  MOV R5, R4 ;  /* 0x0000000400057202 */ /* 0x000fe40000000f00 */
[----:B------:R-:W-:-:S02]  /*1ea10*/  MOV R6, R19 ;  /* 0x0000001300067202 */ /* 0x000fc40000000f00 */
[----:B------:R-:W-:Y:S02]  /*1ea20*/  MOV R4, 0x3 ;  /* 0x0000000300047802 */ /* 0x000fe40000000f00 */
[----:B------:R-:W-:Y:S02]  /*1ea30*/  MOV R20, 32@lo((eval_multi_expr_kernel + .L_x_1189@srel)) ;  /* 0x0000000000147802 */ /* 0x000fe40000000f00 */
[----:B------:R-:W-:-:S04]  /*1ea40*/  MOV R21, 32@hi((eval_multi_expr_kernel + .L_x_1189@srel)) ;  /* 0x0000000000157802 */ /* 0x000fc80000000f00 */
[----:B------:R-:W-:Y:S05]  /*1ea50*/  CALL.ABS.NOINC `(apply_op) ;  /* 0x0000000000007943 */ /* 0x000fea0003c00000 */
.L_x_1189:
        /* <DEDUP_REMOVED lines=8> */
.L_x_1190:
        /* <DEDUP_REMOVED lines=9> */
.L_x_1191:
[----:B------:R0:W5:Y:S01]  /*1eb70*/  LDG.E R5, [R26.64+0x4] ;  /* 0x000004241a057981 */ /* 0x000162000c1e1900 */
[----:B------:R-:W-:Y:S02]  /*1eb80*/  MOV R6, R4 ;  /* 0x0000000400067202 */ /* 0x000fe40000000f00 */
[----:B------:R-:W-:Y:S02]  /*1eb90*/  MOV R4, 0x3 ;  /* 0x0000000300047802 */ /* 0x000fe40000000f00 */
[----:B------:R-:W-:Y:S02]  /*1eba0*/  MOV R20, 32@lo((eval_multi_expr_kernel + .L_x_1192@srel)) ;  /* 0x0000000000147802 */ /* 0x000fe40000000f00 */
[----:B------:R-:W-:-:S04]  /*1ebb0*/  MOV R21, 32@hi((eval_multi_expr_kernel + .L_x_1192@srel)) ;  /* 0x0000000000157802 */ /* 0x000fc80000000f00 */
[----:B0----5:R-:W-:Y:S05]  /*1ebc0*/  CALL.ABS.NOINC `(apply_op) ;  /* 0x0000000000007943 */ /* 0x021fea0003c00000 */
.L_x_1192:
[----:B------:R0:W5:Y:S01]  /*1ebd0*/  LDG.E R5, [R26.64+0x4] ;  /* 0x000004241a057981 */ /* 0x000162000c1e1900 */
[----:B------:R-:W-:Y:S02]  /*1ebe0*/  MOV R16, R4 ;  /* 0x0000000400107202 */ /* 0x000fe40000000f00 */
[----:B------:R-:W-:-:S02]  /*1ebf0*/  MOV R6, 0xbf800000 ;  /* 0xbf80000000067802 */ /* 0x000fc40000000f00 */
[----:B------:R-:W-:Y:S02]  /*1ec00*/  MOV R4, 0x5 ;  /* 0x0000000500047802 */ /* 0x000fe40000000f00 */
[----:B------:R-:W-:Y:S02]  /*1ec10*/  MOV R20, 32@lo((eval_multi_expr_kernel + .L_x_1193@srel)) ;  /* 0x0000000000147802 */ /* 0x000fe40000000f00 */
[----:B------:R-:W-:-:S04]  /*1ec20*/  MOV R21, 32@hi((eval_multi_expr_kernel + .L_x_1193@srel)) ;  /* 0x0000000000157802 */ /* 0x000fc80000000f00 */
[----:B0----5:R-:W-:Y:S05]  /*1ec30*/  CALL.ABS.NOINC `(apply_op) ;  /* 0x0000000000007943 */ /* 0x021fea0003c00000 */
.L_x_1193:
[----:B------:R0:W5:Y:S01]  /*1ec40*/  LDG.E R5, [R26.64] ;  /* 0x000000241a057981 */ /* 0x000162000c1e1900 */
[----:B------:R-:W-:Y:S02]  /*1ec50*/  MOV R6, R4 ;  /* 0x0000000400067202 */ /* 0x000fe40000000f00 */
[----:B------:R-:W-:Y:S02]  /*1ec60*/  MOV R4, 0x3 ;  /* 0x0000000300047802 */ /* 0x000fe40000000f00 */
[----:B------:R-:W-:Y:S02]  /*1ec70*/  MOV R20, 32@lo((eval_multi_expr_kernel + .L_x_1194@srel)) ;  /* 0x0000000000147802 */ /* 0x000fe40000000f00 */
[----:B------:R-:W-:-:S04]  /*1ec80*/  MOV R21, 32@hi((eval_multi_expr_kernel + .L_x_1194@srel)) ;  /* 0x0000000000157802 */ /* 0x000fc80000000f00 */
[----:B0----5:R-:W-:Y:S05]  /*1ec90*/  CALL.ABS.NOINC `(apply_op) ;  /* 0x0000000000007943 */ /* 0x021fea0003c00000 */
.L_x_1194:
[----:B------:R0:W5:Y:S01]  /*1eca0*/  LDG.E R5, [R26.64+0x18] ;  /* 0x000018241a057981 */ /* 0x000162000c1e1900 */
[----:B------:R-:W-:Y:S02]  /*1ecb0*/  MOV R2, R4 ;  /* 0x0000000400027202 */ /* 0x000fe40000000f00 */
[----:B------:R-:W-:-:S02]  /*1ecc0*/  MOV R6, RZ ;  /* 0x000000ff00067202 */ /* 0x000fc40000000f00 */
[----:B------:R-:W-:Y:S02]  /*1ecd0*/  MOV R4, 0xa ;  /* 0x0000000a00047802 */ /* 0x000fe40000000f00 */
[----:B------:R-:W-:Y:S02]  /*1ece0*/  MOV R20, 32@lo((eval_multi_expr_kernel + .L_x_1195@srel)) ;  /* 0x0000000000147802 */ /* 0x000fe40000000f00 */
[----:B------:R-:W-:-:S04]  /*1ecf0*/  MOV R21, 32@hi((eval_multi_expr_kernel + .L_x_1195@srel)) ;  /* 0x0000000000157802 */ /* 0x000fc80000000f00 */
[----:B0----5:R-:W-:Y:S05]  /*1ed00*/  CALL.ABS.NOINC `(apply_op) ;  /* 0x0000000000007943 */ /* 0x021fea0003c00000 */
.L_x_1195:
[----:B------:R-:W-:Y:S02]  /*1ed10*/  MOV R5, R4 ;  /* 0x0000000400057202 */ /* 0x000fe40000000f00 */
[----:B------:R-:W-:Y:S02]  /*1ed20*/  MOV R6, 0x40064ceb ;  /* 0x40064ceb00067802 */ /* 0x000fe40000000f00 */
[----:B------:R-:W-:Y:S02]  /*1ed30*/  MOV R4, 0x5 ;  /* 0x0000000500047802 */ /* 0x000fe40000000f00 */
[----:B------:R-:W-:Y:S02]  /*1ed40*/  MOV R20, 32@lo((eval_multi_expr_kernel + .L_x_1196@srel)) ;  /* 0x0000000000147802 */ /* 0x000fe40000000f00 */
[----:B------:R-:W-:-:S04]  /*1ed50*/  MOV R21, 32@hi((eval_multi_expr_kernel + .L_x_1196@srel)) ;  /* 0x0000000000157802 */ /* 0x000fc80000000f00 */
[----:B------:R-:W-:Y:S05]  /*1ed60*/  CALL.ABS.NOINC `(apply_op) ;  /* 0x0000000000007943 */ /* 0x000fea0003c00000 */
.L_x_1196:
[----:B------:R-:W-:Y:S02]  /*1ed70*/  MOV R6, R4 ;  /* 0x0000000400067202 */ /* 0x000fe40000000f00 */
[----:B------:R-:W-:-:S02]  /*1ed80*/  MOV R5, 0xbf800000 ;  /* 0xbf80000000057802 */ /* 0x000fc40000000f00 */
[----:B------:R-:W-:Y:S02]  /*1ed90*/  MOV R4, 0x3 ;  /* 0x0000000300047802 */ /* 0x000fe40000000f00 */
[----:B------:R-:W-:Y:S02]  /*1eda0*/  MOV R20, 32@lo((eval_multi_expr_kernel + .L_x_1197@srel)) ;  /* 0x0000000000147802 */ /* 0x000fe40000000f00 */
[----:B------:R-:W-:-:S04]  /*1edb0*/  MOV R21, 32@hi((eval_multi_expr_kernel + .L_x_1197@srel)) ;  /* 0x0000000000157802 */ /* 0x000fc80000000f00 */
[----:B------:R-:W-:Y:S05]  /*1edc0*/  CALL.ABS.NOINC `(apply_op) ;  /* 0x0000000000007943 */ /* 0x000fea0003c00000 */
.L_x_1197:
[----:B------:R-:W-:Y:S02]  /*1edd0*/  MOV R5, R4 ;  /* 0x0000000400057202 */ /* 0x000fe40000000f00 */
[----:B------:R-:W-:Y:S02]  /*1ede0*/  MOV R6, R2 ;  /* 0x0000000200067202 */ /* 0x000fe40000000f00 */
[----:B------:R-:W-:Y:S02]  /*1edf0*/  MOV R4, 0x1 ;  /* 0x0000000100047802 */ /* 0x000fe40000000f00 */
[----:B------:R-:W-:Y:S02]  /*1ee00*/  MOV R20, 32@lo((eval_multi_expr_kernel + .L_x_1198@srel)) ;  /* 0x0000000000147802 */ /* 0x000fe40000000f00 */
[----:B------:R-:W-:-:S04]  /*1ee10*/  MOV R21, 32@hi((eval_multi_expr_kernel + .L_x_1198@srel)) ;  /* 0x0000000000157802 */ /* 0x000fc80000000f00 */
[----:B------:R-:W-:Y:S05]  /*1ee20*/  CALL.ABS.NOINC `(apply_op) ;  /* 0x0000000000007943 */ /* 0x000fea0003c00000 */
.L_x_1198:
[----:B------:R-:W-:Y:S02]  /*1ee30*/  MOV R5, R4 ;  /* 0x0000000400057202 */ /* 0x000fe40000000f00 */
[----:B------:R-:W-:-:S02]  /*1ee40*/  MOV R6, R16 ;  /* 0x0000001000067202 */ /* 0x000fc40000000f00 */
[----:B------:R-:W-:Y:S02]  /*1ee50*/  MOV R4, 0x1 ;  /* 0x0000000100047802 */ /* 0x000fe40000000f00 */
[----:B------:R-:W-:Y:S02]  /*1ee60*/  MOV R20, 32@lo((eval_multi_expr_kernel + .L_x_1199@srel)) ;  /* 0x0000000000147802 */ /* 0x000fe40000000f00 */
[----:B------:R-:W-:-:S04]  /*1ee70*/  MOV R21, 32@hi((eval_multi_expr_kernel + .L_x_1199@srel)) ;  /* 0x0000000000157802 */ /* 0x000fc80000000f00 */
[----:B------:R-:W-:Y:S05]  /*1ee80*/  CALL.ABS.NOINC `(apply_op) ;  /* 0x0000000000007943 */ /* 0x000fea0003c00000 */
.L_x_1199:
[----:B------:R0:W5:Y:S01]  /*1ee90*/  LDG.E R5, [R26.64+0x4] ;  /* 0x000004241a057981 */ /* 0x000162000c1e1900 */
[----:B------:R-:W-:Y:S02]  /*1eea0*/  MOV R22, R4 ;  /* 0x0000000400167202 */ /* 0x000fe40000000f00 */
[----:B------:R-:W-:Y:S02]  /*1eeb0*/  MOV R6, 0x40000000 ;  /* 0x4000000000067802 */ /* 0x000fe40000000f00 */
[----:B------:R-:W-:Y:S02]  /*1eec0*/  MOV R4, 0x5 ;  /* 0x0000000500047802 */ /* 0x000fe40000000f00 */
[----:B------:R-:W-:Y:S02]  /*1eed0*/  MOV R20, 32@lo((eval_multi_expr_kernel + .L_x_1200@srel)) ;  /* 0x0000000000147802 */ /* 0x000fe40000000f00 */
[----:B------:R-:W-:-:S04]  /*1eee0*/  MOV R21, 32@hi((eval_multi_expr_kernel + .L_x_1200@srel)) ;  /* 0x0000000000157802 */ /* 0x000fc80000000f00 */
[----:B0----5:R-:W-:Y:S05]  /*1eef0*/  CALL.ABS.NOINC `(apply_op) ;  /* 0x0000000000007943 */ /* 0x021fea0003c00000 */
.L_x_1200:
[----:B------:R0:W5:Y:S01]  /*1ef00*/  LDG.E R5, [R26.64] ;  /* 0x000000241a057981 */ /* 0x000162000c1e1900 */
[----:B------:R-:W-:-:S02]  /*1ef10*/  MOV R19, R4 ;  /* 0x0000000400137202 */ /* 0x000fc40000000f00 */
[----:B------:R-:W-:Y:S02]  /*1ef20*/  MOV R6, 0xc0000000 ;  /* 0xc000000000067802 */ /* 0x000fe40000000f00 */
[----:B------:R-:W-:Y:S02]  /*1ef30*/  MOV R4, 0x5 ;  /* 0x0000000500047802 */ /* 0x000fe40000000f00 */
[----:B------:R-:W-:Y:S02]  /*1ef40*/  MOV R20, 32@lo((eval_multi_expr_kernel + .L_x_1201@srel)) ;  /* 0x0000000000147802 */ /* 0x000fe40000000f00 */
[----:B------:R-:W-:-:S04]  /*1ef50*/  MOV R21, 32@hi((eval_multi_expr_kernel + .L_x_1201@srel)) ;  /* 0x0000000000157802 */ /* 0x000fc80000000f00 */
[----:B0----5:R-:W-:Y:S05]  /*1ef60*/  CALL.ABS.NOINC `(apply_op) ;  /* 0x0000000000007943 */ /* 0x021fea0003c00000 */
.L_x_1201:
[----:B------:R0:W5:Y:S01]  /*1ef70*/  LDG.E R5, [R26.64+0x10] ;  /* 0x000010241a057981 */ /* 0x000162000c1e1900 */
[----:B------:R-:W-:Y:S02]  /*1ef80*/  MOV R18, R4 ;  /* 0x0000000400127202 */ /* 0x000fe40000000f00 */
[----:B------:R-:W-:Y:S02]  /*1ef90*/  MOV R6, 0xc0000000 ;  /* 0xc000000000067802 */ /* 0x000fe40000000f00 */
[----:B------:R-:W-:Y:S02]  /*1efa0*/  MOV R4, 0x5 ;  /* 0x0000000500047802 */ /* 0x000fe40000000f00 */
[----:B------:R-:W-:Y:S02]  /*1efb0*/  MOV R20, 32@lo((eval_multi_expr_kernel + .L_x_1202@srel)) ;  /* 0x0000000000147802 */ /* 0x000fe40000000f00 */
[----:B------:R-:W-:-:S04]  /*1efc0*/  MOV R21, 32@hi((eval_multi_expr_kernel + .L_x_1202@srel)) ;  /* 0x0000000000157802 */ /* 0x000fc80000000f00 */
[----:B0----5:R-:W-:Y:S05]  /*1efd0*/  CALL.ABS.NOINC `(apply_op) ;  /* 0x0000000000007943 */ /* 0x021fea0003c00000 */
.L_x_1202:
[----:B------:R0:W5:Y:S01]  /*1efe0*/  LDG.E R5, [R26.64+0xc] ;  /* 0x00000c241a057981 */ /* 0x000162000c1e1900 */
[----:B------:R-:W-:-:S02]  /*1eff0*/  MOV R17, R4 ;  /* 0x0000000400117202 */ /* 0x000fc40000000f00 */
[----:B------:R-:W-:Y:S02]  /*1f000*/  MOV R6, 0x400977ef ;  /* 0x400977ef00067802 */ /* 0x000fe40000000f00 */
[----:B------:R-:W-:Y:S02]  /*1f010*/  MOV R4, 0x5 ;  /* 0x0000000500047802 */ /* 0x000fe40000000f00 */
[----:B------:R-:W-:Y:S02]  /*1f020*/  MOV R20, 32@lo((eval_multi_expr_kernel + .L_x_1203@srel)) ;  /* 0x0000000000147802 */ /* 0x000fe40000000f00 */
[----:B------:R-:W-:-:S04]  /*1f030*/  MOV R21, 32@hi((eval_multi_expr_kernel + .L_x_1203@srel)) ;  /* 0x0000000000157802 */ /* 0x000fc80000000f00 */
[----:B0----5:R-:W-:Y:S05]  /*1f040*/  CALL.ABS.NOINC `(apply_op) ;  /* 0x0000000000007943 */ /* 0x021fea0003c00000 */
.L_x_1203:
[----:B------:R0:W5:Y:S01]  /*1f050*/  LDG.E R5, [R26.64+0x14] ;  /* 0x000014241a057981 */ /* 0x000162000c1e1900 */
[----:B------:R-:W-:Y:S02]  /*1f060*/  MOV R16, R4 ;  /* 0x0000000400107202 */ /* 0x000fe40000000f00 */
[----:B------:R-:W-:Y:S02]  /*1f070*/  MOV R6, 0xc0000000 ;  /* 0xc000000000067802 */ /* 0x000fe40000000f00 */
[----:B------:R-:W-:Y:S02]  /*1f080*/  MOV R4, 0x5 ;  /* 0x0000000500047802 */ /* 0x000fe40000000f00 */
[----:B------:R-:W-:Y:S02]  /*1f090*/  MOV R20, 32@lo((eval_multi_expr_kernel + .L_x_1204@srel)) ;  /* 0x0000000000147802 */ /* 0x000fe40000000f00 */
[----:B------:R-:W-:-:S04]  /*1f0a0*/  MOV R21, 32@hi((eval_multi_expr_kernel + .L_x_1204@srel)) ;  /* 0x0000000000157802 */ /* 0x000fc80000000f00 */
[----:B0----5:R-:W-:Y:S05]  /*1f0b0*/  CALL.ABS.NOINC `(apply_op) ;  /* 0x0000000000007943 */ /* 0x021fea0003c00000 */
.L_x_1204:
[----:B------:R0:W5:Y:S01]  /*1f0c0*/  LDG.E R5, [R26.64+0x8] ;  /* 0x000008241a057981 */ /* 0x000162000c1e1900 */
[----:B------:R-:W-:-:S02]  /*1f0d0*/  MOV R2, R4 ;  /* 0x0000000400027202 */ /* 0x000fc40000000f00 */
[----:B------:R-:W-:Y:S02]  /*1f0e0*/  MOV R6, 0x40000000 ;  /* 0x4000000000067802 */ /* 0x000fe40000000f00 */
[----:B------:R-:W-:Y:S02]  /*1f0f0*/  MOV R4, 0x5 ;  /* 0x0000000500047802 */ /* 0x000fe40000000f00 */
[----:B------:R-:W-:Y:S02]  /*1f100*/  MOV R20, 32@lo((eval_multi_expr_kernel + .L_x_1205@srel)) ;  /* 0x0000000000147802 */ /* 0x000fe40000000f00 */
[----:B------:R-:W-:-:S04]  /*1f110*/  MOV R21, 32@hi((eval_multi_expr_kernel + .L_x_1205@srel)) ;  /* 0x0000000000157802 */ /* 0x000fc80000000f00 */
[----:B0----5:R-:W-:Y:S05]  /*1f120*/  CALL.ABS.NOINC `(apply_op) ;  /* 0x0000000000007943 */ /* 0x021fea0003c00000 */
.L_x_1205:
[----:B------:R-:W-:Y:S02]  /*1f130*/  MOV R6, R4 ;  /* 0x0000000400067202 */ /* 0x000fe40000000f00 */
[----:B------:R-:W-:Y:S02]  /*1f140*/  MOV R5, 0x3da994e5 ;  /* 0x3da994e500057802 */ /* 0x000fe40000000f00 */
[----:B------:R-:W-:Y:S02]  /*1f150*/  MOV R4, 0x3 ;  /* 0x0000000300047802 */ /* 0x000fe40000000f00 */
[----:B------:R-:W-:Y:S02]  /*1f160*/  MOV R20, 32@lo((eval_multi_expr_kernel + .L_x_1206@srel)) ;  /* 0x0000000000147802 */ /* 0x000fe40000000f00 */
[----:B------:R-:W-:-:S04]  /*1f170*/  MOV R21, 32@hi((eval_multi_expr_kernel + .L_x_1206@srel)) ;  /* 0x0000000000157802 */ /* 0x000fc80000000f00 */
[----:B------:R-:W-:Y:S05]  /*1f180*/  CALL.ABS.NOINC `(apply_op) ;  /* 0x0000000000007943 */ /* 0x000fea0003c00000 */
.L_x_1206:
[----:B------:R-:W-:Y:S02]  /*1f190*/  MOV R5, R4 ;  /* 0x0000000400057202 */ /* 0x000fe40000000f00 */
[----:B------:R-:W-:-:S02]  /*1f1a0*/  MOV R6, R2 ;  /* 0x0000000200067202 */ /* 0x000fc40000000f00 */
[----:B------:R-:W-:Y:S02]  /*1f1b0*/  MOV R4, 0x3 ;  /* 0x0000000300047802 */ /* 0x000fe40000000f00 */
[----:B------:R-:W-:Y:S02]  /*1f1c0*/  MOV R20, 32@lo((eval_multi_expr_kernel + .L_x_1207@srel)) ;  /* 0x0000000000147802 */ /* 0x000fe40000000f00 */
[----:B------:R-:W-:-:S04]  /*1f1d0*/  MOV R21, 32@hi((eval_multi_expr_kernel + .L_x_1207@srel)) ;  /* 0x0000000000157802 */ /* 0x000fc80000000f00 */
[----:B------:R-:W-:Y:S05]  /*1f1e0*/  CALL.ABS.NOINC `(apply_op) ;  /* 0x0000000000007943 */ /* 0x000fea0003c00000 */
.L_x_1207:
[----:B------:R-:W-:Y:S02]  /*1f1f0*/  MOV R5, R4 ;  /* 0x0000000400057202 */ /* 0x000fe40000000f00 */
[----:B------:R-:W-:Y:S02]  /*1f200*/  MOV R6, R16 ;  /* 0x0000001000067202 */ /* 0x000fe40000000f00 */
[----:B------:R-:W-:Y:S02]  /*1f210*/  MOV R4, 0x3 ;  /* 0x0000000300047802 */ /* 0x000fe40000000f00 */
[----:B------:R-:W-:Y:S02]  /*1f220*/  MOV R20, 32@lo((eval_multi_expr_kernel + .L_x_1208@srel)) ;  /* 0x0000000000147802 */ /* 0x000fe40000000f00 */
[----:B------:R-:W-:-:S04]  /*1f230*/  MOV R21, 32@hi((eval_multi_expr_kernel + .L_x_1208@srel)) ;  /* 0x0000000000157802 */ /* 0x000fc80000000f00 */
[----:B------:R-:W-:Y:S05]  /*1f240*/  CALL.ABS.NOINC `(apply_op) ;  /* 0x0000000000007943 */ /* 0x000fea0003c00000 */
.L_x_1208:
[----:B------:R-:W-:Y:S02]  /*1f250*/  MOV R5, R4 ;  /* 0x0000000400057202 */ /* 0x000fe40000000f00 */
[----:B------:R-:W-:-:S02]  /*1f260*/  MOV R6, R17 ;  /* 0x0000001100067202 */ /* 0x000fc40000000f00 */
[----:B------:R-:W-:Y:S02]  /*1f270*/  MOV R4, 0x3 ;  /* 0x0000000300047802 */ /* 0x000fe40000000f00 */
[----:B------:R-:W-:Y:S02]  /*1f280*/  MOV R20, 32@lo((eval_multi_expr_kernel + .L_x_1209@srel)) ;  /* 0x0000000000147802 */ /* 0x000fe40000000f00 */
[----:B------:R-:W-:-:S04]  /*1f290*/  MOV R21, 32@hi((eval_multi_expr_kernel + .L_x_1209@srel)) ;  /* 0x0000000000157802 */ /* 0x000fc80000000f00 */
[----:B------:R-:W-:Y:S05]  /*1f2a0*/  CALL.ABS.NOINC `(apply_op) ;  /* 0x0000000000007943 */ /* 0x000fea0003c00000 */
.L_x_1209:
[----:B------:R-:W-:Y:S02]  /*1f2b0*/  MOV R5, R4 ;  /* 0x0000000400057202 */ /* 0x000fe40000000f00 */
[----:B------:R-:W-:Y:S02]  /*1f2c0*/  MOV R6, R18 ;  /* 0x0000001200067202 */ /* 0x000fe40000000f00 */
[----:B------:R-:W-:Y:S02]  /*1f2d0*/  MOV R4, 0x3 ;  /* 0x0000000300047802 */ /* 0x000fe40000000f00 */
[----:B------:R-:W-:Y:S02]  /*1f2e0*/  MOV R20, 32@lo((eval_multi_expr_kernel + .L_x_1210@srel)) ;  /* 0x0000000000147802 */ /* 0x000fe40000000f00 */
[----:B------:R-:W-:-:S04]  /*1f2f0*/  MOV R21, 32@hi((eval_multi_expr_kernel + .L_x_1210@srel)) ;  /* 0x0000000000157802 */ /* 0x000fc80000000f00 */
[----:B------:R-:W-:Y:S05]  /*1f300*/  CALL.ABS.NOINC `(apply_op) ;  /* 0x0000000000007943 */ /* 0x000fea0003c00000 */
.L_x_1210:
[----:B------:R-:W-:Y:S02]  /*1f310*/  MOV R5, R4 ;  /* 0x0000000400057202 */ /* 0x000fe40000000f00 */
[----:B------:R-:W-:-:S02]  /*1f320*/  MOV R6, R19 ;  /* 0x0000001300067202 */ /* 0x000fc40000000f00 */
[----:B------:R-:W-:Y:S02]  /*1f330*/  MOV R4, 0x3 ;  /* 0x0000000300047802 */ /* 0x000fe40000000f00 */
[----:B------:R-:W-:Y:S02]  /*1f340*/  MOV R20, 32@lo((eval_multi_expr_kernel + .L_x_1211@srel)) ;  /* 0x0000000000147802 */ /* 0x000fe40000000f00 */
[----:B------:R-:W-:-:S04]  /*1f350*/  MOV R21, 32@hi((eval_multi_expr_kernel + .L_x_1211@srel)) ;  /* 0x0000000000157802 */ /* 0x000fc80000000f00 */
[----:B------:R-:W-:Y:S05]  /*1f360*/  CALL.ABS.NOINC `(apply_op) ;  /* 0x0000000000007943 */ /* 0x000fea0003c00000 */
.L_x_1211:
        /* <DEDUP_REMOVED lines=8> */
.L_x_1212:
        /* <DEDUP_REMOVED lines=9> */
.L_x_1213:
[----:B------:R0:W5:Y:S01]  /*1f480*/  LDG.E R5, [R26.64+0x4] ;  /* 0x000004241a057981 */ /* 0x000162000c1e1900 */
[----:B------:R-:W-:Y:S02]  /*1f490*/  MOV R6, R4 ;  /* 0x0000000400067202 */ /* 0x000fe40000000f00 */
[----:B------:R-:W-:Y:S02]  /*1f4a0*/  MOV R4, 0x3 ;  /* 0x0000000300047802 */ /* 0x000fe40000000f00 */
[----:B------:R-:W-:Y:S02]  /*1f4b0*/  MOV R20, 32@lo((eval_multi_expr_kernel + .L_x_1214@srel)) ;  /* 0x0000000000147802 */ /* 0x000fe40000000f00 */
[----:B------:R-:W-:-:S04]  /*1f4c0*/  MOV R21, 32@hi((eval_multi_expr_kernel + .L_x_1214@srel)) ;  /* 0x0000000000157802 */ /* 0x000fc80000000f00 */
[----:B0----5:R-:W-:Y:S05]  /*1f4d0*/  CALL.ABS.NOINC `(apply_op) ;  /* 0x0000000000007943 */ /* 0x021fea0003c00000 */
.L_x_1214:
[----:B------:R0:W5:Y:S01]  /*1f4e0*/  LDG.E R5, [R26.64+0x4] ;  /* 0x000004241a057981 */ /* 0x000162000c1e1900 */
[----:B------:R-:W-:Y:S02]  /*1f4f0*/  MOV R16, R4 ;  /* 0x0000000400107202 */ /* 0x000fe40000000f00 */
[----:B------:R-:W-:-:S02]  /*1f500*/  MOV R6, 0xbf6fe997 ;  /* 0xbf6fe99700067802 */ /* 0x000fc40000000f00 */
[----:B------:R-:W-:Y:S02]  /*1f510*/  MOV R4, 0x5 ;  /* 0x0000000500047802 */ /* 0x000fe40000000f00 */
[----:B------:R-:W-:Y:S02]  /*1f520*/  MOV R20, 32@lo((eval_multi_expr_kernel + .L_x_1215@srel)) ;  /* 0x0000000000147802 */ /* 0x000fe40000000f00 */
[----:B------:R-:W-:-:S04]  /*1f530*/  MOV R21, 32@hi((eval_multi_expr_kernel + .L_x_1215@srel)) ;  /* 0x0000000000157802 */ /* 0x000fc80000000f00 */
[----:B0----5:R-:W-:Y:S05]  /*1f540*/  CALL.ABS.NOINC `(apply_op) ;  /* 0x0000000000007943 */ /* 0x021fea0003c00000 */
.L_x_1215:
[----:B------:R0:W5:Y:S01]  /*1f550*/  LDG.E R5, [R26.64] ;  /* 0x000000241a057981 */ /* 0x000162000c1e1900 */
[----:B------:R-:W-:Y:S02]  /*1f560*/  MOV R6, R4 ;  /* 0x0000000400067202 */ /* 0x000fe40000000f00 */
[----:B------:R-:W-:Y:S02]  /*1f570*/  MOV R4, 0x3 ;  /* 0x0000000300047802 */ /* 0x000fe40000000f00 */
[----:B------:R-:W-:Y:S02]  /*1f580*/  MOV R20, 32@lo((eval_multi_expr_kernel + .L_x_1216@srel)) ;  /* 0x0000000000147802 */ /* 0x000fe40000000f00 */
[----:B------:R-:W-:-:S04]  /*1f590*/  MOV R21, 32@hi((eval_multi_expr_kernel + .L_x_1216@srel)) ;  /* 0x0000000000157802 */ /* 0x000fc80000000f00 */
[----:B0----5:R-:W-:Y:S05]  /*1f5a0*/  CALL.ABS.NOINC `(apply_op) ;  /* 0x0000000000007943 */ /* 0x021fea0003c00000 */
.L_x_1216:
[----:B------:R0:W5:Y:S01]  /*1f5b0*/  LDG.E R5, [R26.64+0x18] ;  /* 0x000018241a057981 */ /* 0x000162000c1e1900 */
[----:B------:R-:W-:Y:S02]  /*1f5c0*/  MOV R2, R4 ;  /* 0x0000000400027202 */ /* 0x000fe40000000f00 */
[----:B------:R-:W-:-:S02]  /*1f5d0*/  MOV R6, RZ ;  /* 0x000000ff00067202 */ /* 0x000fc40000000f00 */
[----:B------:R-:W-:Y:S02]  /*1f5e0*/  MOV R4, 0xa ;  /* 0x0000000a00047802 */ /* 0x000fe40000000f00 */
[----:B------:R-:W-:Y:S02]  /*1f5f0*/  MOV R20, 32@lo((eval_multi_expr_kernel + .L_x_1217@srel)) ;  /* 0x0000000000147802 */ /* 0x000fe40000000f00 */
[----:B------:R-:W-:-:S04]  /*1f600*/  MOV R21, 32@hi((eval_multi_expr_kernel + .L_x_1217@srel)) ;  /* 0x0000000000157802 */ /* 0x000fc80000000f00 */
[----:B0----5:R-:W-:Y:S05]  /*1f610*/  CALL.ABS.NOINC `(apply_op) ;  /* 0x0000000000007943 */ /* 0x021fea0003c00000 */
.L_x_1217:
[----:B------:R-:W-:Y:S02]  /*1f620*/  MOV R5, R4 ;  /* 0x0000000400057202 */ /* 0x000fe40000000f00 */
[----:B------:R-:W-:Y:S02]  /*1f630*/  MOV R6, 0x40000000 ;  /* 0x4000000000067802 */ /* 0x000fe40000000f00 */
[----:B------:R-:W-:Y:S02]  /*1f640*/  MOV R4, 0x5 ;  /* 0x0000000500047802 */ /* 0x000fe40000000f00 */
[----:B------:R-:W-:Y:S02]  /*1f650*/  MOV R20, 32@lo((eval_multi_expr_kernel + .L_x_1218@srel)) ;  /* 0x0000000000147802 */ /* 0x000fe40000000f00 */
[----:B------:R-:W-:-:S04]  /*1f660*/  MOV R21, 32@hi((eval_multi_expr_kernel + .L_x_1218@srel)) ;  /* 0x0000000000157802 */ /* 0x000fc80000000f00 */
[----:B------:R-:W-:Y:S05]  /*1f670*/  CALL.ABS.NOINC `(apply_op) ;  /* 0x0000000000007943 */ /* 0x000fea0003c00000 */
.L_x_1218:
[----:B------:R-:W-:Y:S02]  /*1f680*/  MOV R6, R4 ;  /* 0x0000000400067202 */ /* 0x000fe40000000f00 */
[----:B------:R-:W-:-:S02]  /*1f690*/  MOV R5, 0xbf800000 ;  /* 0xbf80000000057802 */ /* 0x000fc40000000f00 */
[----:B------:R-:W-:Y:S02]  /*1f6a0*/  MOV R4, 0x3 ;  /* 0x0000000300047802 */ /* 0x000fe40000000f00 */
[----:B------:R-:W-:Y:S02]  /*1f6b0*/  MOV R20, 32@lo((eval_multi_expr_kernel + .L_x_1219@srel)) ;  /* 0x0000000000147802 */ /* 0x000fe40000000f00 */
[----:B------:R-:W-:-:S04]  /*1f6c0*/  MOV R21, 32@hi((eval_multi_expr_kernel + .L_x_1219@srel)) ;  /* 0x0000000000157802 */ /* 0x000fc80000000f00 */
[----:B------:R-:W-:Y:S05]  /*1f6d0*/  CALL.ABS.NOINC `(apply_op) ;  /* 0x0000000000007943 */ /* 0x000fea0003c00000 */
.L_x_1219:
[----:B------:R-:W-:Y:S02]  /*1f6e0*/  MOV R5, R4 ;  /* 0x0000000400057202 */ /* 0x000fe40000000f00 */
[----:B------:R-:W-:Y:S02]  /*1f6f0*/  MOV R6, R2 ;  /* 0x0000000200067202 */ /* 0x000fe40000000f00 */
[----:B------:R-:W-:Y:S02]  /*1f700*/  MOV R4, 0x3 ;  /* 0x0000000300047802 */ /* 0x000fe40000000f00 */
[----:B------:R-:W-:Y:S02]  /*1f710*/  MOV R20, 32@lo((eval_multi_expr_kernel + .L_x_1220@srel)) ;  /* 0x0000000000147802 */ /* 0x000fe40000000f00 */
[----:B------:R-:W-:-:S04]  /*1f720*/  MOV R21, 32@hi((eval_multi_expr_kernel + .L_x_1220@srel)) ;  /* 0x0000000000157802 */ /* 0x000fc80000000f00 */
[----:B------:R-:W-:Y:S05]  /*1f730*/  CALL.ABS.NOINC `(apply_op) ;  /* 0x0000000000007943 */ /* 0x000fea0003c00000 */
.L_x_1220:
[----:B------:R-:W-:Y:S02]  /*1f740*/  MOV R5, R4 ;  /* 0x0000000400057202 */ /* 0x000fe40000000f00 */
[----:B------:R-:W-:-:S02]  /*1f750*/  MOV R6, R16 ;  /* 0x0000001000067202 */ /* 0x000fc40000000f00 */
[----:B------:R-:W-:Y:S02]  /*1f760*/  MOV R4, 0x1 ;  /* 0x0000000100047802 */ /* 0x000fe40000000f00 */
[----:B------:R-:W-:Y:S02]  /*1f770*/  MOV R20, 32@lo((eval_multi_expr_kernel + .L_x_1221@srel)) ;  /* 0x0000000000147802 */ /* 0x000fe40000000f00 */
[----:B------:R-:W-:-:S04]  /*1f780*/  MOV R21, 32@hi((eval_multi_expr_kernel + .L_x_1221@srel)) ;  /* 0x0000000000157802 */ /* 0x000fc80000000f00 */
[----:B------:R-:W-:Y:S05]  /*1f790*/  CALL.ABS.NOINC `(apply_op) ;  /* 0x0000000000007943 */ /* 0x000fea0003c00000 */
.L_x_1221:
[----:B------:R0:W5:Y:S01]  /*1f7a0*/  LDG.E R5, [R26.64+0x4] ;  /* 0x000004241a057981 */ /* 0x000162000c1e1900 */
[----:B------:R-:W-:Y:S02]  /*1f7b0*/  MOV R22, R4 ;  /* 0x0000000400167202 */ /* 0x000fe40000000f00 */
[----:B------:R-:W-:Y:S02]  /*1f7c0*/  MOV R6, 0x40000000 ;  /* 0x4000000000067802 */ /* 0x000fe40000000f00 */
[----:B------:R-:W-:Y:S02]  /*1f7d0*/  MOV R4, 0x5 ;  /* 0x0000000500047802 */ /* 0x000fe40000000f00 */
[----:B------:R-:W-:Y:S02]  /*1f7e0*/  MOV R20, 32@lo((eval_multi_expr_kernel + .L_x_1222@srel)) ;  /* 0x0000000000147802 */ /* 0x000fe40000000f00 */
[----:B------:R-:W-:-:S04]  /*1f7f0*/  MOV R21, 32@hi((eval_multi_expr_kernel + .L_x_1222@srel)) ;  /* 0x0000000000157802 */ /* 0x000fc80000000f00 */
[----:B0----5:R-:W-:Y:S05]  /*1f800*/  CALL.ABS.NOINC `(apply_op) ;  /* 0x0000000000007943 */ /* 0x021fea0003c00000 */
.L_x_1222:
[----:B------:R0:W5:Y:S01]  /*1f810*/  LDG.E R5, [R26.64] ;  /* 0x000000241a057981 */ /* 0x000162000c1e1900 */
[----:B------:R-:W-:-:S02]  /*1f820*/  MOV R19, R4 ;  /* 0x0000000400137202 */ /* 0x000fc40000000f00 */
[----:B------:R-:W-:Y:S02]  /*1f830*/  MOV R6, 0xc0000000 ;  /* 0xc000000000067802 */ /* 0x000fe40000000f00 */
[----:B------:R-:W-:Y:S02]  /*1f840*/  MOV R4, 0x5 ;  /* 0x0000000500047802 */ /* 0x000fe40000000f00 */
[----:B------:R-:W-:Y:S02]  /*1f850*/  MOV R20, 32@lo((eval_multi_expr_kernel + .L_x_1223@srel)) ;  /* 0x0000000000147802 */ /* 0x000fe40000000f00 */
[----:B------:R-:W-:-:S04]  /*1f860*/  MOV R21, 32@hi((eval_multi_expr_kernel + .L_x_1223@srel)) ;  /* 0x0000000000157802 */ /* 0x000fc80000000f00 */
[----:B0----5:R-:W-:Y:S05]  /*1f870*/  CALL.ABS.NOINC `(apply_op) ;  /* 0x0000000000007943 */ /* 0x021fea0003c00000 */
.L_x_1223:
[----:B------:R0:W5:Y:S01]  /*1f880*/  LDG.E R5, [R26.64+0x10] ;  /* 0x000010241a057981 */ /* 0x000162000c1e1900 */
[----:B------:R-:W-:Y:S02]  /*1f890*/  MOV R18, R4 ;  /* 0x0000000400127202 */ /* 0x000fe40000000f00 */
[----:B------:R-:W-:Y:S02]  /*1f8a0*/  MOV R6, 0xc0000000 ;  /* 0xc000000000067802 */ /* 0x000fe40000000f00 */
[----:B------:R-:W-:Y:S02]  /*1f8b0*/  MOV R4, 0x5 ;  /* 0x0000000500047802 */ /* 0x000fe40000000f00 */
[----:B------:R-:W-:Y:S02]  /*1f8c0*/  MOV R20, 32@lo((eval_multi_expr_kernel + .L_x_1224@srel)) ;  /* 0x0000000000147802 */ /* 0x000fe40000000f00 */
[----:B------:R-:W-:-:S04]  /*1f8d0*/  MOV R21, 32@hi((eval_multi_expr_kernel + .L_x_1224@srel)) ;  /* 0x0000000000157802 */ /* 0x000fc80000000f00 */
[----:B0----5:R-:W-:Y:S05]  /*1f8e0*/  CALL.ABS.NOINC `(apply_op) ;  /* 0x0000000000007943 */ /* 0x021fea0003c00000 */
.L_x_1224:
[----:B------:R0:W5:Y:S01]  /*1f8f0*/  LDG.E R5, [R26.64+0xc] ;  /* 0x00000c241a057981 */ /* 0x000162000c1e1900 */
[----:B------:R-:W-:-:S02]  /*1f900*/  MOV R17, R4 ;  /* 0x0000000400117202 */ /* 0x000fc40000000f00 */
[----:B------:R-:W-:Y:S02]  /*1f910*/  MOV R6, 0x40000000 ;  /* 0x4000000000067802 */ /* 0x000fe40000000f00 */
[----:B------:R-:W-:Y:S02]  /*1f920*/  MOV R4, 0x5 ;  /* 0x0000000500047802 */ /* 0x000fe40000000f00 */
[----:B------:R-:W-:Y:S02]  /*1f930*/  MOV R20, 32@lo((eval_multi_expr_kernel + .L_x_1225@srel)) ;  /* 0x0000000000147802 */ /* 0x000fe40000000f00 */
[----:B------:R-:W-:-:S04]  /*1f940*/  MOV R21, 32@hi((eval_multi_expr_kernel + .L_x_1225@srel)) ;  /* 0x0000000000157802 */ /* 0x000fc80000000f00 */
[----:B0----5:R-:W-:Y:S05]  /*1f950*/  CALL.ABS.NOINC `(apply_op) ;  /* 0x0000000000007943 */ /* 0x021fea0003c00000 */
.L_x_1225:
[----:B------:R0:W5:Y:S01]  /*1f960*/  LDG.E R5, [R26.64+0x14] ;  /* 0x000014241a057981 */ /* 0x000162000c1e1900 */
[----:B------:R-:W-:Y:S02]  /*1f970*/  MOV R16, R4 ;  /* 0x0000000400107202 */ /* 0x000fe40000000f00 */
[----:B------:R-:W-:Y:S02]  /*1f980*/  MOV R6, 0xc0000000 ;  /* 0xc000000000067802 */ /* 0x000fe40000000f00 */
[----:B------:R-:W-:Y:S02]  /*1f990*/  MOV R4, 0x5 ;  /* 0x0000000500047802 */ /* 0x000fe40000000f00 */
[----:B------:R-:W-:Y:S02]  /*1f9a0*/  MOV R20, 32@lo((eval_multi_expr_kernel + .L_x_1226@srel)) ;  /* 0x0000000000147802 */ /* 0x000fe40000000f00 */
[----:B------:R-:W-:-:S04]  /*1f9b0*/  MOV R21, 32@hi((eval_multi_expr_kernel + .L_x_1226@srel)) ;  /* 0x0000000000157802 */ /* 0x000fc80000000f00 */
[----:B0----5:R-:W-:Y:S05]  /*1f9c0*/  CALL.ABS.NOINC `(apply_op) ;  /* 0x0000000000007943 */ /* 0x021fea0003c00000 */
.L_x_1226:
[----:B------:R0:W5:Y:S01]  /*1f9d0*/  LDG.E R5, [R26.64+0x8] ;  /* 0x000008241a057981 */ /* 0x000162000c1e1900 */
[----:B------:R-:W-:-:S02]  /*1f9e0*/  MOV R2, R4 ;  /* 0x0000000400027202 */ /* 0x000fc40000000f00 */
[----:B------:R-:W-:Y:S02]  /*1f9f0*/  MOV R6, 0x40000000 ;  /* 0x4000000000067802 */ /* 0x000fe40000000f00 */
[----:B------:R-:W-:Y:S02]  /*1fa00*/  MOV R4, 0x5 ;  /* 0x0000000500047802 */ /* 0x000fe40000000f00 */
[----:B------:R-:W-:Y:S02]  /*1fa10*/  MOV R20, 32@lo((eval_multi_expr_kernel + .L_x_1227@srel)) ;  /* 0x0000000000147802 */ /* 0x000fe40000000f00 */
[----:B------:R-:W-:-:S04]  /*1fa20*/  MOV R21, 32@hi((eval_multi_expr_kernel + .L_x_1227@srel)) ;  /* 0x0000000000157802 */ /* 0x000fc80000000f00 */
[----:B0----5:R-:W-:Y:S05]  /*1fa30*/  CALL.ABS.NOINC `(apply_op) ;  /* 0x0000000000007943 */ /* 0x021fea0003c00000 */
.L_x_1227:
[----:B------:R-:W-:Y:S02]  /*1fa40*/  MOV R6, R4 ;  /* 0x0000000400067202 */ /* 0x000fe40000000f00 */
[----:B------:R-:W-:Y:S02]  /*1fa50*/  MOV R5, 0x3dae7f59 ;  /* 0x3dae7f5900057802 */ /* 0x000fe40000000f00 */
[----:B------:R-:W-:Y:S02]  /*1fa60*/  MOV R4, 0x3 ;  /* 0x0000000300047802 */ /* 0x000fe40000000f00 */
[----:B------:R-:W-:Y:S02]  /*1fa70*/  MOV R20, 32@lo((eval_multi_expr_kernel + .L_x_1228@srel)) ;  /* 0x0000000000147802 */ /* 0x000fe40000000f00 */
[----:B------:R-:W-:-:S04]  /*1fa80*/  MOV R21, 32@hi((eval_multi_expr_kernel + .L_x_1228@srel)) ;  /* 0x0000000000157802 */ /* 0x000fc80000000f00 */
[----:B------:R-:W-:Y:S05]  /*1fa90*/  CALL.ABS.NOINC `(apply_op) ;  /* 0x0000000000007943 */ /* 0x000fea0003c00000 */
.L_x_1228:
[----:B------:R-:W-:Y:S02]  /*1faa0*/  MOV R5, R4 ;  /* 0x0000000400057202 */ /* 0x000fe40000000f00 */
[----:B------:R-:W-:-:S02]  /*1fab0*/  MOV R6, R2 ;  /* 0x0000000200067202 */ /* 0x000fc40000000f00 */
[----:B------:R-:W-:Y:S02]  /*1fac0*/  MOV R4, 0x1 ;  /* 0x0000000100047802 */ /* 0x000fe40000000f00 */
[----:B------:R-:W-:Y:S02]  /*1fad0*/  MOV R20, 32@lo((eval_multi_expr_kernel + .L_x_1229@srel)) ;  /* 0x0000000000147802 */ /* 0x000fe40000000f00 */
[----:B------:R-:W-:-:S04]  /*1fae0*/  MOV R21, 32@hi((eval_multi_expr_kernel + .L_x_1229@srel)) ;  /* 0x0000000000157802 */ /* 0x000fc80000000f00 */
[----:B------:R-:W-:Y:S05]  /*1faf0*/  CALL.ABS.NOINC `(apply_op) ;  /* 0x0000000000007943 */ /* 0x000fea0003c00000 */
.L_x_1229:
[----:B------:R-:W-:Y:S02]  /*1fb00*/  MOV R5, R4 ;  /* 0x0000000400057202 */ /* 0x000fe40000000f00 */
[----:B------:R-:W-:Y:S02]  /*1fb10*/  MOV R6, R16 ;  /* 0x0000001000067202 */ /* 0x000fe40000000f00 */
[----:B------:R-:W-:Y:S02]  /*1fb20*/  MOV R4, 0x1 ;  /* 0x0000000100047802 */ /* 0x000fe40000000f00 */
[----:B------:R-:W-:Y:S02]  /*1fb30*/  MOV R20, 32@lo((eval_multi_expr_kernel + .L_x_1230@srel)) ;  /* 0x0000000000147802 */ /* 0x000fe40000000f00 */
[----:B------:R-:W-:-:S04]  /*1fb40*/  MOV R21, 32@hi((eval_multi_expr_kernel + .L_x_1230@srel)) ;  /* 0x0000000000157802 */ /* 0x000fc80000000f00 */
[----:B------:R-:W-:Y:S05]  /*1fb50*/  CALL.ABS.NOINC `(apply_op) ;  /* 0x0000000000007943 */ /* 0x000fea0003c00000 */
.L_x_1230:
[----:B------:R-:W-:Y:S02]  /*1fb60*/  MOV R5, R4 ;  /* 0x0000000400057202 */ /* 0x000fe40000000f00 */
[----:B------:R-:W-:-:S02]  /*1fb70*/  MOV R6, R17 ;  /* 0x0000001100067202 */ /* 0x000fc40000000f00 */
[----:B------:R-:W-:Y:S02]  /*1fb80*/  MOV R4, 0x3 ;  /* 0x0000000300047802 */ /* 0x000fe40000000f00 */
[----:B------:R-:W-:Y:S02]  /*1fb90*/  MOV R20, 32@lo((eval_multi_expr_kernel + .L_x_1231@srel)) ;  /* 0x0000000000147802 */ /* 0x000fe40000000f00 */
[----:B------:R-:W-:-:S04]  /*1fba0*/  MOV R21, 32@hi((eval_multi_expr_kernel + .L_x_1231@srel)) ;  /* 0x0000000000157802 */ /* 0x000fc80000000f00 */
[----:B------:R-:W-:Y:S05]  /*1fbb0*/  CALL.ABS.NOINC `(apply_op) ;  /* 0x0000000000007943 */ /* 0x000fea0003c00000 */
.L_x_1231:
[----:B------:R-:W-:Y:S02]  /*1fbc0*/  MOV R5, R4 ;  /* 0x0000000400057202 */ /* 0x000fe40000000f00 */
[----:B------:R-:W-:Y:S02]  /*1fbd0*/  MOV R6, R18 ;  /* 0x0000001200067202 */ /* 0x000fe40000000f00 */
[----:B------:R-:W-:Y:S02]  /*1fbe0*/  MOV R4, 0x3 ;  /* 0x0000000300047802 */ /* 0x000fe40000000f00 */
[----:B------:R-:W-:Y:S02]  /*1fbf0*/  MOV R20, 32@lo((eval_multi_expr_kernel + .L_x_1232@srel)) ;  /* 0x0000000000147802 */ /* 0x000fe40000000f00 */
[----:B------:R-:W-:-:S04]  /*1fc00*/  MOV R21, 32@hi((eval_multi_expr_kernel + .L_x_1232@srel)) ;  /* 0x0000000000157802 */ /* 0x000fc80000000f00 */
[----:B------:R-:W-:Y:S05]  /*1fc10*/  CALL.ABS.NOINC `(apply_op) ;  /* 0x0000000000007943 */ /* 0x000fea0003c00000 */
.L_x_1232:
[----:B------:R-:W-:Y:S02]  /*1fc20*/  MOV R5, R4 ;  /* 0x0000000400057202 */ /* 0x000fe40000000f00 */
[----:B------:R-:W-:-:S02]  /*1fc30*/  MOV R6, R19 ;  /* 0x0000001300067202 */ /* 0x000fc40000000f00 */
[----:B------:R-:W-:Y:S02]  /*1fc40*/  MOV R4, 0x3 ;  /* 0x0000000300047802 */ /* 0x000fe40000000f00 */
[----:B------:R-:W-:Y:S02]  /*1fc50*/  MOV R20, 32@lo((eval_multi_expr_kernel + .L_x_1233@srel)) ;  /* 0x0000000000147802 */ /* 0x000fe40000000f00 */
[----:B------:R-:W-:-:S04]  /*1fc60*/  MOV R21, 32@hi((eval_multi_expr_kernel + .L_x_1233@srel)) ;  /* 0x0000000000157802 */ /* 0x000fc80000000f00 */
[----:B------:R-:W-:Y:S05]  /*1fc70*/  CALL.ABS.NOINC `(apply_op) ;  /* 0x0000000000007943 */ /* 0x000fea0003c00000 */
.L_x_1233:
        /* <DEDUP_REMOVED lines=8> */
.L_x_1234:
        /* <DEDUP_REMOVED lines=9> */
.L_x_1235:
[----:B------:R0:W5:Y:S01]  /*1fd90*/  LDG.E R5, [R26.64+0x4] ;  /* 0x000004241a057981 */ /* 0x000162000c1e1900 */
[----:B------:R-:W-:Y:S02]  /*1fda0*/  MOV R6, R4 ;  /* 0x0000000400067202 */ /* 0x000fe40000000f00 */
[----:B------:R-:W-:Y:S02]  /*1fdb0*/  MOV R4, 0x3 ;  /* 0x0000000300047802 */ /* 0x000fe40000000f00 */
[----:B------:R-:W-:Y:S02]  /*1fdc0*/  MOV R20, 32@lo((eval_multi_expr_kernel + .L_x_1236@srel)) ;  /* 0x0000000000147802 */ /* 0x000fe40000000f00 */
[----:B------:R-:W-:-:S04]  /*1fdd0*/  MOV R21, 32@hi((eval_multi_expr_kernel + .L_x_1236@srel)) ;  /* 0x0000000000157802 */ /* 0x000fc80000000f00 */
[----:B0----5:R-:W-:Y:S05]  /*1fde0*/  CALL.ABS.NOINC `(apply_op) ;  /* 0x0000000000007943 */ /* 0x021fea0003c00000 */
.L_x_1236:
[----:B------:R0:W5:Y:S01]  /*1fdf0*/  LDG.E R5, [R26.64+0x4] ;  /* 0x000004241a057981 */ /* 0x000162000c1e1900 */
[----:B------:R-:W-:Y:S02]  /*1fe00*/  MOV R16, R4 ;  /* 0x0000000400107202 */ /* 0x000fe40000000f00 */
[----:B------:R-:W-:-:S02]  /*1fe10*/  MOV R6, 0xbf800000 ;  /* 0xbf80000000067802 */ /* 0x000fc40000000f00 */
[----:B------:R-:W-:Y:S02]  /*1fe20*/  MOV R4, 0x5 ;  /* 0x0000000500047802 */ /* 0x000fe40000000f00 */
[----:B------:R-:W-:Y:S02]  /*1fe30*/  MOV R20, 32@lo((eval_multi_expr_kernel + .L_x_1237@srel)) ;  /* 0x0000000000147802 */ /* 0x000fe40000000f00 */
[----:B------:R-:W-:-:S04]  /*1fe40*/  MOV R21, 32@hi((eval_multi_expr_kernel + .L_x_1237@srel)) ;  /* 0x0000000000157802 */ /* 0x000fc80000000f00 */
[----:B0----5:R-:W-:Y:S05]  /*1fe50*/  CALL.ABS.NOINC `(apply_op) ;  /* 0x0000000000007943 */ /* 0x021fea0003c00000 */
.L_x_1237:
[----:B------:R0:W5:Y:S01]  /*1fe60*/  LDG.E R5, [R26.64] ;  /* 0x000000241a057981 */ /* 0x000162000c1e1900 */
[----:B------:R-:W-:Y:S02]  /*1fe70*/  MOV R6, R4 ;  /* 0x0000000400067202 */ /* 0x000fe40000000f00 */
[----:B------:R-:W-:Y:S02]  /*1fe80*/  MOV R4, 0x3 ;  /* 0x0000000300047802 */ /* 0x000fe40000000f00 */
[----:B------:R-:W-:Y:S02]  /*1fe90*/  MOV R20, 32@lo((eval_multi_expr_kernel + .L_x_1238@srel)) ;  /* 0x0000000000147802 */ /* 0x000fe40000000f00 */
[----:B------:R-:W-:-:S04]  /*1fea0*/  MOV R21, 32@hi((eval_multi_expr_kernel + .L_x_1238@srel)) ;  /* 0x0000000000157802 */ /* 0x000fc80000000f00 */
[----:B0----5:R-:W-:Y:S05]  /*1feb0*/  CALL.ABS.NOINC `(apply_op) ;  /* 0x0000000000007943 */ /* 0x021fea0003c00000 */
.L_x_1238:
[----:B------:R0:W5:Y:S01]  /*1fec0*/  LDG.E R5, [R26.64+0x18] ;  /* 0x000018241a057981 */ /* 0x000162000c1e1900 */
[----:B------:R-:W-:Y:S02]  /*1fed0*/  MOV R2, R4 ;  /* 0x0000000400027202 */ /* 0x000fe40000000f00 */
[----:B------:R-:W-:-:S02]  /*1fee0*/  MOV R6, RZ ;  /* 0x000000ff00067202 */ /* 0x000fc40000000f00 */
[----:B------:R-:W-:Y:S02]  /*1fef0*/  MOV R4, 0xa ;  /* 0x0000000a00047802 */ /* 0x000fe40000000f00 */
[----:B------:R-:W-:Y:S02]  /*1ff00*/  MOV R20, 32@lo((eval_multi_expr_kernel + .L_x_1239@srel)) ;  /* 0x0000000000147802 */ /* 0x000fe40000000f00 */
[----:B------:R-:W-:-:S04]  /*1ff10*/  MOV R21, 32@hi((eval_multi_expr_kernel + .L_x_1239@srel)) ;  /* 0x0000000000157802 */ /* 0x000fc80000000f00 */
[----:B0----5:R-:W-:Y:S05]  /*1ff20*/  CALL.ABS.NOINC `(apply_op) ;  /* 0x0000000000007943 */ /* 0x021fea0003c00000 */
.L_x_1239:
[----:B------:R-:W-:Y:S02]  /*1ff30*/  MOV R5, R4 ;  /* 0x0000000400057202 */ /* 0x000fe40000000f00 */
[----:B------:R-:W-:Y:S02]  /*1ff40*/  MOV R6, 0x40000000 ;  /* 0x4000000000067802 */ /* 0x000fe40000000f00 */
[----:B------:R-:W-:Y:S02]  /*1ff50*/  MOV R4, 0x5 ;  /* 0x0000000500047802 */ /* 0x000fe40000000f00 */
[----:B------:R-:W-:Y:S02]  /*1ff60*/  MOV R20, 32@lo((eval_multi_expr_kernel + .L_x_1240@srel)) ;  /* 0x0000000000147802 */ /* 0x000fe40000000f00 */
[----:B------:R-:W-:-:S04]  /*1ff70*/  MOV R21, 32@hi((eval_multi_expr_kernel + .L_x_1240@srel)) ;  /* 0x0000000000157802 */ /* 0x000fc80000000f00 */
[----:B------:R-:W-:Y:S05]  /*1ff80*/  CALL.ABS.NOINC `(apply_op) ;  /* 0x0000000000007943 */ /* 0x000fea0003c00000 */
.L_x_1240:
[----:B------:R-:W-:Y:S02]  /*1ff90*/  MOV R6, R4 ;  /* 0x0000000400067202 */ /* 0x000fe40000000f00 */
[----:B------:R-:W-:-:S02]  /*1ffa0*/  MOV R5, 0xbf800000 ;  /* 0xbf80000000057802 */ /* 0x000fc40000000f00 */
[----:B------:R-:W-:Y:S02]  /*1ffb0*/  MOV R4, 0x3 ;  /* 0x0000000300047802 */ /* 0x000fe40000000f00 */
[----:B------:R-:W-:Y:S02]  /*1ffc0*/  MOV R20, 32@lo((eval_multi_expr_kernel + .L_x_1241@srel)) ;  /* 0x0000000000147802 */ /* 0x000fe40000000f00 */
[----:B------:R-:W-:-:S04]  /*1ffd0*/  MOV R21, 32@hi((eval_multi_expr_kernel + .L_x_1241@srel)) ;  /* 0x0000000000157802 */ /* 0x000fc80000000f00 */
[----:B------:R-:W-:Y:S05]  /*1ffe0*/  CALL.ABS.NOINC `(apply_op) ;  /* 0x0000000000007943 */ /* 0x000fea0003c00000 */
.L_x_1241:
[----:B------:R-:W-:Y:S02]  /*1fff0*/  MOV R5, R4 ;  /* 0x0000000400057202 */ /* 0x000fe40000000f00 */
[----:B------:R-:W-:Y:S02]  /*20000*/  MOV R6, R2 ;  /* 0x0000000200067202 */ /* 0x000fe40000000f00 */
[----:B------:R-:W-:Y:S02]  /*20010*/  MOV R4, 0x1 ;  /* 0x0000000100047802 */ /* 0x000fe40000000f00 */
[----:B------:R-:W-:Y:S02]  /*20020*/  MOV R20, 32@lo((eval_multi_expr_kernel + .L_x_1242@srel)) ;  /* 0x0000000000147802 */ /* 0x000fe40000000f00 */
[----:B------:R-:W-:-:S04]  /*20030*/  MOV R21, 32@hi((eval_multi_expr_kernel + .L_x_1242@srel)) ;  /* 0x0000000000157802 */ /* 0x000fc80000000f00 */
[----:B------:R-:W-:Y:S05]  /*20040*/  CALL.ABS.NOINC `(apply_op) ;  /* 0x0000000000007943 */ /* 0x000fea0003c00000 */
.L_x_1242:
[----:B------:R-:W-:Y:S02]  /*20050*/  MOV R5, R4 ;  /* 0x0000000400057202 */ /* 0x000fe40000000f00 */
[----:B------:R-:W-:-:S02]  /*20060*/  MOV R6, R16 ;  /* 0x0000001000067202 */ /* 0x000fc40000000f00 */
[----:B------:R-:W-:Y:S02]  /*20070*/  MOV R4, 0x1 ;  /* 0x0000000100047802 */ /* 0x000fe40000000f00 */
[----:B------:R-:W-:Y:S02]  /*20080*/  MOV R20, 32@lo((eval_multi_expr_kernel + .L_x_1243@srel)) ;  /* 0x0000000000147802 */ /* 0x000fe40000000f00 */
[----:B------:R-:W-:-:S04]  /*20090*/  MOV R21, 32@hi((eval_multi_expr_kernel + .L_x_1243@srel)) ;  /* 0x0000000000157802 */ /* 0x000fc80000000f00 */
[----:B------:R-:W-:Y:S05]  /*200a0*/  CALL.ABS.NOINC `(apply_op) ;  /* 0x0000000000007943 */ /* 0x000fea0003c00000 */
.L_x_1243:
[----:B------:R0:W5:Y:S01]  /*200b0*/  LDG.E R5, [R26.64+0x4] ;  /* 0x000004241a057981 */ /* 0x000162000c1e1900 */
[----:B------:R-:W-:Y:S02]  /*200c0*/  MOV R22, R4 ;  /* 0x0000000400167202 */ /* 0x000fe40000000f00 */
[----:B------:R-:W-:Y:S02]  /*200d0*/  MOV R6, 0x40000000 ;  /* 0x4000000000067802 */ /* 0x000fe40000000f00 */
[----:B------:R-:W-:Y:S02]  /*200e0*/  MOV R4, 0x5 ;  /* 0x0000000500047802 */ /* 0x000fe40000000f00 */
[----:B------:R-:W-:Y:S02]  /*200f0*/  MOV R20, 32@lo((eval_multi_expr_kernel + .L_x_1244@srel)) ;  /* 0x0000000000147802 */ /* 0x000fe40000000f00 */
[----:B------:R-:W-:-:S04]  /*20100*/  MOV R21, 32@hi((eval_multi_expr_kernel + .L_x_1244@srel)) ;  /* 0x0000000000157802 */ /* 0x000fc80000000f00 */
[----:B0----5:R-:W-:Y:S05]  /*20110*/  CALL.ABS.NOINC `(apply_op) ;  /* 0x0000000000007943 */ /* 0x021fea0003c00000 */
.L_x_1244:
[----:B------:R0:W5:Y:S01]  /*20120*/  LDG.E R5, [R26.64] ;  /* 0x000000241a057981 */ /* 0x000162000c1e1900 */
[----:B------:R-:W-:-:S02]  /*20130*/  MOV R19, R4 ;  /* 0x0000000400137202 */ /* 0x000fc40000000f00 */
[----:B------:R-:W-:Y:S02]  /*20140*/  MOV R6, 0xc0000000 ;  /* 0xc000000000067802 */ /* 0x000fe40000000f00 */
[----:B------:R-:W-:Y:S02]  /*20150*/  MOV R4, 0x5 ;  /* 0x0000000500047802 */ /* 0x000fe40000000f00 */
[----:B------:R-:W-:Y:S02]  /*20160*/  MOV R20, 32@lo((eval_multi_expr_kernel + .L_x_1245@srel)) ;  /* 0x0000000000147802 */ /* 0x000fe40000000f00 */
[----:B------:R-:W-:-:S04]  /*20170*/  MOV R21, 32@hi((eval_multi_expr_kernel + .L_x_1245@srel)) ;  /* 0x0000000000157802 */ /* 0x000fc80000000f00 */
[----:B0----5:R-:W-:Y:S05]  /*20180*/  CALL.ABS.NOINC `(apply_op) ;  /* 0x0000000000007943 */ /* 0x021fea0003c00000 */
.L_x_1245:
[----:B------:R0:W5:Y:S01]  /*20190*/  LDG.E R5, [R26.64+0x10] ;  /* 0x000010241a057981 */ /* 0x000162000c1e1900 */
[----:B------:R-:W-:Y:S02]  /*201a0*/  MOV R18, R4 ;  /* 0x0000000400127202 */ /* 0x000fe40000000f00 */
[----:B------:R-:W-:Y:S02]  /*201b0*/  MOV R6, 0xc0000000 ;  /* 0xc000000000067802 */ /* 0x000fe40000000f00 */
[----:B------:R-:W-:Y:S02]  /*201c0*/  MOV R4, 0x5 ;  /* 0x0000000500047802 */ /* 0x000fe40000000f00 */
[----:B------:R-:W-:Y:S02]  /*201d0*/  MOV R20, 32@lo((eval_multi_expr_kernel + .L_x_1246@srel)) ;  /* 0x0000000000147802 */ /* 0x000fe40000000f00 */
[----:B------:R-:W-:-:S04]  /*201e0*/  MOV R21, 32@hi((eval_multi_expr_kernel + .L_x_1246@srel)) ;  /* 0x0000000000157802 */ /* 0x000fc80000000f00 */
[----:B0----5:R-:W-:Y:S05]  /*201f0*/  CALL.ABS.NOINC `(apply_op) ;  /* 0x0000000000007943 */ /* 0x021fea0003c00000 */
.L_x_1246:
[----:B------:R0:W5:Y:S01]  /*20200*/  LDG.E R5, [R26.64+0xc] ;  /* 0x00000c241a057981 */ /* 0x000162000c1e1900 */
[----:B------:R-:W-:-:S02]  /*20210*/  MOV R17, R4 ;  /* 0x0000000400117202 */ /* 0x000fc40000000f00 */
[----:B------:R-:W-:Y:S02]  /*20220*/  MOV R6, 0x400652d5 ;  /* 0x400652d500067802 */ /* 0x000fe40000000f00 */
[----:B------:R-:W-:Y:S02]  /*20230*/  MOV R4, 0x5 ;  /* 0x0000000500047802 */ /* 0x000fe40000000f00 */
[----:B------:R-:W-:Y:S02]  /*20240*/  MOV R20, 32@lo((eval_multi_expr_kernel + .L_x_1247@srel)) ;  /* 0x0000000000147802 */ /* 0x000fe40000000f00 */
[----:B------:R-:W-:-:S04]  /*20250*/  MOV R21, 32@hi((eval_multi_expr_kernel + .L_x_1247@srel)) ;  /* 0x0000000000157802 */ /* 0x000fc80000000f00 */
[----:B0----5:R-:W-:Y:S05]  /*20260*/  CALL.ABS.NOINC `(apply_op) ;  /* 0x0000000000007943 */ /* 0x021fea0003c00000 */
.L_x_1247:
[----:B------:R0:W5:Y:S01]  /*20270*/  LDG.E R5, [R26.64+0x14] ;  /* 0x000014241a057981 */ /* 0x000162000c1e1900 */
[----:B------:R-:W-:Y:S02]  /*20280*/  MOV R16, R4 ;  /* 0x0000000400107202 */ /* 0x000fe40000000f00 */
[----:B------:R-:W-:Y:S02]  /*20290*/  MOV R6, 0xc0000000 ;  /* 0xc000000000067802 */ /* 0x000fe40000000f00 */
[----:B------:R-:W-:Y:S02]  /*202a0*/  MOV R4, 0x5 ;  /* 0x0000000500047802 */ /* 0x000fe40000000f00 */
[----:B------:R-:W-:Y:S02]  /*202b0*/  MOV R20, 32@lo((eval_multi_expr_kernel + .L_x_1248@srel)) ;  /* 0x0000000000147802 */ /* 0x000fe40000000f00 */
[----:B------:R-:W-:-:S04]  /*202c0*/  MOV R21, 32@hi((eval_multi_expr_kernel + .L_x_1248@srel)) ;  /* 0x0000000000157802 */ /* 0x000fc80000000f00 */
[----:B0----5:R-:W-:Y:S05]  /*202d0*/  CALL.ABS.NOINC `(apply_op) ;  /* 0x0000000000007943 */ /* 0x021fea0003c00000 */
.L_x_1248:
[----:B------:R0:W5:Y:S01]  /*202e0*/  LDG.E R5, [R26.64+0x8] ;  /* 0x000008241a057981 */ /* 0x000162000c1e1900 */
[----:B------:R-:W-:-:S02]  /*202f0*/  MOV R2, R4 ;  /* 0x0000000400027202 */ /* 0x000fc40000000f00 */
[----:B------:R-:W-:Y:S02]  /*20300*/  MOV R6, 0x40000000 ;  /* 0x4000000000067802 */ /* 0x000fe40000000f00 */
[----:B------:R-:W-:Y:S02]  /*20310*/  MOV R4, 0x5 ;  /* 0x0000000500047802 */ /* 0x000fe40000000f00 */
[----:B------:R-:W-:Y:S02]  /*20320*/  MOV R20, 32@lo((eval_multi_expr_kernel + .L_x_1249@srel)) ;  /* 0x0000000000147802 */ /* 0x000fe40000000f00 */
[----:B------:R-:W-:-:S04]  /*20330*/  MOV R21, 32@hi((eval_multi_expr_kernel + .L_x_1249@srel)) ;  /* 0x0000000000157802 */ /* 0x000fc80000000f00 */
[----:B0----5:R-:W-:Y:S05]  /*20340*/  CALL.ABS.NOINC `(apply_op) ;  /* 0x0000000000007943 */ /* 0x021fea0003c00000 */
.L_x_1249:
[----:B------:R-:W-:Y:S02]  /*20350*/  MOV R6, R4 ;  /* 0x0000000400067202 */ /* 0x000fe40000000f00 */
[----:B------:R-:W-:Y:S02]  /*20360*/  MOV R5, 0x3d97267e ;  /* 0x3d97267e00057802 */ /* 0x000fe40000000f00 */
[----:B------:R-:W-:Y:S02]  /*20370*/  MOV R4, 0x3 ;  /* 0x0000000300047802 */ /* 0x000fe40000000f00 */
[----:B------:R-:W-:Y:S02]  /*20380*/  MOV R20, 32@lo((eval_multi_expr_kernel + .L_x_1250@srel)) ;  /* 0x0000000000147802 */ /* 0x000fe40000000f00 */
[----:B------:R-:W-:-:S04]  /*20390*/  MOV R21, 32@hi((eval_multi_expr_kernel + .L_x_1250@srel)) ;  /* 0x0000000000157802 */ /* 0x000fc80000000f00 */
[----:B------:R-:W-:Y:S05]  /*203a0*/  CALL.ABS.NOINC `(apply_op) ;  /* 0x0000000000007943 */ /* 0x000fea0003c00000 */
.L_x_1250:
[----:B------:R-:W-:Y:S02]  /*203b0*/  MOV R5, R4 ;  /* 0x0000000400057202 */ /* 0x000fe40000000f00 */
[----:B------:R-:W-:-:S02]  /*203c0*/  MOV R6, R2 ;  /* 0x0000000200067202 */ /* 0x000fc40000000f00 */
[----:B------:R-:W-:Y:S02]  /*203d0*/  MOV R4, 0x3 ;  /* 0x0000000300047802 */ /* 0x000fe40000000f00 */
[----:B------:R-:W-:Y:S02]  /*203e0*/  MOV R20, 32@lo((eval_multi_expr_kernel + .L_x_1251@srel)) ;  /* 0x0000000000147802 */ /* 0x000fe40000000f00 */
[----:B------:R-:W-:-:S04]  /*203f0*/  MOV R21, 32@hi((eval_multi_expr_kernel + .L_x_1251@srel)) ;  /* 0x0000000000157802 */ /* 0x000fc80000000f00 */
[----:B------:R-:W-:Y:S05]  /*20400*/  CALL.ABS.NOINC `(apply_op) ;  /* 0x0000000000007943 */ /* 0x000fea0003c00000 */
.L_x_1251:
[----:B------:R-:W-:Y:S02]  /*20410*/  MOV R5, R4 ;  /* 0x0000000400057202 */ /* 0x000fe40000000f00 */
[----:B------:R-:W-:Y:S02]  /*20420*/  MOV R6, R16 ;  /* 0x0000001000067202 */ /* 0x000fe40000000f00 */
[----:B------:R-:W-:Y:S02]  /*20430*/  MOV R4, 0x3 ;  /* 0x0000000300047802 */ /* 0x000fe40000000f00 */
[----:B------:R-:W-:Y:S02]  /*20440*/  MOV R20, 32@lo((eval_multi_expr_kernel + .L_x_1252@srel)) ;  /* 0x0000000000147802 */ /* 0x000fe40000000f00 */
[----:B------:R-:W-:-:S04]  /*20450*/  MOV R21, 32@hi((eval_multi_expr_kernel + .L_x_1252@srel)) ;  /* 0x0000000000157802 */ /* 0x000fc80000000f00 */
[----:B------:R-:W-:Y:S05]  /*20460*/  CALL.ABS.NOINC `(apply_op) ;  /* 0x0000000000007943 */ /* 0x000fea0003c00000 */
.L_x_1252:
[----:B------:R-:W-:Y:S02]  /*20470*/  MOV R5, R4 ;  /* 0x0000000400057202 */ /* 0x000fe40000000f00 */
[----:B------:R-:W-:-:S02]  /*20480*/  MOV R6, R17 ;  /* 0x0000001100067202 */ /* 0x000fc40000000f00 */
[----:B------:R-:W-:Y:S02]  /*20490*/  MOV R4, 0x3 ;  /* 0x0000000300047802 */ /* 0x000fe40000000f00 */
[----:B------:R-:W-:Y:S02]  /*204a0*/  MOV R20, 32@lo((eval_multi_expr_kernel + .L_x_1253@srel)) ;  /* 0x0000000000147802 */ /* 0x000fe40000000f00 */
[----:B------:R-:W-:-:S04]  /*204b0*/  MOV R21, 32@hi((eval_multi_expr_kernel + .L_x_1253@srel)) ;  /* 0x0000000000157802 */ /* 0x000fc80000000f00 */
[----:B------:R-:W-:Y:S05]  /*204c0*/  CALL.ABS.NOINC `(apply_op) ;  /* 0x0000000000007943 */ /* 0x000fea0003c00000 */
.L_x_1253:
[----:B------:R-:W-:Y:S02]  /*204d0*/  MOV R5, R4 ;  /* 0x0000000400057202 */ /* 0x000fe40000000f00 */
[----:B------:R-:W-:Y:S02]  /*204e0*/  MOV R6, R18 ;  /* 0x0000001200067202 */ /* 0x000fe40000000f00 */
[----:B------:R-:W-:Y:S02]  /*204f0*/  MOV R4, 0x3 ;  /* 0x0000000300047802 */ /* 0x000fe40000000f00 */
[----:B------:R-:W-:Y:S02]  /*20500*/  MOV R20, 32@lo((eval_multi_expr_kernel + .L_x_1254@srel)) ;  /* 0x0000000000147802 */ /* 0x000fe40000000f00 */
[----:B------:R-:W-:-:S04]  /*20510*/  MOV R21, 32@hi((eval_multi_expr_kernel + .L_x_1254@srel)) ;  /* 0x0000000000157802 */ /* 0x000fc80000000f00 */
[----:B------:R-:W-:Y:S05]  /*20520*/  CALL.ABS.NOINC `(apply_op) ;  /* 0x0000000000007943 */ /* 0x000fea0003c00000 */
.L_x_1254:
[----:B------:R-:W-:Y:S02]  /*20530*/  MOV R5, R4 ;  /* 0x0000000400057202 */ /* 0x000fe40000000f00 */
[----:B------:R-:W-:-:S02]  /*20540*/  MOV R6, R19 ;  /* 0x0000001300067202 */ /* 0x000fc40000000f00 */
[----:B------:R-:W-:Y:S02]  /*20550*/  MOV R4, 0x3 ;  /* 0x0000000300047802 */ /* 0x000fe40000000f00 */
[----:B------:R-:W-:Y:S02]  /*20560*/  MOV R20, 32@lo((eval_multi_expr_kernel + .L_x_1255@srel)) ;  /* 0x0000000000147802 */ /* 0x000fe40000000f00 */
[----:B------:R-:W-:-:S04]  /*20570*/  MOV R21, 32@hi((eval_multi_expr_kernel + .L_x_1255@srel)) ;  /* 0x0000000000157802 */ /* 0x000fc80000000f00 */
[----:B------:R-:W-:Y:S05]  /*20580*/  CALL.ABS.NOINC `(apply_op) ;  /* 0x0000000000007943 */ /* 0x000fea0003c00000 */
.L_x_1255:
        /* <DEDUP_REMOVED lines=8> */
.L_x_1256:
        /* <DEDUP_REMOVED lines=9> */
.L_x_1257:
[----:B------:R0:W5:Y:S01]  /*206a0*/  LDG.E R5, [R26.64+0x4] ;  /* 0x000004241a057981 */ /* 0x000162000c1e1900 */
[----:B------:R-:W-:Y:S02]  /*206b0*/  MOV R6, R4 ;  /* 0x0000000400067202 */ /* 0x000fe40000000f00 */
[----:B------:R-:W-:Y:S02]  /*206c0*/  MOV R4, 0x3 ;  /* 0x0000000300047802 */ /* 0x000fe40000000f00 */
[----:B------:R-:W-:Y:S02]  /*206d0*/  MOV R20, 32@lo((eval_multi_expr_kernel + .L_x_1258@srel)) ;  /* 0x0000000000147802 */ /* 0x000fe40000000f00 */
[----:B------:R-:W-:-:S04]  /*206e0*/  MOV R21, 32@hi((eval_multi_expr_kernel + .L_x_1258@srel)) ;  /* 0x0000000000157802 */ /* 0x000fc80000000f00 */
[----:B0----5:R-:W-:Y:S05]  /*206f0*/  CALL.ABS.NOINC `(apply_op) ;  /* 0x0000000000007943 */ /* 0x021fea0003c00000 */
.L_x_1258:
[----:B------:R0:W5:Y:S01]  /*20700*/  LDG.E R5, [R26.64+0x4] ;  /* 0x000004241a057981 */ /* 0x000162000c1e1900 */
[----:B------:R-:W-:Y:S02]  /*20710*/  MOV R16, R4 ;  /* 0x0000000400107202 */ /* 0x000fe40000000f00 */
[----:B------:R-:W-:-:S02]  /*20720*/  MOV R6, 0xbf800000 ;  /* 0xbf80000000067802 */ /* 0x000fc40000000f00 */
[----:B------:R-:W-:Y:S02]  /*20730*/  MOV R4, 0x5 ;  /* 0x0000000500047802 */ /* 0x000fe40000000f00 */
[----:B------:R-:W-:Y:S02]  /*20740*/  MOV R20, 32@lo((eval_multi_expr_kernel + .L_x_1259@srel)) ;  /* 0x0000000000147802 */ /* 0x000fe40000000f00 */
[----:B------:R-:W-:-:S04]  /*20750*/  MOV R21, 32@hi((eval_multi_expr_kernel + .L_x_1259@srel)) ;  /* 0x0000000000157802 */ /* 0x000fc80000000f00 */
[----:B0----5:R-:W-:Y:S05]  /*20760*/  CALL.ABS.NOINC `(apply_op) ;  /* 0x0000000000007943 */ /* 0x021fea0003c00000 */
.L_x_1259:
[----:B------:R0:W5:Y:S01]  /*20770*/  LDG.E R5, [R26.64] ;  /* 0x000000241a057981 */ /* 0x000162000c1e1900 */
[----:B------:R-:W-:Y:S02]  /*20780*/  MOV R6, R4 ;  /* 0x0000000400067202 */ /* 0x000fe40000000f00 */
[----:B------:R-:W-:Y:S02]  /*20790*/  MOV R4, 0x3 ;  /* 0x0000000300047802 */ /* 0x000fe40000000f00 */
[----:B------:R-:W-:Y:S02]  /*207a0*/  MOV R20, 32@lo((eval_multi_expr_kernel + .L_x_1260@srel)) ;  /* 0x0000000000147802 */ /* 0x000fe40000000f00 */
[----:B------:R-:W-:-:S04]  /*207b0*/  MOV R21, 32@hi((eval_multi_expr_kernel + .L_x_1260@srel)) ;  /* 0x0000000000157802 */ /* 0x000fc80000000f00 */
[----:B0----5:R-:W-:Y:S05]  /*207c0*/  CALL.ABS.NOINC `(apply_op) ;  /* 0x0000000000007943 */ /* 0x021fea0003c00000 */
.L_x_1260:
[----:B------:R0:W5:Y:S01]  /*207d0*/  LDG.E R5, [R26.64+0x18] ;  /* 0x000018241a057981 */ /* 0x000162000c1e1900 */
[----:B------:R-:W-:Y:S02]  /*207e0*/  MOV R2, R4 ;  /* 0x0000000400027202 */ /* 0x000fe40000000f00 */
[----:B------:R-:W-:-:S02]  /*207f0*/  MOV R6, RZ ;  /* 0x000000ff00067202 */ /* 0x000fc40000000f00 */
[----:B------:R-:W-:Y:S02]  /*20800*/  MOV R4, 0xa ;  /* 0x0000000a00047802 */ /* 0x000fe40000000f00 */
[----:B------:R-:W-:Y:S02]  /*20810*/  MOV R20, 32@lo((eval_multi_expr_kernel + .L_x_1261@srel)) ;  /* 0x0000000000147802 */ /* 0x000fe40000000f00 */
[----:B------:R-:W-:-:S04]  /*20820*/  MOV R21, 32@hi((eval_multi_expr_kernel + .L_x_1261@srel)) ;  /* 0x0000000000157802 */ /* 0x000fc80000000f00 */
[----:B0----5:R-:W-:Y:S05]  /*20830*/  CALL.ABS.NOINC `(apply_op) ;  /* 0x0000000000007943 */ /* 0x021fea0003c00000 */
.L_x_1261:
[----:B------:R-:W-:Y:S02]  /*20840*/  MOV R5, R4 ;  /* 0x0000000400057202 */ /* 0x000fe40000000f00 */
[----:B------:R-:W-:Y:S02]  /*20850*/  MOV R6, 0x3ff70734 ;  /* 0x3ff7073400067802 */ /* 0x000fe40000000f00 */
[----:B------:R-:W-:Y:S02]  /*20860*/  MOV R4, 0x5 ;  /* 0x0000000500047802 */ /* 0x000fe40000000f00 */
[----:B------:R-:W-:Y:S02]  /*20870*/  MOV R20, 32@lo((eval_multi_expr_kernel + .L_x_1262@srel)) ;  /* 0x0000000000147802 */ /* 0x000fe40000000f00 */
[----:B------:R-:W-:-:S04]  /*20880*/  MOV R21, 32@hi((eval_multi_expr_kernel + .L_x_1262@srel)) ;  /* 0x0000000000157802 */ /* 0x000fc80000000f00 */
[----:B------:R-:W-:Y:S05]  /*20890*/  CALL.ABS.NOINC `(apply_op) ;  /* 0x0000000000007943 */ /* 0x000fea0003c00000 */
.L_x_1262:
[----:B------:R-:W-:Y:S02]  /*208a0*/  MOV R6, R4 ;  /* 0x0000000400067202 */ /* 0x000fe40000000f00 */
[----:B------:R-:W-:-:S02]  /*208b0*/  MOV R5, 0xbf800000 ;  /* 0xbf80000000057802 */ /* 0x000fc40000000f00 */
[----:B------:R-:W-:Y:S02]  /*208c0*/  MOV R4, 0x3 ;  /* 0x0000000300047802 */ /* 0x000fe40000000f00 */
[----:B------:R-:W-:Y:S02]  /*208d0*/  MOV R20, 32@lo((eval_multi_expr_kernel + .L_x_1263@srel)) ;  /* 0x0000000000147802 */ /* 0x000fe40000000f00 */
[----:B------:R-:W-:-:S04]  /*208e0*/  MOV R21, 32@hi((eval_multi_expr_kernel + .L_x_1263@srel)) ;  /* 0x0000000000157802 */ /* 0x000fc80000000f00 */
[----:B------:R-:W-:Y:S05]  /*208f0*/  CALL.ABS.NOINC `(apply_op) ;  /* 0x0000000000007943 */ /* 0x000fea0003c00000 */
.L_x_1263:
[----:B------:R-:W-:Y:S02]  /*20900*/  MOV R5, R4 ;  /* 0x0000000400057202 */ /* 0x000fe40000000f00 */
[----:B------:R-:W-:Y:S02]  /*20910*/  MOV R6, R2 ;  /* 0x0000000200067202 */ /* 0x000fe40000000f00 */
[----:B------:R-:W-:Y:S02]  /*20920*/  MOV R4, 0x1 ;  /* 0x0000000100047802 */ /* 0x000fe40000000f00 */
[----:B------:R-:W-:Y:S02]  /*20930*/  MOV R20, 32@lo((eval_multi_expr_kernel + .L_x_1264@srel)) ;  /* 0x0000000000147802 */ /* 0x000fe40000000f00 */
[----:B------:R-:W-:-:S04]  /*20940*/  MOV R21, 32@hi((eval_multi_expr_kernel + .L_x_1264@srel)) ;  /* 0x0000000000157802 */ /* 0x000fc80000000f00 */
[----:B------:R-:W-:Y:S05]  /*20950*/  CALL.ABS.NOINC `(apply_op) ;  /* 0x0000000000007943 */ /* 0x000fea0003c00000 */
.L_x_1264:
[----:B------:R-:W-:Y:S02]  /*20960*/  MOV R5, R4 ;  /* 0x0000000400057202 */ /* 0x000fe40000000f00 */
[----:B------:R-:W-:-:S02]  /*20970*/  MOV R6, R16 ;  /* 0x0000001000067202 */ /* 0x000fc40000000f00 */
[----:B------:R-:W-:Y:S02]  /*20980*/  MOV R4, 0x1 ;  /* 0x0000000100047802 */ /* 0x000fe40000000f00 */
[----:B------:R-:W-:Y:S02]  /*20990*/  MOV R20, 32@lo((eval_multi_expr_kernel + .L_x_1265@srel)) ;  /* 0x0000000000147802 */ /* 0x000fe40000000f00 */
[----:B------:R-:W-:-:S04]  /*209a0*/  MOV R21, 32@hi((eval_multi_expr_kernel + .L_x_1265@srel)) ;  /* 0x0000000000157802 */ /* 0x000fc80000000f00 */
[----:B------:R-:W-:Y:S05]  /*209b0*/  CALL.ABS.NOINC `(apply_op) ;  /* 0x0000000000007943 */ /* 0x000fea0003c00000 */
.L_x_1265:
[----:B------:R0:W5:Y:S01]  /*209c0*/  LDG.E R5, [R26.64+0x4] ;  /* 0x000004241a057981 */ /* 0x000162000c1e1900 */
[----:B------:R-:W-:Y:S02]  /*209d0*/  MOV R22, R4 ;  /* 0x0000000400167202 */ /* 0x000fe40000000f00 */
[----:B------:R-:W-:Y:S02]  /*209e0*/  MOV R6, 0x40000000 ;  /* 0x4000000000067802 */ /* 0x000fe40000000f00 */
[----:B------:R-:W-:Y:S02]  /*209f0*/  MOV R4, 0x5 ;  /* 0x0000000500047802 */ /* 0x000fe40000000f00 */
[----:B------:R-:W-:Y:S02]  /*20a00*/  MOV R20, 32@lo((eval_multi_expr_kernel + .L_x_1266@srel)) ;  /* 0x0000000000147802 */ /* 0x000fe40000000f00 */
[----:B------:R-:W-:-:S04]  /*20a10*/  MOV R21, 32@hi((eval_multi_expr_kernel + .L_x_1266@srel)) ;  /* 0x0000000000157802 */ /* 0x000fc80000000f00 */
[----:B0----5:R-:W-:Y:S05]  /*20a20*/  CALL.ABS.NOINC `(apply_op) ;  /* 0x0000000000007943 */ /* 0x021fea0003c00000 */
.L_x_1266:
[----:B------:R0:W5:Y:S01]  /*20a30*/  LDG.E R5, [R26.64] ;  /* 0x000000241a057981 */ /* 0x000162000c1e1900 */
[----:B------:R-:W-:-:S02]  /*20a40*/  MOV R19, R4 ;  /* 0x0000000400137202 */ /* 0x000fc40000000f00 */
[----:B------:R-:W-:Y:S02]  /*20a50*/  MOV R6, 0xc0000000 ;  /* 0xc000000000067802 */ /* 0x000fe40000000f00 */
[----:B------:R-:W-:Y:S02]  /*20a60*/  MOV R4, 0x5 ;  /* 0x0000000500047802 */ /* 0x000fe40000000f00 */
[----:B------:R-:W-:Y:S02]  /*20a70*/  MOV R20, 32@lo((eval_multi_expr_kernel + .L_x_1267@srel)) ;  /* 0x0000000000147802 */ /* 0x000fe40000000f00 */
[----:B------:R-:W-:-:S04]  /*20a80*/  MOV R21, 32@hi((eval_multi_expr_kernel + .L_x_1267@srel)) ;  /* 0x0000000000157802 */ /* 0x000fc80000000f00 */
[----:B0----5:R-:W-:Y:S05]  /*20a90*/  CALL.ABS.NOINC `(apply_op) ;  /* 0x0000000000007943 */ /* 0x021fea0003c00000 */
.L_x_1267:
[----:B------:R0:W5:Y:S01]  /*20aa0*/  LDG.E R5, [R26.64+0x10] ;  /* 0x000010241a057981 */ /* 0x000162000c1e1900 */
[----:B------:R-:W-:Y:S02]  /*20ab0*/  MOV R18, R4 ;  /* 0x0000000400127202 */ /* 0x000fe40000000f00 */
[----:B------:R-:W-:Y:S02]  /*20ac0*/  MOV R6, 0xc0000000 ;  /* 0xc000000000067802 */ /* 0x000fe40000000f00 */
[----:B------:R-:W-:Y:S02]  /*20ad0*/  MOV R4, 0x5 ;  /* 0x0000000500047802 */ /* 0x000fe40000000f00 */
[----:B------:R-:W-:Y:S02]  /*20ae0*/  MOV R20, 32@lo((eval_multi_expr_kernel + .L_x_1268@srel)) ;  /* 0x0000000000147802 */ /* 0x000fe40000000f00 */
[----:B------:R-:W-:-:S04]  /*20af0*/  MOV R21, 32@hi((eval_multi_expr_kernel + .L_x_1268@srel)) ;  /* 0x0000000000157802 */ /* 0x000fc80000000f00 */
[----:B0----5:R-:W-:Y:S05]  /*20b00*/  CALL.ABS.NOINC `(apply_op) ;  /* 0x0000000000007943 */ /* 0x021fea0003c00000 */
.L_x_1268:
[----:B------:R0:W5:Y:S01]  /*20b10*/  LDG.E R5, [R26.64+0xc] ;  /* 0x00000c241a057981 */ /* 0x000162000c1e1900 */
[----:B------:R-:W-:-:S02]  /*20b20*/  MOV R17, R4 ;  /* 0x0000000400117202 */ /* 0x000fc40000000f00 */
[----:B------:R-:W-:Y:S02]  /*20b30*/  MOV R6, 0x40000000 ;  /* 0x4000000000067802 */ /* 0x000fe40000000f00 */
[----:B------:R-:W-:Y:S02]  /*20b40*/  MOV R4, 0x5 ;  /* 0x0000000500047802 */ /* 0x000fe40000000f00 */
[----:B------:R-:W-:Y:S02]  /*20b50*/  MOV R20, 32@lo((eval_multi_expr_kernel + .L_x_1269@srel)) ;  /* 0x0000000000147802 */ /* 0x000fe40000000f00 */
[----:B------:R-:W-:-:S04]  /*20b60*/  MOV R21, 32@hi((eval_multi_expr_kernel + .L_x_1269@srel)) ;  /* 0x0000000000157802 */ /* 0x000fc80000000f00 */
[----:B0----5:R-:W-:Y:S05]  /*20b70*/  CALL.ABS.NOINC `(apply_op) ;  /* 0x0000000000007943 */ /* 0x021fea0003c00000 */
.L_x_1269:
[----:B------:R0:W5:Y:S01]  /*20b80*/  LDG.E R5, [R26.64+0x14] ;  /* 0x000014241a057981 */ /* 0x000162000c1e1900 */
[----:B------:R-:W-:Y:S02]  /*20b90*/  MOV R16, R4 ;  /* 0x0000000400107202 */ /* 0x000fe40000000f00 */
[----:B------:R-:W-:Y:S02]  /*20ba0*/  MOV R6, 0xc0000000 ;  /* 0xc000000000067802 */ /* 0x000fe40000000f00 */
[----:B------:R-:W-:Y:S02]  /*20bb0*/  MOV R4, 0x5 ;  /* 0x0000000500047802 */ /* 0x000fe40000000f00 */
[----:B------:R-:W-:Y:S02]  /*20bc0*/  MOV R20, 32@lo((eval_multi_expr_kernel + .L_x_1270@srel)) ;  /* 0x0000000000147802 */ /* 0x000fe40000000f00 */
[----:B------:R-:W-:-:S04]  /*20bd0*/  MOV R21, 32@hi((eval_multi_expr_kernel + .L_x_1270@srel)) ;  /* 0x0000000000157802 */ /* 0x000fc80000000f00 */
[----:B0----5:R-:W-:Y:S05]  /*20be0*/  CALL.ABS.NOINC `(apply_op) ;  /* 0x0000000000007943 */ /* 0x021fea0003c00000 */
.L_x_1270:
[----:B------:R0:W5:Y:S01]  /*20bf0*/  LDG.E R5, [R26.64+0x8] ;  /* 0x000008241a057981 */ /* 0x000162000c1e1900 */
[----:B------:R-:W-:-:S02]  /*20c00*/  MOV R2, R4 ;  /* 0x0000000400027202 */ /* 0x000fc40000000f00 */
[----:B------:R-:W-:Y:S02]  /*20c10*/  MOV R6, 0x40000000 ;  /* 0x4000000000067802 */ /* 0x000fe40000000f00 */
[----:B------:R-:W-:Y:S02]  /*20c20*/  MOV R4, 0x5 ;  /* 0x0000000500047802 */ /* 0x000fe40000000f00 */
[----:B------:R-:W-:Y:S02]  /*20c30*/  MOV R20, 32@lo((eval_multi_expr_kernel + .L_x_1271@srel)) ;  /* 0x0000000000147802 */ /* 0x000fe40000000f00 */
[----:B------:R-:W-:-:S04]  /*20c40*/  MOV R21, 32@hi((eval_multi_expr_kernel + .L_x_1271@srel)) ;  /* 0x0000000000157802 */ /* 0x000fc80000000f00 */
[----:B0----5:R-:W-:Y:S05]  /*20c50*/  CALL.ABS.NOINC `(apply_op) ;  /* 0x0000000000007943 */ /* 0x021fea0003c00000 */
.L_x_1271:
[----:B------:R-:W-:Y:S02]  /*20c60*/  MOV R6, R4 ;  /* 0x0000000400067202 */ /* 0x000fe40000000f00 */
[----:B------:R-:W-:Y:S02]  /*20c70*/  MOV R5, 0x3d9349bf ;  /* 0x3d9349bf00057802 */ /* 0x000fe40000000f00 */
[----:B------:R-:W-:Y:S02]  /*20c80*/  MOV R4, 0x3 ;  /* 0x0000000300047802 */ /* 0x000fe40000000f00 */
[----:B------:R-:W-:Y:S02]  /*20c90*/  MOV R20, 32@lo((eval_multi_expr_kernel + .L_x_1272@srel)) ;  /* 0x0000000000147802 */ /* 0x000fe40000000f00 */
[----:B------:R-:W-:-:S04]  /*20ca0*/  MOV R21, 32@hi((eval_multi_expr_kernel + .L_x_1272@srel)) ;  /* 0x0000000000157802 */ /* 0x000fc80000000f00 */
[----:B------:R-:W-:Y:S05]  /*20cb0*/  CALL.ABS.NOINC `(apply_op) ;  /* 0x0000000000007943 */ /* 0x000fea0003c00000 */
.L_x_1272:
[----:B------:R-:W-:Y:S02]  /*20cc0*/  MOV R5, R4 ;  /* 0x0000000400057202 */ /* 0x000fe40000000f00 */
[----:B------:R-:W-:-:S02]  /*20cd0*/  MOV R6, R2 ;  /* 0x0000000200067202 */ /* 0x000fc40000000f00 */
[----:B------:R-:W-:Y:S02]  /*20ce0*/  MOV R4, 0x3 ;  /* 0x0000000300047802 */ /* 0x000fe40000000f00 */
[----:B------:R-:W-:Y:S02]  /*20cf0*/  MOV R20, 32@lo((eval_multi_expr_kernel + .L_x_1273@srel)) ;  /* 0x0000000000147802 */ /* 0x000fe40000000f00 */
[----:B------:R-:W-:-:S04]  /*20d00*/  MOV R21, 32@hi((eval_multi_expr_kernel + .L_x_1273@srel)) ;  /* 0x0000000000157802 */ /* 0x000fc80000000f00 */
[----:B------:R-:W-:Y:S05]  /*20d10*/  CALL.ABS.NOINC `(apply_op) ;  /* 0x0000000000007943 */ /* 0x000fea0003c00000 */
.L_x_1273:
[----:B------:R-:W-:Y:S02]  /*20d20*/  MOV R5, R4 ;  /* 0x0000000400057202 */ /* 0x000fe40000000f00 */
[----:B------:R-:W-:Y:S02]  /*20d30*/  MOV R6, R16 ;  /* 0x0000001000067202 */ /* 0x000fe40000000f00 */
[----:B------:R-:W-:Y:S02]  /*20d40*/  MOV R4, 0x3 ;  /* 0x0000000300047802 */ /* 0x000fe40000000f00 */
[----:B------:R-:W-:Y:S02]  /*20d50*/  MOV R20, 32@lo((eval_multi_expr_kernel + .L_x_1274@srel)) ;  /* 0x0000000000147802 */ /* 0x000fe40000000f00 */
[----:B------:R-:W-:-:S04]  /*20d60*/  MOV R21, 32@hi((eval_multi_expr_kernel + .L_x_1274@srel)) ;  /* 0x0000000000157802 */ /* 0x000fc80000000f00 */
[----:B------:R-:W-:Y:S05]  /*20d70*/  CALL.ABS.NOINC `(apply_op) ;  /* 0x0000000000007943 */ /* 0x000fea0003c00000 */
.L_x_1274:
[----:B------:R-:W-:Y:S02]  /*20d80*/  MOV R5, R4 ;  /* 0x0000000400057202 */ /* 0x000fe40000000f00 */
[----:B------:R-:W-:-:S02]  /*20d90*/  MOV R6, R17 ;  /* 0x0000001100067202 */ /* 0x000fc40000000f00 */
[----:B------:R-:W-:Y:S02]  /*20da0*/  MOV R4, 0x3 ;  /* 0x0000000300047802 */ /* 0x000fe40000000f00 */
[----:B------:R-:W-:Y:S02]  /*20db0*/  MOV R20, 32@lo((eval_multi_expr_kernel + .L_x_1275@srel)) ;  /* 0x0000000000147802 */ /* 0x000fe40000000f00 */
[----:B------:R-:W-:-:S04]  /*20dc0*/  MOV R21, 32@hi((eval_multi_expr_kernel + .L_x_1275@srel)) ;  /* 0x0000000000157802 */ /* 0x000fc80000000f00 */
[----:B------:R-:W-:Y:S05]  /*20dd0*/  CALL.ABS.NOINC `(apply_op) ;  /* 0x0000000000007943 */ /* 0x000fea0003c00000 */
.L_x_1275:
[----:B------:R-:W-:Y:S02]  /*20de0*/  MOV R5, R4 ;  /* 0x0000000400057202 */ /* 0x000fe40000000f00 */
[----:B------:R-:W-:Y:S02]  /*20df0*/  MOV R6, R18 ;  /* 0x0000001200067202 */ /* 0x000fe40000000f00 */
[----:B------:R-:W-:Y:S02]  /*20e00*/  MOV R4, 0x3 ;  /* 0x0000000300047802 */ /* 0x000fe40000000f00 */
[----:B------:R-:W-:Y:S02]  /*20e10*/  MOV R20, 32@lo((eval_multi_expr_kernel + .L_x_1276@srel)) ;  /* 0x0000000000147802 */ /* 0x000fe40000000f00 */
[----:B------:R-:W-:-:S04]  /*20e20*/  MOV R21, 32@hi((eval_multi_expr_kernel + .L_x_1276@srel)) ;  /* 0x0000000000157802 */ /* 0x000fc80000000f00 */
[----:B------:R-:W-:Y:S05]  /*20e30*/  CALL.ABS.NOINC `(apply_op) ;  /* 0x0000000000007943 */ /* 0x000fea0003c00000 */
.L_x_1276:
[----:B------:R-:W-:Y:S02]  /*20e40*/  MOV R5, R4 ;  /* 0x0000000400057202 */ /* 0x000fe40000000f00 */
[----:B------:R-:W-:-:S02]  /*20e50*/  MOV R6, R19 ;  /* 0x0000001300067202 */ /* 0x000fc40000000f00 */
[----:B------:R-:W-:Y:S02]  /*20e60*/  MOV R4, 0x3 ;  /* 0x0000000300047802 */ /* 0x000fe40000000f00 */
[----:B------:R-:W-:Y:S02]  /*20e70*/  MOV R20, 32@lo((eval_multi_expr_kernel + .L_x_1277@srel)) ;  /* 0x0000000000147802 */ /* 0x000fe40000000f00 */
[----:B------:R-:W-:-:S04]  /*20e80*/  MOV R21, 32@hi((eval_multi_expr_kernel + .L_x_1277@srel)) ;  /* 0x0000000000157802 */ /* 0x000fc80000000f00 */
[----:B------:R-:W-:Y:S05]  /*20e90*/  CALL.ABS.NOINC `(apply_op) ;  /* 0x0000000000007943 */ /* 0x000fea0003c00000 */
.L_x_1277:
        /* <DEDUP_REMOVED lines=8> */
.L_x_1278:
        /* <DEDUP_REMOVED lines=9> */
.L_x_1279:
[----:B------:R0:W5:Y:S01]  /*20fb0*/  LDG.E R5, [R26.64+0x4] ;  /* 0x000004241a057981 */ /* 0x000162000c1e1900 */
[----:B------:R-:W-:Y:S02]  /*20fc0*/  MOV R6, R4 ;  /* 0x0000000400067202 */ /* 0x000fe40000000f00 */
[----:B------:R-:W-:Y:S02]  /*20fd0*/  MOV R4, 0x3 ;  /* 0x0000000300047802 */ /* 0x000fe40000000f00 */
[----:B------:R-:W-:Y:S02]  /*20fe0*/  MOV R20, 32@lo((eval_multi_expr_kernel + .L_x_1280@srel)) ;  /* 0x0000000000147802 */ /* 0x000fe40000000f00 */
[----:B------:R-:W-:-:S04]  /*20ff0*/  MOV R21, 32@hi((eval_multi_expr_kernel + .L_x_1280@srel)) ;  /* 0x0000000000157802 */ /* 0x000fc80000000f00 */
[----:B0----5:R-:W-:Y:S05]  /*21000*/  CALL.ABS.NOINC `(apply_op) ;  /* 0x0000000000007943 */ /* 0x021fea0003c00000 */
.L_x_1280:
[----:B------:R0:W5:Y:S01]  /*21010*/  LDG.E R5, [R26.64+0x4] ;  /* 0x000004241a057981 */ /* 0x000162000c1e1900 */
[----:B------:R-:W-:Y:S02]  /*21020*/  MOV R16, R4 ;  /* 0x0000000400107202 */ /* 0x000fe40000000f00 */
[----:B------:R-:W-:-:S02]  /*21030*/  MOV R6, 0xbf800000 ;  /* 0xbf80000000067802 */ /* 0x000fc40000000f00 */
[----:B------:R-:W-:Y:S02]  /*21040*/  MOV R4, 0x5 ;  /* 0x0000000500047802 */ /* 0x000fe40000000f00 */
[----:B------:R-:W-:Y:S02]  /*21050*/  MOV R20, 32@lo((eval_multi_expr_kernel + .L_x_1281@srel)) ;  /* 0x0000000000147802 */ /* 0x000fe40000000f00 */
[----:B------:R-:W-:-:S04]  /*21060*/  MOV R21, 32@hi((eval_multi_expr_kernel + .L_x_1281@srel)) ;  /* 0x0000000000157802 */ /* 0x000fc80000000f00 */
[----:B0----5:R-:W-:Y:S05]  /*21070*/  CALL.ABS.NOINC `(apply_op) ;  /* 0x0000000000007943 */ /* 0x021fea0003c00000 */
.L_x_1281:
[----:B------:R0:W5:Y:S01]  /*21080*/  LDG.E R5, [R26.64] ;  /* 0x000000241a057981 */ /* 0x000162000c1e1900 */
[----:B------:R-:W-:Y:S02]  /*21090*/  MOV R6, R4 ;  /* 0x0000000400067202 */ /* 0x000fe40000000f00 */
[----:B------:R-:W-:Y:S02]  /*210a0*/  MOV R4, 0x1 ;  /* 0x0000000100047802 */ /* 0x000fe40000000f00 */
[----:B------:R-:W-:Y:S02]  /*210b0*/  MOV R20, 32@lo((eval_multi_expr_kernel + .L_x_1282@srel)) ;  /* 0x0000000000147802 */ /* 0x000fe40000000f00 */
[----:B------:R-:W-:-:S04]  /*210c0*/  MOV R21, 32@hi((eval_multi_expr_kernel + .L_x_1282@srel)) ;  /* 0x0000000000157802 */ /* 0x000fc80000000f00 */
[----:B0----5:R-:W-:Y:S05]  /*210d0*/  CALL.ABS.NOINC `(apply_op) ;  /* 0x0000000000007943 */ /* 0x021fea0003c00000 */
.L_x_1282:
[----:B------:R0:W5:Y:S01]  /*210e0*/  LDG.E R5, [R26.64+0x18] ;  /* 0x000018241a057981 */ /* 0x000162000c1e1900 */
[----:B------:R-:W-:Y:S02]  /*210f0*/  MOV R2, R4 ;  /* 0x0000000400027202 */ /* 0x000fe40000000f00 */
[----:B------:R-:W-:-:S02]  /*21100*/  MOV R6, RZ ;  /* 0x000000ff00067202 */ /* 0x000fc40000000f00 */
[----:B------:R-:W-:Y:S02]  /*21110*/  MOV R4, 0xa ;  /* 0x0000000a00047802 */ /* 0x000fe40000000f00 */
[----:B------:R-:W-:Y:S02]  /*21120*/  MOV R20, 32@lo((eval_multi_expr_kernel + .L_x_1283@srel)) ;  /* 0x0000000000147802 */ /* 0x000fe40000000f00 */
[----:B------:R-:W-:-:S04]  /*21130*/  MOV R21, 32@hi((eval_multi_expr_kernel + .L_x_1283@srel)) ;  /* 0x0000000000157802 */ /* 0x000fc80000000f00 */
[----:B0----5:R-:W-:Y:S05]  /*21140*/  CALL.ABS.NOINC `(apply_op) ;  /* 0x0000000000007943 */ /* 0x021fea0003c00000 */
.L_x_1283:
[----:B------:R-:W-:Y:S02]  /*21150*/  MOV R5, R4 ;  /* 0x0000000400057202 */ /* 0x000fe40000000f00 */
[----:B------:R-:W-:Y:S02]  /*21160*/  MOV R6, 0x40000000 ;  /* 0x4000000000067802 */ /* 0x000fe40000000f00 */
[----:B------:R-:W-:Y:S02]  /*21170*/  MOV R4, 0x5 ;  /* 0x0000000500047802 */ /* 0x000fe40000000f00 */
[----:B------:R-:W-:Y:S02]  /*21180*/  MOV R20, 32@lo((eval_multi_expr_kernel + .L_x_1284@srel)) ;  /* 0x0000000000147802 */ /* 0x000fe40000000f00 */
[----:B------:R-:W-:-:S04]  /*21190*/  MOV R21, 32@hi((eval_multi_expr_kernel + .L_x_1284@srel)) ;  /* 0x0000000000157802 */ /* 0x000fc80000000f00 */
[----:B------:R-:W-:Y:S05]  /*211a0*/  CALL.ABS.NOINC `(apply_op) ;  /* 0x0000000000007943 */ /* 0x000fea0003c00000 */
.L_x_1284:
[----:B------:R-:W-:Y:S02]  /*211b0*/  MOV R6, R4 ;  /* 0x0000000400067202 */ /* 0x000fe40000000f00 */
[----:B------:R-:W-:-:S02]  /*211c0*/  MOV R5, 0xbf800000 ;  /* 0xbf80000000057802 */ /* 0x000fc40000000f00 */
[----:B------:R-:W-:Y:S02]  /*211d0*/  MOV R4, 0x1 ;  /* 0x0000000100047802 */ /* 0x000fe40000000f00 */
[----:B------:R-:W-:Y:S02]  /*211e0*/  MOV R20, 32@lo((eval_multi_expr_kernel + .L_x_1285@srel)) ;  /* 0x0000000000147802 */ /* 0x000fe40000000f00 */
[----:B------:R-:W-:-:S04]  /*211f0*/  MOV R21, 32@hi((eval_multi_expr_kernel + .L_x_1285@srel)) ;  /* 0x0000000000157802 */ /* 0x000fc80000000f00 */
[----:B------:R-:W-:Y:S05]  /*21200*/  CALL.ABS.NOINC `(apply_op) ;  /* 0x0000000000007943 */ /* 0x000fea0003c00000 */
.L_x_1285:
[----:B------:R-:W-:Y:S02]  /*21210*/  MOV R5, R4 ;  /* 0x0000000400057202 */ /* 0x000fe40000000f00 */
[----:B------:R-:W-:Y:S02]  /*21220*/  MOV R6, R2 ;  /* 0x0000000200067202 */ /* 0x000fe40000000f00 */
[----:B------:R-:W-:Y:S02]  /*21230*/  MOV R4, 0x1 ;  /* 0x0000000100047802 */ /* 0x000fe40000000f00 */
[----:B------:R-:W-:Y:S02]  /*21240*/  MOV R20, 32@lo((eval_multi_expr_kernel + .L_x_1286@srel)) ;  /* 0x0000000000147802 */ /* 0x000fe40000000f00 */
[----:B------:R-:W-:-:S04]  /*21250*/  MOV R21, 32@hi((eval_multi_expr_kernel + .L_x_1286@srel)) ;  /* 0x0000000000157802 */ /* 0x000fc80000000f00 */
[----:B------:R-:W-:Y:S05]  /*21260*/  CALL.ABS.NOINC `(apply_op) ;  /* 0x0000000000007943 */ /* 0x000fea0003c00000 */
.L_x_1286:
[----:B------:R-:W-:Y:S02]  /*21270*/  MOV R5, R4 ;  /* 0x0000000400057202 */ /* 0x000fe40000000f00 */
[----:B------:R-:W-:-:S02]  /*21280*/  MOV R6, R16 ;  /* 0x0000001000067202 */ /* 0x000fc40000000f00 */
[----:B------:R-:W-:Y:S02]  /*21290*/  MOV R4, 0x1 ;  /* 0x0000000100047802 */ /* 0x000fe40000000f00 */
[----:B------:R-:W-:Y:S02]  /*212a0*/  MOV R20, 32@lo((eval_multi_expr_kernel + .L_x_1287@srel)) ;  /* 0x0000000000147802 */ /* 0x000fe40000000f00 */
[----:B------:R-:W-:-:S04]  /*212b0*/  MOV R21, 32@hi((eval_multi_expr_kernel + .L_x_1287@srel)) ;  /* 0x0000000000157802 */ /* 0x000fc80000000f00 */
[----:B------:R-:W-:Y:S05]  /*212c0*/  CALL.ABS.NOINC `(apply_op) ;  /* 0x0000000000007943 */ /* 0x000fea0003c00000 */
.L_x_1287:
[----:B------:R0:W5:Y:S01]  /*212d0*/  LDG.E R5, [R26.64+0x4] ;  /* 0x000004241a057981 */ /* 0x000162000c1e1900 */
[----:B------:R-:W-:Y:S02]  /*212e0*/  MOV R22, R4 ;  /* 0x0000000400167202 */ /* 0x000fe40000000f00 */
[----:B------:R-:W-:Y:S02]  /*212f0*/  MOV R6, 0x40000000 ;  /* 0x4000000000067802 */ /* 0x000fe40000000f00 */
[----:B------:R-:W-:Y:S02]  /*21300*/  MOV R4, 0x5 ;  /* 0x0000000500047802 */ /* 0x000fe40000000f00 */
[----:B------:R-:W-:Y:S02]  /*21310*/  MOV R20, 32@lo((eval_multi_expr_kernel + .L_x_1288@srel)) ;  /* 0x0000000000147802 */ /* 0x000fe40000000f00 */
[----:B------:R-:W-:-:S04]  /*21320*/  MOV R21, 32@hi((eval_multi_expr_kernel + .L_x_1288@srel)) ;  /* 0x0000000000157802 */ /* 0x000fc80000000f00 */
[----:B0----5:R-:W-:Y:S05]  /*21330*/  CALL.ABS.NOINC `(apply_op) ;  /* 0x0000000000007943 */ /* 0x021fea0003c00000 */
.L_x_1288:
[----:B------:R0:W5:Y:S01]  /*21340*/  LDG.E R5, [R26.64] ;  /* 0x000000241a057981 */ /* 0x000162000c1e1900 */
[----:B------:R-:W-:-:S02]  /*21350*/  MOV R19, R4 ;  /* 0x0000000400137202 */ /* 0x000fc40000000f00 */
[----:B------:R-:W-:Y:S02]  /*21360*/  MOV R6, 0xc0000000 ;  /* 0xc000000000067802 */ /* 0x000fe40000000f00 */
[----:B------:R-:W-:Y:S02]  /*21370*/  MOV R4, 0x5 ;  /* 0x0000000500047802 */ /* 0x000fe40000000f00 */
[----:B------:R-:W-:Y:S02]  /*21380*/  MOV R20, 32@lo((eval_multi_expr_kernel + .L_x_1289@srel)) ;  /* 0x0000000000147802 */ /* 0x000fe40000000f00 */
[----:B------:R-:W-:-:S04]  /*21390*/  MOV R21, 32@hi((eval_multi_expr_kernel + .L_x_1289@srel)) ;  /* 0x0000000000157802 */ /* 0x000fc80000000f00 */
[----:B0----5:R-:W-:Y:S05]  /*213a0*/  CALL.ABS.NOINC `(apply_op) ;  /* 0x0000000000007943 */ /* 0x021fea0003c00000 */
.L_x_1289:
[----:B------:R0:W5:Y:S01]  /*213b0*/  LDG.E R5, [R26.64+0x10] ;  /* 0x000010241a057981 */ /* 0x000162000c1e1900 */
[----:B------:R-:W-:Y:S02]  /*213c0*/  MOV R18, R4 ;  /* 0x0000000400127202 */ /* 0x000fe40000000f00 */
[----:B------:R-:W-:Y:S02]  /*213d0*/  MOV R6, 0xc0000000 ;  /* 0xc000000000067802 */ /* 0x000fe40000000f00 */
[----:B------:R-:W-:Y:S02]  /*213e0*/  MOV R4, 0x5 ;  /* 0x0000000500047802 */ /* 0x000fe40000000f00 */
[----:B------:R-:W-:Y:S02]  /*213f0*/  MOV R20, 32@lo((eval_multi_expr_kernel + .L_x_1290@srel)) ;  /* 0x0000000000147802 */ /* 0x000fe40000000f00 */
[----:B------:R-:W-:-:S04]  /*21400*/  MOV R21, 32@hi((eval_multi_expr_kernel + .L_x_1290@srel)) ;  /* 0x0000000000157802 */ /* 0x000fc80000000f00 */
[----:B0----5:R-:W-:Y:S05]  /*21410*/  CALL.ABS.NOINC `(apply_op) ;  /* 0x0000000000007943 */ /* 0x021fea0003c00000 */
.L_x_1290:
[----:B------:R0:W5:Y:S01]  /*21420*/  LDG.E R5, [R26.64+0xc] ;  /* 0x00000c241a057981 */ /* 0x000162000c1e1900 */
[----:B------:R-:W-:-:S02]  /*21430*/  MOV R17, R4 ;  /* 0x0000000400117202 */ /* 0x000fc40000000f00 */
[----:B------:R-:W-:Y:S02]  /*21440*/  MOV R6, 0x4000c3aa ;  /* 0x4000c3aa00067802 */ /* 0x000fe40000000f00 */
[----:B------:R-:W-:Y:S02]  /*21450*/  MOV R4, 0x5 ;  /* 0x0000000500047802 */ /* 0x000fe40000000f00 */
[----:B------:R-:W-:Y:S02]  /*21460*/  MOV R20, 32@lo((eval_multi_expr_kernel + .L_x_1291@srel)) ;  /* 0x0000000000147802 */ /* 0x000fe40000000f00 */
[----:B------:R-:W-:-:S04]  /*21470*/  MOV R21, 32@hi((eval_multi_expr_kernel + .L_x_1291@srel)) ;  /* 0x0000000000157802 */ /* 0x000fc80000000f00 */
[----:B0----5:R-:W-:Y:S05]  /*21480*/  CALL.ABS.NOINC `(apply_op) ;  /* 0x0000000000007943 */ /* 0x021fea0003c00000 */
.L_x_1291:
[----:B------:R0:W5:Y:S01]  /*21490*/  LDG.E R5, [R26.64+0x14] ;  /* 0x000014241a057981 */ /* 0x000162000c1e1900 */
[----:B------:R-:W-:Y:S02]  /*214a0*/  MOV R16, R4 ;  /* 0x0000000400107202 */ /* 0x000fe40000000f00 */
[----:B------:R-:W-:Y:S02]  /*214b0*/  MOV R6, 0xc0000000 ;  /* 0xc000000000067802 */ /* 0x000fe40000000f00 */
[----:B------:R-:W-:Y:S02]  /*214c0*/  MOV R4, 0x5 ;  /* 0x0000000500047802 */ /* 0x000fe40000000f00 */
[----:B------:R-:W-:Y:S02]  /*214d0*/  MOV R20, 32@lo((eval_multi_expr_kernel + .L_x_1292@srel)) ;  /* 0x0000000000147802 */ /* 0x000fe40000000f00 */
[----:B------:R-:W-:-:S04]  /*214e0*/  MOV R21, 32@hi((eval_multi_expr_kernel + .L_x_1292@srel)) ;  /* 0x0000000000157802 */ /* 0x000fc80000000f00 */
[----:B0----5:R-:W-:Y:S05]  /*214f0*/  CALL.ABS.NOINC `(apply_op) ;  /* 0x0000000000007943 */ /* 0x021fea0003c00000 */
.L_x_1292:
[----:B------:R0:W5:Y:S01]  /*21500*/  LDG.E R5, [R26.64+0x8] ;  /* 0x000008241a057981 */ /* 0x000162000c1e1900 */
[----:B------:R-:W-:-:S02]  /*21510*/  MOV R2, R4 ;  /* 0x0000000400027202 */ /* 0x000fc40000000f00 */
[----:B------:R-:W-:Y:S02]  /*21520*/  MOV R6, 0x40000000 ;  /* 0x4000000000067802 */ /* 0x000fe40000000f00 */
[----:B------:R-:W-:Y:S02]  /*21530*/  MOV R4, 0x5 ;  /* 0x0000000500047802 */ /* 0x000fe40000000f00 */
[----:B------:R-:W-:Y:S02]  /*21540*/  MOV R20, 32@lo((eval_multi_expr_kernel + .L_x_1293@srel)) ;  /* 0x0000000000147802 */ /* 0x000fe40000000f00 */
[----:B------:R-:W-:-:S04]  /*21550*/  MOV R21, 32@hi((eval_multi_expr_kernel + .L_x_1293@srel)) ;  /* 0x0000000000157802 */ /* 0x000fc80000000f00 */
[----:B0----5:R-:W-:Y:S05]  /*21560*/  CALL.ABS.NOINC `(apply_op) ;  /* 0x0000000000007943 */ /* 0x021fea0003c00000 */
.L_x_1293:
[----:B------:R-:W-:Y:S02]  /*21570*/  MOV R6, R4 ;  /* 0x0000000400067202 */ /* 0x000fe40000000f00 */
[----:B------:R-:W-:Y:S02]  /*21580*/  MOV R5, 0x3d840de2 ;  /* 0x3d840de200057802 */ /* 0x000fe40000000f00 */
[----:B------:R-:W-:Y:S02]  /*21590*/  MOV R4, 0x3 ;  /* 0x0000000300047802 */ /* 0x000fe40000000f00 */
[----:B------:R-:W-:Y:S02]  /*215a0*/  MOV R20, 32@lo((eval_multi_expr_kernel + .L_x_1294@srel)) ;  /* 0x0000000000147802 */ /* 0x000fe40000000f00 */
[----:B------:R-:W-:-:S04]  /*215b0*/  MOV R21, 32@hi((eval_multi_expr_kernel + .L_x_1294@srel)) ;  /* 0x0000000000157802 */ /* 0x000fc80000000f00 */
[----:B------:R-:W-:Y:S05]  /*215c0*/  CALL.ABS.NOINC `(apply_op) ;  /* 0x0000000000007943 */ /* 0x000fea0003c00000 */
.L_x_1294:
[----:B------:R-:W-:Y:S02]  /*215d0*/  MOV R5, R4 ;  /* 0x0000000400057202 */ /* 0x000fe40000000f00 */
[----:B------:R-:W-:-:S02]  /*215e0*/  MOV R6, R2 ;  /* 0x0000000200067202 */ /* 0x000fc40000000f00 */
[----:B------:R-:W-:Y:S02]  /*215f0*/  MOV R4, 0x3 ;  /* 0x0000000300047802 */ /* 0x000fe40000000f00 */
[----:B------:R-:W-:Y:S02]  /*21600*/  MOV R20, 32@lo((eval_multi_expr_kernel + .L_x_1295@srel)) ;  /* 0x0000000000147802 */ /* 0x000fe40000000f00 */
[----:B------:R-:W-:-:S04]  /*21610*/  MOV R21, 32@hi((eval_multi_expr_kernel + .L_x_1295@srel)) ;  /* 0x0000000000157802 */ /* 0x000fc80000000f00 */
[----:B------:R-:W-:Y:S05]  /*21620*/  CALL.ABS.NOINC `(apply_op) ;  /* 0x0000000000007943 */ /* 0x000fea0003c00000 */
.L_x_1295:
[----:B------:R-:W-:Y:S02]  /*21630*/  MOV R5, R4 ;  /* 0x0000000400057202 */ /* 0x000fe40000000f00 */
[----:B------:R-:W-:Y:S02]  /*21640*/  MOV R6, R16 ;  /* 0x0000001000067202 */ /* 0x000fe40000000f00 */
[----:B------:R-:W-:Y:S02]  /*21650*/  MOV R4, 0x3 ;  /* 0x0000000300047802 */ /* 0x000fe40000000f00 */
[----:B------:R-:W-:Y:S02]  /*21660*/  MOV R20, 32@lo((eval_multi_expr_kernel + .L_x_1296@srel)) ;  /* 0x0000000000147802 */ /* 0x000fe40000000f00 */
[----:B------:R-:W-:-:S04]  /*21670*/  MOV R21, 32@hi((eval_multi_expr_kernel + .L_x_1296@srel)) ;  /* 0x0000000000157802 */ /* 0x000fc80000000f00 */
[----:B------:R-:W-:Y:S05]  /*21680*/  CALL.ABS.NOINC `(apply_op) ;  /* 0x0000000000007943 */ /* 0x000fea0003c00000 */
.L_x_1296:
[----:B------:R-:W-:Y:S02]  /*21690*/  MOV R5, R4 ;  /* 0x0000000400057202 */ /* 0x000fe40000000f00 */
[----:B------:R-:W-:-:S02]  /*216a0*/  MOV R6, R17 ;  /* 0x0000001100067202 */ /* 0x000fc40000000f00 */
[----:B------:R-:W-:Y:S02]  /*216b0*/  MOV R4, 0x1 ;  /* 0x0000000100047802 */ /* 0x000fe40000000f00 */
[----:B------:R-:W-:Y:S02]  /*216c0*/  MOV R20, 32@lo((eval_multi_expr_kernel + .L_x_1297@srel)) ;  /* 0x0000000000147802 */ /* 0x000fe40000000f00 */
[----:B------:R-:W-:-:S04]  /*216d0*/  MOV R21, 32@hi((eval_multi_expr_kernel + .L_x_1297@srel)) ;  /* 0x0000000000157802 */ /* 0x000fc80000000f00 */
[----:B------:R-:W-:Y:S05]  /*216e0*/  CALL.ABS.NOINC `(apply_op) ;  /* 0x0000000000007943 */ /* 0x000fea0003c00000 */
.L_x_1297:
[----:B------:R-:W-:Y:S02]  /*216f0*/  MOV R5, R4 ;  /* 0x0000000400057202 */ /* 0x000fe40000000f00 */
[----:B------:R-:W-:Y:S02]  /*21700*/  MOV R6, R18 ;  /* 0x0000001200067202 */ /* 0x000fe40000000f00 */
[----:B------:R-:W-:Y:S02]  /*21710*/  MOV R4, 0x3 ;  /* 0x0000000300047802 */ /* 0x000fe40000000f00 */
[----:B------:R-:W-:Y:S02]  /*21720*/  MOV R20, 32@lo((eval_multi_expr_kernel + .L_x_1298@srel)) ;  /* 0x0000000000147802 */ /* 0x000fe40000000f00 */
[----:B------:R-:W-:-:S04]  /*21730*/  MOV R21, 32@hi((eval_multi_expr_kernel + .L_x_1298@srel)) ;  /* 0x0000000000157802 */ /* 0x000fc80000000f00 */
[----:B------:R-:W-:Y:S05]  /*21740*/  CALL.ABS.NOINC `(apply_op) ;  /* 0x0000000000007943 */ /* 0x000fea0003c00000 */
.L_x_1298:
[----:B------:R-:W-:Y:S02]  /*21750*/  MOV R5, R4 ;  /* 0x0000000400057202 */ /* 0x000fe40000000f00 */
[----:B------:R-:W-:-:S02]  /*21760*/  MOV R6, R19 ;  /* 0x0000001300067202 */ /* 0x000fc40000000f00 */
[----:B------:R-:W-:Y:S02]  /*21770*/  MOV R4, 0x1 ;  /* 0x0000000100047802 */ /* 0x000fe40000000f00 */
[----:B------:R-:W-:Y:S02]  /*21780*/  MOV R20, 32@lo((eval_multi_expr_kernel + .L_x_1299@srel)) ;  /* 0x0000000000147802 */ /* 0x000fe40000000f00 */
[----:B------:R-:W-:-:S04]  /*21790*/  MOV R21, 32@hi((eval_multi_expr_kernel + .L_x_1299@srel)) ;  /* 0x0000000000157802 */ /* 0x000fc80000000f00 */
[----:B------:R-:W-:Y:S05]  /*217a0*/  CALL.ABS.NOINC `(apply_op) ;  /* 0x0000000000007943 */ /* 0x000fea0003c00000 */
.L_x_1299:
        /* <DEDUP_REMOVED lines=8> */
.L_x_1300:
        /* <DEDUP_REMOVED lines=9> */
.L_x_1301:
[----:B------:R0:W5:Y:S01]  /*218c0*/  LDG.E R5, [R26.64+0x4] ;  /* 0x000004241a057981 */ /* 0x000162000c1e1900 */
[----:B------:R-:W-:Y:S02]  /*218d0*/  MOV R6, R4 ;  /* 0x0000000400067202 */ /* 0x000fe40000000f00 */
[----:B------:R-:W-:Y:S02]  /*218e0*/  MOV R4, 0x3 ;  /* 0x0000000300047802 */ /* 0x000fe40000000f00 */
[----:B------:R-:W-:Y:S02]  /*218f0*/  MOV R20, 32@lo((eval_multi_expr_kernel + .L_x_1302@srel)) ;  /* 0x0000000000147802 */ /* 0x000fe40000000f00 */
[----:B------:R-:W-:-:S04]  /*21900*/  MOV R21, 32@hi((eval_multi_expr_kernel + .L_x_1302@srel)) ;  /* 0x0000000000157802 */ /* 0x000fc80000000f00 */
[----:B0----5:R-:W-:Y:S05]  /*21910*/  CALL.ABS.NOINC `(apply_op) ;  /* 0x0000000000007943 */ /* 0x021fea0003c00000 */
.L_x_1302:
[----:B------:R0:W5:Y:S01]  /*21920*/  LDG.E R5, [R26.64+0x4] ;  /* 0x000004241a057981 */ /* 0x000162000c1e1900 */
[----:B------:R-:W-:Y:S02]  /*21930*/  MOV R16, R4 ;  /* 0x0000000400107202 */ /* 0x000fe40000000f00 */
[----:B------:R-:W-:-:S02]  /*21940*/  MOV R6, 0xbf800000 ;  /* 0xbf80000000067802 */ /* 0x000fc40000000f00 */
[----:B------:R-:W-:Y:S02]  /*21950*/  MOV R4, 0x5 ;  /* 0x0000000500047802 */ /* 0x000fe40000000f00 */
[----:B------:R-:W-:Y:S02]  /*21960*/  MOV R20, 32@lo((eval_multi_expr_kernel + .L_x_1303@srel)) ;  /* 0x0000000000147802 */ /* 0x000fe40000000f00 */
[----:B------:R-:W-:-:S04]  /*21970*/  MOV R21, 32@hi((eval_multi_expr_kernel + .L_x_1303@srel)) ;  /* 0x0000000000157802 */ /* 0x000fc80000000f00 */
[----:B0----5:R-:W-:Y:S05]  /*21980*/  CALL.ABS.NOINC `(apply_op) ;  /* 0x0000000000007943 */ /* 0x021fea0003c00000 */
.L_x_1303:
[----:B------:R0:W5:Y:S01]  /*21990*/  LDG.E R5, [R26.64] ;  /* 0x000000241a057981 */ /* 0x000162000c1e1900 */
[----:B------:R-:W-:Y:S02]  /*219a0*/  MOV R6, R4 ;  /* 0x0000000400067202 */ /* 0x000fe40000000f00 */
[----:B------:R-:W-:Y:S02]  /*219b0*/  MOV R4, 0x3 ;  /* 0x0000000300047802 */ /* 0x000fe40000000f00 */
[----:B------:R-:W-:Y:S02]  /*219c0*/  MOV R20, 32@lo((eval_multi_expr_kernel + .L_x_1304@srel)) ;  /* 0x0000000000147802 */ /* 0x000fe40000000f00 */
[----:B------:R-:W-:-:S04]  /*219d0*/  MOV R21, 32@hi((eval_multi_expr_kernel + .L_x_1304@srel)) ;  /* 0x0000000000157802 */ /* 0x000fc80000000f00 */
[----:B0----5:R-:W-:Y:S05]  /*219e0*/  CALL.ABS.NOINC `(apply_op) ;  /* 0x0000000000007943 */ /* 0x021fea0003c00000 */
.L_x_1304:
[----:B------:R0:W5:Y:S01]  /*219f0*/  LDG.E R5, [R26.64+0x18] ;  /* 0x000018241a057981 */ /* 0x000162000c1e1900 */
[----:B------:R-:W-:Y:S02]  /*21a00*/  MOV R2, R4 ;  /* 0x0000000400027202 */ /* 0x000fe40000000f00 */
[----:B------:R-:W-:-:S02]  /*21a10*/  MOV R6, RZ ;  /* 0x000000ff00067202 */ /* 0x000fc40000000f00 */
[----:B------:R-:W-:Y:S02]  /*21a20*/  MOV R4, 0xa ;  /* 0x0000000a00047802 */ /* 0x000fe40000000f00 */
[----:B------:R-:W-:Y:S02]  /*21a30*/  MOV R20, 32@lo((eval_multi_expr_kernel + .L_x_1305@srel)) ;  /* 0x0000000000147802 */ /* 0x000fe40000000f00 */
[----:B------:R-:W-:-:S04]  /*21a40*/  MOV R21, 32@hi((eval_multi_expr_kernel + .L_x_1305@srel)) ;  /* 0x0000000000157802 */ /* 0x000fc80000000f00 */
[----:B0----5:R-:W-:Y:S05]  /*21a50*/  CALL.ABS.NOINC `(apply_op) ;  /* 0x0000000000007943 */ /* 0x021fea0003c00000 */
.L_x_1305:
[----:B------:R-:W-:Y:S02]  /*21a60*/  MOV R5, R4 ;  /* 0x0000000400057202 */ /* 0x000fe40000000f00 */
[----:B------:R-:W-:Y:S02]  /*21a70*/  MOV R6, 0x40000000 ;  /* 0x4000000000067802 */ /* 0x000fe40000000f00 */
[----:B------:R-:W-:Y:S02]  /*21a80*/  MOV R4, 0x5 ;  /* 0x0000000500047802 */ /* 0x000fe40000000f00 */
[----:B------:R-:W-:Y:S02]  /*21a90*/  MOV R20, 32@lo((eval_multi_expr_kernel + .L_x_1306@srel)) ;  /* 0x0000000000147802 */ /* 0x000fe40000000f00 */
[----:B------:R-:W-:-:S04]  /*21aa0*/  MOV R21, 32@hi((eval_multi_expr_kernel + .L_x_1306@srel)) ;  /* 0x0000000000157802 */ /* 0x000fc80000000f00 */
[----:B------:R-:W-:Y:S05]  /*21ab0*/  CALL.ABS.NOINC `(apply_op) ;  /* 0x0000000000007943 */ /* 0x000fea0003c00000 */
.L_x_1306:
[----:B------:R-:W-:Y:S02]  /*21ac0*/  MOV R6, R4 ;  /* 0x0000000400067202 */ /* 0x000fe40000000f00 */
[----:B------:R-:W-:-:S02]  /*21ad0*/  MOV R5, 0xbf800000 ;  /* 0xbf80000000057802 */ /* 0x000fc40000000f00 */
[----:B------:R-:W-:Y:S02]  /*21ae0*/  MOV R4, 0x1 ;  /* 0x0000000100047802 */ /* 0x000fe40000000f00 */
[----:B------:R-:W-:Y:S02]  /*21af0*/  MOV R20, 32@lo((eval_multi_expr_kernel + .L_x_1307@srel)) ;  /* 0x0000000000147802 */ /* 0x000fe40000000f00 */
[----:B------:R-:W-:-:S04]  /*21b00*/  MOV R21, 32@hi((eval_multi_expr_kernel + .L_x_1307@srel)) ;  /* 0x0000000000157802 */ /* 0x000fc80000000f00 */
[----:B------:R-:W-:Y:S05]  /*21b10*/  CALL.ABS.NOINC `(apply_op) ;  /* 0x0000000000007943 */ /* 0x000fea0003c00000 */
.L_x_1307:
[----:B------:R-:W-:Y:S02]  /*21b20*/  MOV R5, R4 ;  /* 0x0000000400057202 */ /* 0x000fe40000000f00 */
[----:B------:R-:W-:Y:S02]  /*21b30*/  MOV R6, R2 ;  /* 0x0000000200067202 */ /* 0x000fe40000000f00 */
[----:B------:R-:W-:Y:S02]  /*21b40*/  MOV R4, 0x1 ;  /* 0x0000000100047802 */ /* 0x000fe40000000f00 */
[----:B------:R-:W-:Y:S02]  /*21b50*/  MOV R20, 32@lo((eval_multi_expr_kernel + .L_x_1308@srel)) ;  /* 0x0000000000147802 */ /* 0x000fe40000000f00 */
[----:B------:R-:W-:-:S04]  /*21b60*/  MOV R21, 32@hi((eval_multi_expr_kernel + .L_x_1308@srel)) ;  /* 0x0000000000157802 */ /* 0x000fc80000000f00 */
[----:B------:R-:W-:Y:S05]  /*21b70*/  CALL.ABS.NOINC `(apply_op) ;  /* 0x0000000000007943 */ /* 0x000fea0003c00000 */
.L_x_1308:
[----:B------:R-:W-:Y:S02]  /*21b80*/  MOV R5, R4 ;  /* 0x0000000400057202 */ /* 0x000fe40000000f00 */
[----:B------:R-:W-:-:S02]  /*21b90*/  MOV R6, R16 ;  /* 0x0000001000067202 */ /* 0x000fc40000000f00 */
[----:B------:R-:W-:Y:S02]  /*21ba0*/  MOV R4, 0x3 ;  /* 0x0000000300047802 */ /* 0x000fe40000000f00 */
[----:B------:R-:W-:Y:S02]  /*21bb0*/  MOV R20, 32@lo((eval_multi_expr_kernel + .L_x_1309@srel)) ;  /* 0x0000000000147802 */ /* 0x000fe40000000f00 */
[----:B------:R-:W-:-:S04]  /*21bc0*/  MOV R21, 32@hi((eval_multi_expr_kernel + .L_x_1309@srel)) ;  /* 0x0000000000157802 */ /* 0x000fc80000000f00 */
[----:B------:R-:W-:Y:S05]  /*21bd0*/  CALL.ABS.NOINC `(apply_op) ;  /* 0x0000000000007943 */ /* 0x000fea0003c00000 */
.L_x_1309:
[----:B------:R0:W5:Y:S01]  /*21be0*/  LDG.E R5, [R26.64+0x4] ;  /* 0x000004241a057981 */ /* 0x000162000c1e1900 */
[----:B------:R-:W-:Y:S02]  /*21bf0*/  MOV R22, R4 ;  /* 0x0000000400167202 */ /* 0x000fe40000000f00 */
[----:B------:R-:W-:Y:S02]  /*21c00*/  MOV R6, 0x40000000 ;  /* 0x4000000000067802 */ /* 0x000fe40000000f00 */
[----:B------:R-:W-:Y:S02]  /*21c10*/  MOV R4, 0x5 ;  /* 0x0000000500047802 */ /* 0x000fe40000000f00 */
[----:B------:R-:W-:Y:S02]  /*21c20*/  MOV R20, 32@lo((eval_multi_expr_kernel + .L_x_1310@srel)) ;  /* 0x0000000000147802 */ /* 0x000fe40000000f00 */
[----:B------:R-:W-:-:S04]  /*21c30*/  MOV R21, 32@hi((eval_multi_expr_kernel + .L_x_1310@srel)) ;  /* 0x0000000000157802 */ /* 0x000fc80000000f00 */
[----:B0----5:R-:W-:Y:S05]  /*21c40*/  CALL.ABS.NOINC `(apply_op) ;  /* 0x0000000000007943 */ /* 0x021fea0003c00000 */
.L_x_1310:
[----:B------:R0:W5:Y:S01]  /*21c50*/  LDG.E R5, [R26.64] ;  /* 0x000000241a057981 */ /* 0x000162000c1e1900 */
[----:B------:R-:W-:-:S02]  /*21c60*/  MOV R19, R4 ;  /* 0x0000000400137202 */ /* 0x000fc40000000f00 */
[----:B------:R-:W-:Y:S02]  /*21c70*/  MOV R6, 0xc0000000 ;  /* 0xc000000000067802 */ /* 0x000fe40000000f00 */
[----:B------:R-:W-:Y:S02]  /*21c80*/  MOV R4, 0x5 ;  /* 0x0000000500047802 */ /* 0x000fe40000000f00 */
[----:B------:R-:W-:Y:S02]  /*21c90*/  MOV R20, 32@lo((eval_multi_expr_kernel + .L_x_1311@srel)) ;  /* 0x0000000000147802 */ /* 0x000fe40000000f00 */
[----:B------:R-:W-:-:S04]  /*21ca0*/  MOV R21, 32@hi((eval_multi_expr_kernel + .L_x_1311@srel)) ;  /* 0x0000000000157802 */ /* 0x000fc80000000f00 */
[----:B0----5:R-:W-:Y:S05]  /*21cb0*/  CALL.ABS.NOINC `(apply_op) ;  /* 0x0000000000007943 */ /* 0x021fea0003c00000 */
.L_x_1311:
[----:B------:R0:W5:Y:S01]  /*21cc0*/  LDG.E R5, [R26.64+0x10] ;  /* 0x000010241a057981 */ /* 0x000162000c1e1900 */
[----:B------:R-:W-:Y:S02]  /*21cd0*/  MOV R18, R4 ;  /* 0x0000000400127202 */ /* 0x000fe40000000f00 */
[----:B------:R-:W-:Y:S02]  /*21ce0*/  MOV R6, 0xc0009040 ;  /* 0xc000904000067802 */ /* 0x000fe40000000f00 */
[----:B------:R-:W-:Y:S02]  /*21cf0*/  MOV R4, 0x5 ;  /* 0x0000000500047802 */ /* 0x000fe40000000f00 */
[----:B------:R-:W-:Y:S02]  /*21d00*/  MOV R20, 32@lo((eval_multi_expr_kernel + .L_x_1312@srel)) ;  /* 0x0000000000147802 */ /* 0x000fe40000000f00 */
[----:B------:R-:W-:-:S04]  /*21d10*/  MOV R21, 32@hi((eval_multi_expr_kernel + .L_x_1312@srel)) ;  /* 0x0000000000157802 */ /* 0x000fc80000000f00 */
[----:B0----5:R-:W-:Y:S05]  /*21d20*/  CALL.ABS.NOINC `(apply_op) ;  /* 0x0000000000007943 */ /* 0x021fea0003c00000 */
.L_x_1312:
[----:B------:R0:W5:Y:S01]  /*21d30*/  LDG.E R5, [R26.64+0xc] ;  /* 0x00000c241a057981 */ /* 0x000162000c1e1900 */
[----:B------:R-:W-:-:S02]  /*21d40*/  MOV R17, R4 ;  /* 0x0000000400117202 */ /* 0x000fc40000000f00 */
[----:B------:R-:W-:Y:S02]  /*21d50*/  MOV R6, 0x40000000 ;  /* 0x4000000000067802 */ /* 0x000fe40000000f00 */
[----:B------:R-:W-:Y:S02]  /*21d60*/  MOV R4, 0x5 ;  /* 0x0000000500047802 */ /* 0x000fe40000000f00 */
[----:B------:R-:W-:Y:S02]  /*21d70*/  MOV R20, 32@lo((eval_multi_expr_kernel + .L_x_1313@srel)) ;  /* 0x0000000000147802 */ /* 0x000fe40000000f00 */
[----:B------:R-:W-:-:S04]  /*21d80*/  MOV R21, 32@hi((eval_multi_expr_kernel + .L_x_1313@srel)) ;  /* 0x0000000000157802 */ /* 0x000fc80000000f00 */
[----:B0----5:R-:W-:Y:S05]  /*21d90*/  CALL.ABS.NOINC `(apply_op) ;  /* 0x0000000000007943 */ /* 0x021fea0003c00000 */
.L_x_1313:
[----:B------:R0:W5:Y:S01]  /*21da0*/  LDG.E R5, [R26.64+0x14] ;  /* 0x000014241a057981 */ /* 0x000162000c1e1900 */
[----:B------:R-:W-:Y:S02]  /*21db0*/  MOV R16, R4 ;  /* 0x0000000400107202 */ /* 0x000fe40000000f00 */
[----:B------:R-:W-:Y:S02]  /*21dc0*/  MOV R6, 0xc0000000 ;  /* 0xc000000000067802 */ /* 0x000fe40000000f00 */
[----:B------:R-:W-:Y:S02]  /*21dd0*/  MOV R4, 0x5 ;  /* 0x0000000500047802 */ /* 0x000fe40000000f00 */
[----:B------:R-:W-:Y:S02]  /*21de0*/  MOV R20, 32@lo((eval_multi_expr_kernel + .L_x_1314@srel)) ;  /* 0x0000000000147802 */ /* 0x000fe40000000f00 */
[----:B------:R-:W-:-:S04]  /*21df0*/  MOV R21, 32@hi((eval_multi_expr_kernel + .L_x_1314@srel)) ;  /* 0x0000000000157802 */ /* 0x000fc80000000f00 */
[----:B0----5:R-:W-:Y:S05]  /*21e00*/  CALL.ABS.NOINC `(apply_op) ;  /* 0x0000000000007943 */ /* 0x021fea0003c00000 */
.L_x_1314:
[----:B------:R0:W5:Y:S01]  /*21e10*/  LDG.E R5, [R26.64+0x8] ;  /* 0x000008241a057981 */ /* 0x000162000c1e1900 */
[----:B------:R-:W-:-:S02]  /*21e20*/  MOV R2, R4 ;  /* 0x0000000400027202 */ /* 0x000fc40000000f00 */
[----:B------:R-:W-:Y:S02]  /*21e30*/  MOV R6, 0x40000000 ;  /* 0x4000000000067802 */ /* 0x000fe40000000f00 */
[----:B------:R-:W-:Y:S02]  /*21e40*/  MOV R4, 0x5 ;  /* 0x0000000500047802 */ /* 0x000fe40000000f00 */
[----:B------:R-:W-:Y:S02]  /*21e50*/  MOV R20, 32@lo((eval_multi_expr_kernel + .L_x_1315@srel)) ;  /* 0x0000000000147802 */ /* 0x000fe40000000f00 */
[----:B------:R-:W-:-:S04]  /*21e60*/  MOV R21, 32@hi((eval_multi_expr_kernel + .L_x_1315@srel)) ;  /* 0x0000000000157802 */ /* 0x000fc80000000f00 */
[----:B0----5:R-:W-:Y:S05]  /*21e70*/  CALL.ABS.NOINC `(apply_op) ;  /* 0x0000000000007943 */ /* 0x021fea0003c00000 */
.L_x_1315:
[----:B------:R-:W-:Y:S02]  /*21e80*/  MOV R6, R4 ;  /* 0x0000000400067202 */ /* 0x000fe40000000f00 */
[----:B------:R-:W-:Y:S02]  /*21e90*/  MOV R5, 0x3d7184ed ;  /* 0x3d7184ed00057802 */ /* 0x000fe40000000f00 */
[----:B------:R-:W-:Y:S02]  /*21ea0*/  MOV R4, 0x3 ;  /* 0x0000000300047802 */ /* 0x000fe40000000f00 */
[----:B------:R-:W-:Y:S02]  /*21eb0*/  MOV R20, 32@lo((eval_multi_expr_kernel + .L_x_1316@srel)) ;  /* 0x0000000000147802 */ /* 0x000fe40000000f00 */
[----:B------:R-:W-:-:S04]  /*21ec0*/  MOV R21, 32@hi((eval_multi_expr_kernel + .L_x_1316@srel)) ;  /* 0x0000000000157802 */ /* 0x000fc80000000f00 */
[----:B------:R-:W-:Y:S05]  /*21ed0*/  CALL.ABS.NOINC `(apply_op) ;  /* 0x0000000000007943 */ /* 0x000fea0003c00000 */
.L_x_1316:
[----:B------:R-:W-:Y:S02]  /*21ee0*/  MOV R5, R4 ;  /* 0x0000000400057202 */ /* 0x000fe40000000f00 */
[----:B------:R-:W-:-:S02]  /*21ef0*/  MOV R6, R2 ;  /* 0x0000000200067202 */ /* 0x000fc40000000f00 */
[----:B------:R-:W-:Y:S02]  /*21f00*/  MOV R4, 0x3 ;  /* 0x0000000300047802 */ /* 0x000fe40000000f00 */
[----:B------:R-:W-:Y:S02]  /*21f10*/  MOV R20, 32@lo((eval_multi_expr_kernel + .L_x_1317@srel)) ;  /* 0x0000000000147802 */ /* 0x000fe40000000f00 */
[----:B------:R-:W-:-:S04]  /*21f20*/  MOV R21, 32@hi((eval_multi_expr_kernel + .L_x_1317@srel)) ;  /* 0x0000000000157802 */ /* 0x000fc80000000f00 */
[----:B------:R-:W-:Y:S05]  /*21f30*/  CALL.ABS.NOINC `(apply_op) ;  /* 0x0000000000007943 */ /* 0x000fea0003c00000 */
.L_x_1317:
[----:B------:R-:W-:Y:S02]  /*21f40*/  MOV R5, R4 ;  /* 0x0000000400057202 */ /* 0x000fe40000000f00 */
[----:B------:R-:W-:Y:S02]  /*21f50*/  MOV R6, R16 ;  /* 0x0000001000067202 */ /* 0x000fe40000000f00 */
[----:B------:R-:W-:Y:S02]  /*21f60*/  MOV R4, 0x3 ;  /* 0x0000000300047802 */ /* 0x000fe40000000f00 */
[----:B------:R-:W-:Y:S02]  /*21f70*/  MOV R20, 32@lo((eval_multi_expr_kernel + .L_x_1318@srel)) ;  /* 0x0000000000147802 */ /* 0x000fe40000000f00 */
[----:B------:R-:W-:-:S04]  /*21f80*/  MOV R21, 32@hi((eval_multi_expr_kernel + .L_x_1318@srel)) ;  /* 0x0000000000157802 */ /* 0x000fc80000000f00 */
[----:B------:R-:W-:Y:S05]  /*21f90*/  CALL.ABS.NOINC `(apply_op) ;  /* 0x0000000000007943 */ /* 0x000fea0003c00000 */
.L_x_1318:
[----:B------:R-:W-:Y:S02]  /*21fa0*/  MOV R5, R4 ;  /* 0x0000000400057202 */ /* 0x000fe40000000f00 */
[----:B------:R-:W-:-:S02]  /*21fb0*/  MOV R6, R17 ;  /* 0x0000001100067202 */ /* 0x000fc40000000f00 */
[----:B------:R-:W-:Y:S02]  /*21fc0*/  MOV R4, 0x3 ;  /* 0x0000000300047802 */ /* 0x000fe40000000f00 */
[----:B------:R-:W-:Y:S02]  /*21fd0*/  MOV R20, 32@lo((eval_multi_expr_kernel + .L_x_1319@srel)) ;  /* 0x0000000000147802 */ /* 0x000fe40000000f00 */
[----:B------:R-:W-:-:S04]  /*21fe0*/  MOV R21, 32@hi((eval_multi_expr_kernel + .L_x_1319@srel)) ;  /* 0x0000000000157802 */ /* 0x000fc80000000f00 */
[----:B------:R-:W-:Y:S05]  /*21ff0*/  CALL.ABS.NOINC `(apply_op) ;  /* 0x0000000000007943 */ /* 0x000fea0003c00000 */
.L_x_1319:
[----:B------:R-:W-:Y:S02]  /*22000*/  MOV R5, R4 ;  /* 0x0000000400057202 */ /* 0x000fe40000000f00 */
[----:B------:R-:W-:Y:S02]  /*22010*/  MOV R6, R18 ;  /* 0x0000001200067202 */ /* 0x000fe40000000f00 */
[----:B------:R-:W-:Y:S02]  /*22020*/  MOV R4, 0x3 ;  /* 0x0000000300047802 */ /* 0x000fe40000000f00 */
[----:B------:R-:W-:Y:S02]  /*22030*/  MOV R20, 32@lo((eval_multi_expr_kernel + .L_x_1320@srel)) ;  /* 0x0000000000147802 */ /* 0x000fe40000000f00 */
[----:B------:R-:W-:-:S04]  /*22040*/  MOV R21, 32@hi((eval_multi_expr_kernel + .L_x_1320@srel)) ;  /* 0x0000000000157802 */ /* 0x000fc80000000f00 */
[----:B------:R-:W-:Y:S05]  /*22050*/  CALL.ABS.NOINC `(apply_op) ;  /* 0x0000000000007943 */ /* 0x000fea0003c00000 */
.L_x_1320:
[----:B------:R-:W-:Y:S02]  /*22060*/  MOV R5, R4 ;  /* 0x0000000400057202 */ /* 0x000fe40000000f00 */
[----:B------:R-:W-:-:S02]  /*22070*/  MOV R6, R19 ;  /* 0x0000001300067202 */ /* 0x000fc40000000f00 */
[----:B------:R-:W-:Y:S02]  /*22080*/  MOV R4, 0x3 ;  /* 0x0000000300047802 */ /* 0x000fe40000000f00 */
[----:B------:R-:W-:Y:S02]  /*22090*/  MOV R20, 32@lo((eval_multi_expr_kernel + .L_x_1321@srel)) ;  /* 0x0000000000147802 */ /* 0x000fe40000000f00 */
[----:B------:R-:W-:-:S04]  /*220a0*/  MOV R21, 32@hi((eval_multi_expr_kernel + .L_x_1321@srel)) ;  /* 0x0000000000157802 */ /* 0x000fc80000000f00 */
[----:B------:R-:W-:Y:S05]  /*220b0*/  CALL.ABS.NOINC `(apply_op) ;  /* 0x0000000000007943 */ /* 0x000fea0003c00000 */
.L_x_1321:
        /* <DEDUP_REMOVED lines=8> */
.L_x_1322:
        /* <DEDUP_REMOVED lines=9> */
.L_x_1323:
[----:B------:R0:W5:Y:S01]  /*221d0*/  LDG.E R5, [R26.64+0x4] ;  /* 0x000004241a057981 */ /* 0x000162000c1e1900 */
[----:B------:R-:W-:Y:S02]  /*221e0*/  MOV R6, R4 ;  /* 0x0000000400067202 */ /* 0x000fe40000000f00 */
[----:B------:R-:W-:Y:S02]  /*221f0*/  MOV R4, 0x3 ;  /* 0x0000000300047802 */ /* 0x000fe40000000f00 */
[----:B------:R-:W-:Y:S02]  /*22200*/  MOV R20, 32@lo((eval_multi_expr_kernel + .L_x_1324@srel)) ;  /* 0x0000000000147802 */ /* 0x000fe40000000f00 */
[----:B------:R-:W-:-:S04]  /*22210*/  MOV R21, 32@hi((eval_multi_expr_kernel + .L_x_1324@srel)) ;  /* 0x0000000000157802 */ /* 0x000fc80000000f00 */
[----:B0----5:R-:W-:Y:S05]  /*22220*/  CALL.ABS.NOINC `(apply_op) ;  /* 0x0000000000007943 */ /* 0x021fea0003c00000 */
.L_x_1324:
[----:B------:R0:W5:Y:S01]  /*22230*/  LDG.E R5, [R26.64+0x4] ;  /* 0x000004241a057981 */ /* 0x000162000c1e1900 */
[----:B------:R-:W-:Y:S02]  /*22240*/  MOV R16, R4 ;  /* 0x0000000400107202 */ /* 0x000fe40000000f00 */
[----:B------:R-:W-:-:S02]  /*22250*/  MOV R6, 0xbf800000 ;  /* 0xbf80000000067802 */ /* 0x000fc40000000f00 */
[----:B------:R-:W-:Y:S02]  /*22260*/  MOV R4, 0x5 ;  /* 0x0000000500047802 */ /* 0x000fe40000000f00 */
[----:B------:R-:W-:Y:S02]  /*22270*/  MOV R20, 32@lo((eval_multi_expr_kernel + .L_x_1325@srel)) ;  /* 0x0000000000147802 */ /* 0x000fe40000000f00 */
[----:B------:R-:W-:-:S04]  /*22280*/  MOV R21, 32@hi((eval_multi_expr_kernel + .L_x_1325@srel)) ;  /* 0x0000000000157802 */ /* 0x000fc80000000f00 */
[----:B0----5:R-:W-:Y:S05]  /*22290*/  CALL.ABS.NOINC `(apply_op) ;  /* 0x0000000000007943 */ /* 0x021fea0003c00000 */
.L_x_1325:
[----:B------:R0:W5:Y:S01]  /*222a0*/  LDG.E R5, [R26.64] ;  /* 0x000000241a057981 */ /* 0x000162000c1e1900 */
[----:B------:R-:W-:Y:S02]  /*222b0*/  MOV R6, R4 ;  /* 0x0000000400067202 */ /* 0x000fe40000000f00 */
[----:B------:R-:W-:Y:S02]  /*222c0*/  MOV R4, 0x3 ;  /* 0x0000000300047802 */ /* 0x000fe40000000f00 */
[----:B------:R-:W-:Y:S02]  /*222d0*/  MOV R20, 32@lo((eval_multi_expr_kernel + .L_x_1326@srel)) ;  /* 0x0000000000147802 */ /* 0x000fe40000000f00 */
[----:B------:R-:W-:-:S04]  /*222e0*/  MOV R21, 32@hi((eval_multi_expr_kernel + .L_x_1326@srel)) ;  /* 0x0000000000157802 */ /* 0x000fc80000000f00 */
[----:B0----5:R-:W-:Y:S05]  /*222f0*/  CALL.ABS.NOINC `(apply_op) ;  /* 0x0000000000007943 */ /* 0x021fea0003c00000 */
.L_x_1326:
[----:B------:R0:W5:Y:S01]  /*22300*/  LDG.E R5, [R26.64+0x18] ;  /* 0x000018241a057981 */ /* 0x000162000c1e1900 */
[----:B------:R-:W-:Y:S02]  /*22310*/  MOV R2, R4 ;  /* 0x0000000400027202 */ /* 0x000fe40000000f00 */
[----:B------:R-:W-:-:S02]  /*22320*/  MOV R6, RZ ;  /* 0x000000ff00067202 */ /* 0x000fc40000000f00 */
[----:B------:R-:W-:Y:S02]  /*22330*/  MOV R4, 0xa ;  /* 0x0000000a00047802 */ /* 0x000fe40000000f00 */
[----:B------:R-:W-:Y:S02]  /*22340*/  MOV R20, 32@lo((eval_multi_expr_kernel + .L_x_1327@srel)) ;  /* 0x0000000000147802 */ /* 0x000fe40000000f00 */
[----:B------:R-:W-:-:S04]  /*22350*/  MOV R21, 32@hi((eval_multi_expr_kernel + .L_x_1327@srel)) ;  /* 0x0000000000157802 */ /* 0x000fc80000000f00 */
[----:B0----5:R-:W-:Y:S05]  /*22360*/  CALL.ABS.NOINC `(apply_op) ;  /* 0x0000000000007943 */ /* 0x021fea0003c00000 */
.L_x_1327:
[----:B------:R-:W-:Y:S02]  /*22370*/  MOV R5, R4 ;  /* 0x0000000400057202 */ /* 0x000fe40000000f00 */
[----:B------:R-:W-:Y:S02]  /*22380*/  MOV R6, 0x40000000 ;  /* 0x4000000000067802 */ /* 0x000fe40000000f00 */
[----:B------:R-:W-:Y:S02]  /*22390*/  MOV R4, 0x5 ;  /* 0x0000000500047802 */ /* 0x000fe40000000f00 */
[----:B------:R-:W-:Y:S02]  /*223a0*/  MOV R20, 32@lo((eval_multi_expr_kernel + .L_x_1328@srel)) ;  /* 0x0000000000147802 */ /* 0x000fe40000000f00 */
[----:B------:R-:W-:-:S04]  /*223b0*/  MOV R21, 32@hi((eval_multi_expr_kernel + .L_x_1328@srel)) ;  /* 0x0000000000157802 */ /* 0x000fc80000000f00 */
[----:B------:R-:W-:Y:S05]  /*223c0*/  CALL.ABS.NOINC `(apply_op) ;  /* 0x0000000000007943 */ /* 0x000fea0003c00000 */
.L_x_1328:
[----:B------:R-:W-:Y:S02]  /*223d0*/  MOV R6, R4 ;  /* 0x0000000400067202 */ /* 0x000fe40000000f00 */
[----:B------:R-:W-:-:S02]  /*223e0*/  MOV R5, 0xbf800000 ;  /* 0xbf80000000057802 */ /* 0x000fc40000000f00 */
[----:B------:R-:W-:Y:S02]  /*223f0*/  MOV R4, 0x1 ;  /* 0x0000000100047802 */ /* 0x000fe40000000f00 */
[----:B------:R-:W-:Y:S02]  /*22400*/  MOV R20, 32@lo((eval_multi_expr_kernel + .L_x_1329@srel)) ;  /* 0x0000000000147802 */ /* 0x000fe40000000f00 */
[----:B------:R-:W-:-:S04]  /*22410*/  MOV R21, 32@hi((eval_multi_expr_kernel + .L_x_1329@srel)) ;  /* 0x0000000000157802 */ /* 0x000fc80000000f00 */
[----:B------:R-:W-:Y:S05]  /*22420*/  CALL.ABS.NOINC `(apply_op) ;  /* 0x0000000000007943 */ /* 0x000fea0003c00000 */
.L_x_1329:
[----:B------:R-:W-:Y:S02]  /*22430*/  MOV R5, R4 ;  /* 0x0000000400057202 */ /* 0x000fe40000000f00 */
[----:B------:R-:W-:Y:S02]  /*22440*/  MOV R6, R2 ;  /* 0x0000000200067202 */ /* 0x000fe40000000f00 */
[----:B------:R-:W-:Y:S02]  /*22450*/  MOV R4, 0x1 ;  /* 0x0000000100047802 */ /* 0x000fe40000000f00 */
[----:B------:R-:W-:Y:S02]  /*22460*/  MOV R20, 32@lo((eval_multi_expr_kernel + .L_x_1330@srel)) ;  /* 0x0000000000147802 */ /* 0x000fe40000000f00 */
[----:B------:R-:W-:-:S04]  /*22470*/  MOV R21, 32@hi((eval_multi_expr_kernel + .L_x_1330@srel)) ;  /* 0x0000000000157802 */ /* 0x000fc80000000f00 */
[----:B------:R-:W-:Y:S05]  /*22480*/  CALL.ABS.NOINC `(apply_op) ;  /* 0x0000000000007943 */ /* 0x000fea0003c00000 */
.L_x_1330:
[----:B------:R-:W-:Y:S02]  /*22490*/  MOV R5, R4 ;  /* 0x0000000400057202 */ /* 0x000fe40000000f00 */
[----:B------:R-:W-:-:S02]  /*224a0*/  MOV R6, R16 ;  /* 0x0000001000067202 */ /* 0x000fc40000000f00 */
[----:B------:R-:W-:Y:S02]  /*224b0*/  MOV R4, 0x3 ;  /* 0x0000000300047802 */ /* 0x000fe40000000f00 */
[----:B------:R-:W-:Y:S02]  /*224c0*/  MOV R20, 32@lo((eval_multi_expr_kernel + .L_x_1331@srel)) ;  /* 0x0000000000147802 */ /* 0x000fe40000000f00 */
[----:B------:R-:W-:-:S04]  /*224d0*/  MOV R21, 32@hi((eval_multi_expr_kernel + .L_x_1331@srel)) ;  /* 0x0000000000157802 */ /* 0x000fc80000000f00 */
[----:B------:R-:W-:Y:S05]  /*224e0*/  CALL.ABS.NOINC `(apply_op) ;  /* 0x0000000000007943 */ /* 0x000fea0003c00000 */
.L_x_1331:
[----:B------:R0:W5:Y:S01]  /*224f0*/  LDG.E R5, [R26.64+0x4] ;  /* 0x000004241a057981 */ /* 0x000162000c1e1900 */
[----:B------:R-:W-:Y:S02]  /*22500*/  MOV R22, R4 ;  /* 0x0000000400167202 */ /* 0x000fe40000000f00 */
[----:B------:R-:W-:Y:S02]  /*22510*/  MOV R6, 0x40000000 ;  /* 0x4000000000067802 */ /* 0x000fe40000000f00 */
[----:B------:R-:W-:Y:S02]  /*22520*/  MOV R4, 0x5 ;  /* 0x0000000500047802 */ /* 0x000fe40000000f00 */
[----:B------:R-:W-:Y:S02]  /*22530*/  MOV R20, 32@lo((eval_multi_expr_kernel + .L_x_1332@srel)) ;  /* 0x0000000000147802 */ /* 0x000fe40000000f00 */
[----:B------:R-:W-:-:S04]  /*22540*/  MOV R21, 32@hi((eval_multi_expr_kernel + .L_x_1332@srel)) ;  /* 0x0000000000157802 */ /* 0x000fc80000000f00 */
[----:B0----5:R-:W-:Y:S05]  /*22550*/  CALL.ABS.NOINC `(apply_op) ;  /* 0x0000000000007943 */ /* 0x021fea0003c00000 */
.L_x_1332:
[----:B------:R0:W5:Y:S01]  /*22560*/  LDG.E R5, [R26.64] ;  /* 0x000000241a057981 */ /* 0x000162000c1e1900 */
[----:B------:R-:W-:-:S02]  /*22570*/  MOV R19, R4 ;  /* 0x0000000400137202 */ /* 0x000fc40000000f00 */
[----:B------:R-:W-:Y:S02]  /*22580*/  MOV R6, 0xbff6b1f8 ;  /* 0xbff6b1f800067802 */ /* 0x000fe40000000f00 */
[----:B------:R-:W-:Y:S02]  /*22590*/  MOV R4, 0x5 ;  /* 0x0000000500047802 */ /* 0x000fe40000000f00 */
[----:B------:R-:W-:Y:S02]  /*225a0*/  MOV R20, 32@lo((eval_multi_expr_kernel + .L_x_1333@srel)) ;  /* 0x0000000000147802 */ /* 0x000fe40000000f00 */
[----:B------:R-:W-:-:S04]  /*225b0*/  MOV R21, 32@hi((eval_multi_expr_kernel + .L_x_1333@srel)) ;  /* 0x0000000000157802 */ /* 0x000fc80000000f00 */
[----:B0----5:R-:W-:Y:S05]  /*225c0*/  CALL.ABS.NOINC `(apply_op) ;  /* 0x0000000000007943 */ /* 0x021fea0003c00000 */
.L_x_1333:
[----:B------:R0:W5:Y:S01]  /*225d0*/  LDG.E R5, [R26.64+0x10] ;  /* 0x000010241a057981 */ /* 0x000162000c1e1900 */
[----:B------:R-:W-:Y:S02]  /*225e0*/  MOV R18, R4 ;  /* 0x0000000400127202 */ /* 0x000fe40000000f00 */
[----:B------:R-:W-:Y:S02]  /*225f0*/  MOV R6, 0xc0000000 ;  /* 0xc000000000067802 */ /* 0x000fe40000000f00 */
[----:B------:R-:W-:Y:S02]  /*22600*/  MOV R4, 0x5 ;  /* 0x0000000500047802 */ /* 0x000fe40000000f00 */
[----:B------:R-:W-:Y:S02]  /*22610*/  MOV R20, 32@lo((eval_multi_expr_kernel + .L_x_1334@srel)) ;  /* 0x0000000000147802 */ /* 0x000fe40000000f00 */
[----:B------:R-:W-:-:S04]  /*22620*/  MOV R21, 32@hi((eval_multi_expr_kernel + .L_x_1334@srel)) ;  /* 0x0000000000157802 */ /* 0x000fc80000000f00 */
[----:B0----5:R-:W-:Y:S05]  /*22630*/  CALL.ABS.NOINC `(apply_op) ;  /* 0x0000000000007943 */ /* 0x021fea0003c00000 */
.L_x_1334:
[----:B------:R0:W5:Y:S01]  /*22640*/  LDG.E R5, [R26.64+0xc] ;  /* 0x00000c241a057981 */ /* 0x000162000c1e1900 */
[----:B------:R-:W-:-:S02]  /*22650*/  MOV R17, R4 ;  /* 0x0000000400117202 */ /* 0x000fc40000000f00 */
[----:B------:R-:W-:Y:S02]  /*22660*/  MOV R6, 0x40000000 ;  /* 0x4000000000067802 */ /* 0x000fe40000000f00 */
[----:B------:R-:W-:Y:S02]  /*22670*/  MOV R4, 0x5 ;  /* 0x0000000500047802 */ /* 0x000fe40000000f00 */
[----:B------:R-:W-:Y:S02]  /*22680*/  MOV R20, 32@lo((eval_multi_expr_kernel + .L_x_1335@srel)) ;  /* 0x0000000000147802 */ /* 0x000fe40000000f00 */
[----:B------:R-:W-:-:S04]  /*22690*/  MOV R21, 32@hi((eval_multi_expr_kernel + .L_x_1335@srel)) ;  /* 0x0000000000157802 */ /* 0x000fc80000000f00 */
[----:B0----5:R-:W-:Y:S05]  /*226a0*/  CALL.ABS.NOINC `(apply_op) ;  /* 0x0000000000007943 */ /* 0x021fea0003c00000 */
.L_x_1335:
[----:B------:R0:W5:Y:S01]  /*226b0*/  LDG.E R5, [R26.64+0x14] ;  /* 0x000014241a057981 */ /* 0x000162000c1e1900 */
[----:B------:R-:W-:Y:S02]  /*226c0*/  MOV R16, R4 ;  /* 0x0000000400107202 */ /* 0x000fe40000000f00 */
[----:B------:R-:W-:Y:S02]  /*226d0*/  MOV R6, 0xc0000000 ;  /* 0xc000000000067802 */ /* 0x000fe40000000f00 */
[----:B------:R-:W-:Y:S02]  /*226e0*/  MOV R4, 0x5 ;  /* 0x0000000500047802 */ /* 0x000fe40000000f00 */
[----:B------:R-:W-:Y:S02]  /*226f0*/  MOV R20, 32@lo((eval_multi_expr_kernel + .L_x_1336@srel)) ;  /* 0x0000000000147802 */ /* 0x000fe40000000f00 */
[----:B------:R-:W-:-:S04]  /*22700*/  MOV R21, 32@hi((eval_multi_expr_kernel + .L_x_1336@srel)) ;  /* 0x0000000000157802 */ /* 0x000fc80000000f00 */
[----:B0----5:R-:W-:Y:S05]  /*22710*/  CALL.ABS.NOINC `(apply_op) ;  /* 0x0000000000007943 */ /* 0x021fea0003c00000 */
.L_x_1336:
[----:B------:R0:W5:Y:S01]  /*22720*/  LDG.E R5, [R26.64+0x8] ;  /* 0x000008241a057981 */ /* 0x000162000c1e1900 */
[----:B------:R-:W-:-:S02]  /*22730*/  MOV R2, R4 ;  /* 0x0000000400027202 */ /* 0x000fc40000000f00 */
[----:B------:R-:W-:Y:S02]  /*22740*/  MOV R6, 0x40000000 ;  /* 0x4000000000067802 */ /* 0x000fe40000000f00 */
[----:B------:R-:W-:Y:S02]  /*22750*/  MOV R4, 0x5 ;  /* 0x0000000500047802 */ /* 0x000fe40000000f00 */
[----:B------:R-:W-:Y:S02]  /*22760*/  MOV R20, 32@lo((eval_multi_expr_kernel + .L_x_1337@srel)) ;  /* 0x0000000000147802 */ /* 0x000fe40000000f00 */
[----:B------:R-:W-:-:S04]  /*22770*/  MOV R21, 32@hi((eval_multi_expr_kernel + .L_x_1337@srel)) ;  /* 0x0000000000157802 */ /* 0x000fc80000000f00 */
[----:B0----5:R-:W-:Y:S05]  /*22780*/  CALL.ABS.NOINC `(apply_op) ;  /* 0x0000000000007943 */ /* 0x021fea0003c00000 */
.L_x_1337:
[----:B------:R-:W-:Y:S02]  /*22790*/  MOV R6, R4 ;  /* 0x0000000400067202 */ /* 0x000fe40000000f00 */
[----:B------:R-:W-:Y:S02]  /*227a0*/  MOV R5, 0x3d44b606 ;  /* 0x3d44b60600057802 */ /* 0x000fe40000000f00 */
[----:B------:R-:W-:Y:S02]  /*227b0*/  MOV R4, 0x1 ;  /* 0x0000000100047802 */ /* 0x000fe40000000f00 */
[----:B------:R-:W-:Y:S02]  /*227c0*/  MOV R20, 32@lo((eval_multi_expr_kernel + .L_x_1338@srel)) ;  /* 0x0000000000147802 */ /* 0x000fe40000000f00 */
[----:B------:R-:W-:-:S04]  /*227d0*/  MOV R21, 32@hi((eval_multi_expr_kernel + .L_x_1338@srel)) ;  /* 0x0000000000157802 */ /* 0x000fc80000000f00 */
[----:B------:R-:W-:Y:S05]  /*227e0*/  CALL.ABS.NOINC `(apply_op) ;  /* 0x0000000000007943 */ /* 0x000fea0003c00000 */
.L_x_1338:
[----:B------:R-:W-:Y:S02]  /*227f0*/  MOV R5, R4 ;  /* 0x0000000400057202 */ /* 0x000fe40000000f00 */
[----:B------:R-:W-:-:S02]  /*22800*/  MOV R6, R2 ;  /* 0x0000000200067202 */ /* 0x000fc40000000f00 */
[----:B------:R-:W-:Y:S02]  /*22810*/  MOV R4, 0x1 ;  /* 0x0000000100047802 */ /* 0x000fe40000000f00 */
[----:B------:R-:W-:Y:S02]  /*22820*/  MOV R20, 32@lo((eval_multi_expr_kernel + .L_x_1339@srel)) ;  /* 0x0000000000147802 */ /* 0x000fe40000000f00 */
[----:B------:R-:W-:-:S04]  /*22830*/  MOV R21, 32@hi((eval_multi_expr_kernel + .L_x_1339@srel)) ;  /* 0x0000000000157802 */ /* 0x000fc80000000f00 */
[----:B------:R-:W-:Y:S05]  /*22840*/  CALL.ABS.NOINC `(apply_op) ;  /* 0x0000000000007943 */ /* 0x000fea0003c00000 */
.L_x_1339:
[----:B------:R-:W-:Y:S02]  /*22850*/  MOV R5, R4 ;  /* 0x0000000400057202 */ /* 0x000fe40000000f00 */
[----:B------:R-:W-:Y:S02]  /*22860*/  MOV R6, R16 ;  /* 0x0000001000067202 */ /* 0x000fe40000000f00 */
[----:B------:R-:W-:Y:S02]  /*22870*/  MOV R4, 0x3 ;  /* 0x0000000300047802 */ /* 0x000fe40000000f00 */
[----:B------:R-:W-:Y:S02]  /*22880*/  MOV R20, 32@lo((eval_multi_expr_kernel + .L_x_1340@srel)) ;  /* 0x0000000000147802 */ /* 0x000fe40000000f00 */
[----:B------:R-:W-:-:S04]  /*22890*/  MOV R21, 32@hi((eval_multi_expr_kernel + .L_x_1340@srel)) ;  /* 0x0000000000157802 */ /* 0x000fc80000000f00 */
[----:B------:R-:W-:Y:S05]  /*228a0*/  CALL.ABS.NOINC `(apply_op) ;  /* 0x0000000000007943 */ /* 0x000fea0003c00000 */
.L_x_1340:
[----:B------:R-:W-:Y:S02]  /*228b0*/  MOV R5, R4 ;  /* 0x0000000400057202 */ /* 0x000fe40000000f00 */
[----:B------:R-:W-:-:S02]  /*228c0*/  MOV R6, R17 ;  /* 0x0000001100067202 */ /* 0x000fc40000000f00 */
[----:B------:R-:W-:Y:S02]  /*228d0*/  MOV R4, 0x3 ;  /* 0x0000000300047802 */ /* 0x000fe40000000f00 */
[----:B------:R-:W-:Y:S02]  /*228e0*/  MOV R20, 32@lo((eval_multi_expr_kernel + .L_x_1341@srel)) ;  /* 0x0000000000147802 */ /* 0x000fe40000000f00 */
[----:B------:R-:W-:-:S04]  /*228f0*/  MOV R21, 32@hi((eval_multi_expr_kernel + .L_x_1341@srel)) ;  /* 0x0000000000157802 */ /* 0x000fc80000000f00 */
[----:B------:R-:W-:Y:S05]  /*22900*/  CALL.ABS.NOINC `(apply_op) ;  /* 0x0000000000007943 */ /* 0x000fea0003c00000 */
.L_x_1341:
[----:B------:R-:W-:Y:S02]  /*22910*/  MOV R5, R4 ;  /* 0x0000000400057202 */ /* 0x000fe40000000f00 */
[----:B------:R-:W-:Y:S02]  /*22920*/  MOV R6, R18 ;  /* 0x0000001200067202 */ /* 0x000fe40000000f00 */
[----:B------:R-:W-:Y:S02]  /*22930*/  MOV R4, 0x3 ;  /* 0x0000000300047802 */ /* 0x000fe40000000f00 */
[----:B------:R-:W-:Y:S02]  /*22940*/  MOV R20, 32@lo((eval_multi_expr_kernel + .L_x_1342@srel)) ;  /* 0x0000000000147802 */ /* 0x000fe40000000f00 */
[----:B------:R-:W-:-:S04]  /*22950*/  MOV R21, 32@hi((eval_multi_expr_kernel + .L_x_1342@srel)) ;  /* 0x0000000000157802 */ /* 0x000fc80000000f00 */
[----:B------:R-:W-:Y:S05]  /*22960*/  CALL.ABS.NOINC `(apply_op) ;  /* 0x0000000000007943 */ /* 0x000fea0003c00000 */
.L_x_1342:
[----:B------:R-:W-:Y:S02]  /*22970*/  MOV R5, R4 ;  /* 0x0000000400057202 */ /* 0x000fe40000000f00 */
[----:B------:R-:W-:-:S02]  /*22980*/  MOV R6, R19 ;  /* 0x0000001300067202 */ /* 0x000fc40000000f00 */
[----:B------:R-:W-:Y:S02]  /*22990*/  MOV R4, 0x3 ;  /* 0x0000000300047802 */ /* 0x000fe40000000f00 */
[----:B------:R-:W-:Y:S02]  /*229a0*/  MOV R20, 32@lo((eval_multi_expr_kernel + .L_x_1343@srel)) ;  /* 0x0000000000147802 */ /* 0x000fe40000000f00 */
[----:B------:R-:W-:-:S04]  /*229b0*/  MOV R21, 32@hi((eval_multi_expr_kernel + .L_x_1343@srel)) ;  /* 0x0000000000157802 */ /* 0x000fc80000000f00 */
[----:B------:R-:W-:Y:S05]  /*229c0*/  CALL.ABS.NOINC `(apply_op) ;  /* 0x0000000000007943 */ /* 0x000fea0003c00000 */
.L_x_1343:
        /* <DEDUP_REMOVED lines=8> */
.L_x_1344:
        /* <DEDUP_REMOVED lines=9> */
.L_x_1345:
[----:B------:R0:W5:Y:S01]  /*22ae0*/  LDG.E R5, [R26.64+0x4] ;  /* 0x000004241a057981 */ /* 0x000162000c1e1900 */
[----:B------:R-:W-:Y:S02]  /*22af0*/  MOV R6, R4 ;  /* 0x0000000400067202 */ /* 0x000fe40000000f00 */
[----:B------:R-:W-:Y:S02]  /*22b00*/  MOV R4, 0x3 ;  /* 0x0000000300047802 */ /* 0x000fe40000000f00 */
[----:B------:R-:W-:Y:S02]  /*22b10*/  MOV R20, 32@lo((eval_multi_expr_kernel + .L_x_1346@srel)) ;  /* 0x0000000000147802 */ /* 0x000fe40000000f00 */
[----:B------:R-:W-:-:S04]  /*22b20*/  MOV R21, 32@hi((eval_multi_expr_kernel + .L_x_1346@srel)) ;  /* 0x0000000000157802 */ /* 0x000fc80000000f00 */
[----:B0----5:R-:W-:Y:S05]  /*22b30*/  CALL.ABS.NOINC `(apply_op) ;  /* 0x0000000000007943 */ /* 0x021fea0003c00000 */
.L_x_1346:
[----:B------:R0:W5:Y:S01]  /*22b40*/  LDG.E R5, [R26.64+0x4] ;  /* 0x000004241a057981 */ /* 0x000162000c1e1900 */
[----:B------:R-:W-:Y:S02]  /*22b50*/  MOV R16, R4 ;  /* 0x0000000400107202 */ /* 0x000fe40000000f00 */
[----:B------:R-:W-:-:S02]  /*22b60*/  MOV R6, 0xbf800000 ;  /* 0xbf80000000067802 */ /* 0x000fc40000000f00 */
[----:B------:R-:W-:Y:S02]  /*22b70*/  MOV R4, 0x5 ;  /* 0x0000000500047802 */ /* 0x000fe40000000f00 */
[----:B------:R-:W-:Y:S02]  /*22b80*/  MOV R20, 32@lo((eval_multi_expr_kernel + .L_x_1347@srel)) ;  /* 0x0000000000147802 */ /* 0x000fe40000000f00 */
[----:B------:R-:W-:-:S04]  /*22b90*/  MOV R21, 32@hi((eval_multi_expr_kernel + .L_x_1347@srel)) ;  /* 0x0000000000157802 */ /* 0x000fc80000000f00 */
[----:B0----5:R-:W-:Y:S05]  /*22ba0*/  CALL.ABS.NOINC `(apply_op) ;  /* 0x0000000000007943 */ /* 0x021fea0003c00000 */
.L_x_1347:
[----:B------:R0:W5:Y:S01]  /*22bb0*/  LDG.E R5, [R26.64] ;  /* 0x000000241a057981 */ /* 0x000162000c1e1900 */
[----:B------:R-:W-:Y:S02]  /*22bc0*/  MOV R6, R4 ;  /* 0x0000000400067202 */ /* 0x000fe40000000f00 */
[----:B------:R-:W-:Y:S02]  /*22bd0*/  MOV R4, 0x3 ;  /* 0x0000000300047802 */ /* 0x000fe40000000f00 */
[----:B------:R-:W-:Y:S02]  /*22be0*/  MOV R20, 32@lo((eval_multi_expr_kernel + .L_x_1348@srel)) ;  /* 0x0000000000147802 */ /* 0x000fe40000000f00 */
[----:B------:R-:W-:-:S04]  /*22bf0*/  MOV R21, 32@hi((eval_multi_expr_kernel + .L_x_1348@srel)) ;  /* 0x0000000000157802 */ /* 0x000fc80000000f00 */
[----:B0----5:R-:W-:Y:S05]  /*22c00*/  CALL.ABS.NOINC `(apply_op) ;  /* 0x0000000000007943 */ /* 0x021fea0003c00000 */
.L_x_1348:
[----:B------:R0:W5:Y:S01]  /*22c10*/  LDG.E R5, [R26.64+0x18] ;  /* 0x000018241a057981 */ /* 0x000162000c1e1900 */
[----:B------:R-:W-:Y:S02]  /*22c20*/  MOV R2, R4 ;  /* 0x0000000400027202 */ /* 0x000fe40000000f00 */
[----:B------:R-:W-:-:S02]  /*22c30*/  MOV R6, RZ ;  /* 0x000000ff00067202 */ /* 0x000fc40000000f00 */
[----:B------:R-:W-:Y:S02]  /*22c40*/  MOV R4, 0xa ;  /* 0x0000000a00047802 */ /* 0x000fe40000000f00 */
[----:B------:R-:W-:Y:S02]  /*22c50*/  MOV R20, 32@lo((eval_multi_expr_kernel + .L_x_1349@srel)) ;  /* 0x0000000000147802 */ /* 0x000fe40000000f00 */
[----:B------:R-:W-:-:S04]  /*22c60*/  MOV R21, 32@hi((eval_multi_expr_kernel + .L_x_1349@srel)) ;  /* 0x0000000000157802 */ /* 0x000fc80000000f00 */
[----:B0----5:R-:W-:Y:S05]  /*22c70*/  CALL.ABS.NOINC `(apply_op) ;  /* 0x0000000000007943 */ /* 0x021fea0003c00000 */
.L_x_1349:
[----:B------:R-:W-:Y:S02]  /*22c80*/  MOV R5, R4 ;  /* 0x0000000400057202 */ /* 0x000fe40000000f00 */
[----:B------:R-:W-:Y:S02]  /*22c90*/  MOV R6, 0x40000000 ;  /* 0x4000000000067802 */ /* 0x000fe40000000f00 */
[----:B------:R-:W-:Y:S02]  /*22ca0*/  MOV R4, 0x5 ;  /* 0x0000000500047802 */ /* 0x000fe40000000f00 */
[----:B------:R-:W-:Y:S02]  /*22cb0*/  MOV R20, 32@lo((eval_multi_expr_kernel + .L_x_1350@srel)) ;  /* 0x0000000000147802 */ /* 0x000fe40000000f00 */
[----:B------:R-:W-:-:S04]  /*22cc0*/  MOV R21, 32@hi((eval_multi_expr_kernel + .L_x_1350@srel)) ;  /* 0x0000000000157802 */ /* 0x000fc80000000f00 */
[----:B------:R-:W-:Y:S05]  /*22cd0*/  CALL.ABS.NOINC `(apply_op) ;  /* 0x0000000000007943 */ /* 0x000fea0003c00000 */
.L_x_1350:
[----:B------:R-:W-:Y:S02]  /*22ce0*/  MOV R6, R4 ;  /* 0x0000000400067202 */ /* 0x000fe40000000f00 */
[----:B------:R-:W-:-:S02]  /*22cf0*/  MOV R5, 0xbf800000 ;  /* 0xbf80000000057802 */ /* 0x000fc40000000f00 */
[----:B------:R-:W-:Y:S02]  /*22d00*/  MOV R4, 0x3 ;  /* 0x0000000300047802 */ /* 0x000fe40000000f00 */
[----:B------:R-:W-:Y:S02]  /*22d10*/  MOV R20, 32@lo((eval_multi_expr_kernel + .L_x_1351@srel)) ;  /* 0x0000000000147802 */ /* 0x000fe40000000f00 */
[----:B------:R-:W-:-:S04]  /*22d20*/  MOV R21, 32@hi((eval_multi_expr_kernel + .L_x_1351@srel)) ;  /* 0x0000000000157802 */ /* 0x000fc80000000f00 */
[----:B------:R-:W-:Y:S05]  /*22d30*/  CALL.ABS.NOINC `(apply_op) ;  /* 0x0000000000007943 */ /* 0x000fea0003c00000 */
.L_x_1351:
[----:B------:R-:W-:Y:S02]  /*22d40*/  MOV R5, R4 ;  /* 0x0000000400057202 */ /* 0x000fe40000000f00 */
[----:B------:R-:W-:Y:S02]  /*22d50*/  MOV R6, R2 ;  /* 0x0000000200067202 */ /* 0x000fe40000000f00 */
[----:B------:R-:W-:Y:S02]  /*22d60*/  MOV R4, 0x1 ;  /* 0x0000000100047802 */ /* 0x000fe40000000f00 */
[----:B------:R-:W-:Y:S02]  /*22d70*/  MOV R20, 32@lo((eval_multi_expr_kernel + .L_x_1352@srel)) ;  /* 0x0000000000147802 */ /* 0x000fe40000000f00 */
[----:B------:R-:W-:-:S04]  /*22d80*/  MOV R21, 32@hi((eval_multi_expr_kernel + .L_x_1352@srel)) ;  /* 0x0000000000157802 */ /* 0x000fc80000000f00 */
[----:B------:R-:W-:Y:S05]  /*22d90*/  CALL.ABS.NOINC `(apply_op) ;  /* 0x0000000000007943 */ /* 0x000fea0003c00000 */
.L_x_1352:
[----:B------:R-:W-:Y:S02]  /*22da0*/  MOV R5, R4 ;  /* 0x0000000400057202 */ /* 0x000fe40000000f00 */
[----:B------:R-:W-:-:S02]  /*22db0*/  MOV R6, R16 ;  /* 0x0000001000067202 */ /* 0x000fc40000000f00 */
[----:B------:R-:W-:Y:S02]  /*22dc0*/  MOV R4, 0x1 ;  /* 0x0000000100047802 */ /* 0x000fe40000000f00 */
[----:B------:R-:W-:Y:S02]  /*22dd0*/  MOV R20, 32@lo((eval_multi_expr_kernel + .L_x_1353@srel)) ;  /* 0x0000000000147802 */ /* 0x000fe40000000f00 */
[----:B------:R-:W-:-:S04]  /*22de0*/  MOV R21, 32@hi((eval_multi_expr_kernel + .L_x_1353@srel)) ;  /* 0x0000000000157802 */ /* 0x000fc80000000f00 */
[----:B------:R-:W-:Y:S05]  /*22df0*/  CALL.ABS.NOINC `(apply_op) ;  /* 0x0000000000007943 */ /* 0x000fea0003c00000 */
.L_x_1353:
[----:B------:R0:W5:Y:S01]  /*22e00*/  LDG.E R5, [R26.64+0x4] ;  /* 0x000004241a057981 */ /* 0x000162000c1e1900 */
[----:B------:R-:W-:Y:S02]  /*22e10*/  MOV R22, R4 ;  /* 0x0000000400167202 */ /* 0x000fe40000000f00 */
[----:B------:R-:W-:Y:S02]  /*22e20*/  MOV R6, 0x40000000 ;  /* 0x4000000000067802 */ /* 0x000fe40000000f00 */
[----:B------:R-:W-:Y:S02]  /*22e30*/  MOV R4, 0x5 ;  /* 0x0000000500047802 */ /* 0x000fe40000000f00 */
[----:B------:R-:W-:Y:S02]  /*22e40*/  MOV R20, 32@lo((eval_multi_expr_kernel + .L_x_1354@srel)) ;  /* 0x0000000000147802 */ /* 0x000fe40000000f00 */
[----:B------:R-:W-:-:S04]  /*22e50*/  MOV R21, 32@hi((eval_multi_expr_kernel + .L_x_1354@srel)) ;  /* 0x0000000000157802 */ /* 0x000fc80000000f00 */
[----:B0----5:R-:W-:Y:S05]  /*22e60*/  CALL.ABS.NOINC `(apply_op) ;  /* 0x0000000000007943 */ /* 0x021fea0003c00000 */
.L_x_1354:
[----:B------:R0:W5:Y:S01]  /*22e70*/  LDG.E R5, [R26.64] ;  /* 0x000000241a057981 */ /* 0x000162000c1e1900 */
[----:B------:R-:W-:-:S02]  /*22e80*/  MOV R19, R4 ;  /* 0x0000000400137202 */ /* 0x000fc40000000f00 */
[----:B------:R-:W-:Y:S02]  /*22e90*/  MOV R6, 0xc0000000 ;  /* 0xc000000000067802 */ /* 0x000fe40000000f00 */
[----:B------:R-:W-:Y:S02]  /*22ea0*/  MOV R4, 0x5 ;  /* 0x0000000500047802 */ /* 0x000fe40000000f00 */
[----:B------:R-:W-:Y:S02]  /*22eb0*/  MOV R20, 32@lo((eval_multi_expr_kernel + .L_x_1355@srel)) ;  /* 0x0000000000147802 */ /* 0x000fe40000000f00 */
[----:B------:R-:W-:-:S04]  /*22ec0*/  MOV R21, 32@hi((eval_multi_expr_kernel + .L_x_1355@srel)) ;  /* 0x0000000000157802 */ /* 0x000fc80000000f00 */
[----:B0----5:R-:W-:Y:S05]  /*22ed0*/  CALL.ABS.NOINC `(apply_op) ;  /* 0x0000000000007943 */ /* 0x021fea0003c00000 */
.L_x_1355:
[----:B------:R0:W5:Y:S01]  /*22ee0*/  LDG.E R5, [R26.64+0x10] ;  /* 0x000010241a057981 */ /* 0x000162000c1e1900 */
[----:B------:R-:W-:Y:S02]  /*22ef0*/  MOV R18, R4 ;  /* 0x0000000400127202 */ /* 0x000fe40000000f00 */
[----:B------:R-:W-:Y:S02]  /*22f00*/  MOV R6, 0xc0000000 ;  /* 0xc000000000067802 */ /* 0x000fe40000000f00 */
[----:B------:R-:W-:Y:S02]  /*22f10*/  MOV R4, 0x5 ;  /* 0x0000000500047802 */ /* 0x000fe40000000f00 */
[----:B------:R-:W-:Y:S02]  /*22f20*/  MOV R20, 32@lo((eval_multi_expr_kernel + .L_x_1356@srel)) ;  /* 0x0000000000147802 */ /* 0x000fe40000000f00 */
[----:B------:R-:W-:-:S04]  /*22f30*/  MOV R21, 32@hi((eval_multi_expr_kernel + .L_x_1356@srel)) ;  /* 0x0000000000157802 */ /* 0x000fc80000000f00 */
[----:B0----5:R-:W-:Y:S05]  /*22f40*/  CALL.ABS.NOINC `(apply_op) ;  /* 0x0000000000007943 */ /* 0x021fea0003c00000 */
.L_x_1356:
[----:B------:R0:W5:Y:S01]  /*22f50*/  LDG.E R5, [R26.64+0xc] ;  /* 0x00000c241a057981 */ /* 0x000162000c1e1900 */
[----:B------:R-:W-:-:S02]  /*22f60*/  MOV R17, R4 ;  /* 0x0000000400117202 */ /* 0x000fc40000000f00 */
[----:B------:R-:W-:Y:S02]  /*22f70*/  MOV R6, 0x40000000 ;  /* 0x4000000000067802 */ /* 0x000fe40000000f00 */
[----:B------:R-:W-:Y:S02]  /*22f80*/  MOV R4, 0x5 ;  /* 0x0000000500047802 */ /* 0x000fe40000000f00 */
[----:B------:R-:W-:Y:S02]  /*22f90*/  MOV R20, 32@lo((eval_multi_expr_kernel + .L_x_1357@srel)) ;  /* 0x0000000000147802 */ /* 0x000fe40000000f00 */
[----:B------:R-:W-:-:S04]  /*22fa0*/  MOV R21, 32@hi((eval_multi_expr_kernel + .L_x_1357@srel)) ;  /* 0x0000000000157802 */ /* 0x000fc80000000f00 */
[----:B0----5:R-:W-:Y:S05]  /*22fb0*/  CALL.ABS.NOINC `(apply_op) ;  /* 0x0000000000007943 */ /* 0x021fea0003c00000 */
.L_x_1357:
[----:B------:R0:W5:Y:S01]  /*22fc0*/  LDG.E R5, [R26.64+0x14] ;  /* 0x000014241a057981 */ /* 0x000162000c1e1900 */
[----:B------:R-:W-:Y:S02]  /*22fd0*/  MOV R16, R4 ;  /* 0x0000000400107202 */ /* 0x000fe40000000f00 */
[----:B------:R-:W-:Y:S02]  /*22fe0*/  MOV R6, 0xc0000000 ;  /* 0xc000000000067802 */ /* 0x000fe40000000f00 */
[----:B------:R-:W-:Y:S02]  /*22ff0*/  MOV R4, 0x5 ;  /* 0x0000000500047802 */ /* 0x000fe40000000f00 */
[----:B------:R-:W-:Y:S02]  /*23000*/  MOV R20, 32@lo((eval_multi_expr_kernel + .L_x_1358@srel)) ;  /* 0x0000000000147802 */ /* 0x000fe40000000f00 */
[----:B------:R-:W-:-:S04]  /*23010*/  MOV R21, 32@hi((eval_multi_expr_kernel + .L_x_1358@srel)) ;  /* 0x0000000000157802 */ /* 0x000fc80000000f00 */
[----:B0----5:R-:W-:Y:S05]  /*23020*/  CALL.ABS.NOINC `(apply_op) ;  /* 0x0000000000007943 */ /* 0x021fea0003c00000 */
.L_x_1358:
[----:B------:R0:W5:Y:S01]  /*23030*/  LDG.E R5, [R26.64+0x8] ;  /* 0x000008241a057981 */ /* 0x000162000c1e1900 */
[----:B------:R-:W-:-:S02]  /*23040*/  MOV R2, R4 ;  /* 0x0000000400027202 */ /* 0x000fc40000000f00 */
[----:B------:R-:W-:Y:S02]  /*23050*/  MOV R6, 0x40000000 ;  /* 0x4000000000067802 */ /* 0x000fe40000000f00 */
[----:B------:R-:W-:Y:S02]  /*23060*/  MOV R4, 0x5 ;  /* 0x0000000500047802 */ /* 0x000fe40000000f00 */
[----:B------:R-:W-:Y:S02]  /*23070*/  MOV R20, 32@lo((eval_multi_expr_kernel + .L_x_1359@srel)) ;  /* 0x0000000000147802 */ /* 0x000fe40000000f00 */
[----:B------:R-:W-:-:S04]  /*23080*/  MOV R21, 32@hi((eval_multi_expr_kernel + .L_x_1359@srel)) ;  /* 0x0000000000157802 */ /* 0x000fc80000000f00 */
[----:B0----5:R-:W-:Y:S05]  /*23090*/  CALL.ABS.NOINC `(apply_op) ;  /* 0x0000000000007943 */ /* 0x021fea0003c00000 */
.L_x_1359:
[----:B------:R-:W-:Y:S02]  /*230a0*/  MOV R6, R4 ;  /* 0x0000000400067202 */ /* 0x000fe40000000f00 */
[----:B------:R-:W-:Y:S02]  /*230b0*/  MOV R5, 0x3d915dd6 ;  /* 0x3d915dd600057802 */ /* 0x000fe40000000f00 */
[----:B------:R-:W-:Y:S02]  /*230c0*/  MOV R4, 0x3 ;  /* 0x0000000300047802 */ /* 0x000fe40000000f00 */
[----:B------:R-:W-:Y:S02]  /*230d0*/  MOV R20, 32@lo((eval_multi_expr_kernel + .L_x_1360@srel)) ;  /* 0x0000000000147802 */ /* 0x000fe40000000f00 */
[----:B------:R-:W-:-:S04]  /*230e0*/  MOV R21, 32@hi((eval_multi_expr_kernel + .L_x_1360@srel)) ;  /* 0x0000000000157802 */ /* 0x000fc80000000f00 */
[----:B------:R-:W-:Y:S05]  /*230f0*/  CALL.ABS.NOINC `(apply_op) ;  /* 0x0000000000007943 */ /* 0x000fea0003c00000 */
.L_x_1360:
[----:B------:R-:W-:Y:S02]  /*23100*/  MOV R5, R4 ;  /* 0x0000000400057202 */ /* 0x000fe40000000f00 */
[----:B------:R-:W-:-:S02]  /*23110*/  MOV R6, R2 ;  /* 0x0000000200067202 */ /* 0x000fc40000000f00 */
[----:B------:R-:W-:Y:S02]  /*23120*/  MOV R4, 0x3 ;  /* 0x0000000300047802 */ /* 0x000fe40000000f00 */
[----:B------:R-:W-:Y:S02]  /*23130*/  MOV R20, 32@lo((eval_multi_expr_kernel + .L_x_1361@srel)) ;  /* 0x0000000000147802 */ /* 0x000fe40000000f00 */
[----:B------:R-:W-:-:S04]  /*23140*/  MOV R21, 32@hi((eval_multi_expr_kernel + .L_x_1361@srel)) ;  /* 0x0000000000157802 */ /* 0x000fc80000000f00 */
[----:B------:R-:W-:Y:S05]  /*23150*/  CALL.ABS.NOINC `(apply_op) ;  /* 0x0000000000007943 */ /* 0x000fea0003c00000 */
.L_x_1361:
[----:B------:R-:W-:Y:S02]  /*23160*/  MOV R5, R4 ;  /* 0x0000000400057202 */ /* 0x000fe40000000f00 */
[----:B------:R-:W-:Y:S02]  /*23170*/  MOV R6, R16 ;  /* 0x0000001000067202 */ /* 0x000fe40000000f00 */
[----:B------:R-:W-:Y:S02]  /*23180*/  MOV R4, 0x3 ;  /* 0x0000000300047802 */ /* 0x000fe40000000f00 */
[----:B------:R-:W-:Y:S02]  /*23190*/  MOV R20, 32@lo((eval_multi_expr_kernel + .L_x_1362@srel)) ;  /* 0x0000000000147802 */ /* 0x000fe40000000f00 */
[----:B------:R-:W-:-:S04]  /*231a0*/  MOV R21, 32@hi((eval_multi_expr_kernel + .L_x_1362@srel)) ;  /* 0x0000000000157802 */ /* 0x000fc80000000f00 */
[----:B------:R-:W-:Y:S05]  /*231b0*/  CALL.ABS.NOINC `(apply_op) ;  /* 0x0000000000007943 */ /* 0x000fea0003c00000 */
.L_x_1362:
[----:B------:R-:W-:Y:S02]  /*231c0*/  MOV R5, R4 ;  /* 0x0000000400057202 */ /* 0x000fe40000000f00 */
[----:B------:R-:W-:-:S02]  /*231d0*/  MOV R6, R17 ;  /* 0x0000001100067202 */ /* 0x000fc40000000f00 */
[----:B------:R-:W-:Y:S02]  /*231e0*/  MOV R4, 0x1 ;  /* 0x0000000100047802 */ /* 0x000fe40000000f00 */
[----:B------:R-:W-:Y:S02]  /*231f0*/  MOV R20, 32@lo((eval_multi_expr_kernel + .L_x_1363@srel)) ;  /* 0x0000000000147802 */ /* 0x000fe40000000f00 */
[----:B------:R-:W-:-:S04]  /*23200*/  MOV R21, 32@hi((eval_multi_expr_kernel + .L_x_1363@srel)) ;  /* 0x0000000000157802 */ /* 0x000fc80000000f00 */
[----:B------:R-:W-:Y:S05]  /*23210*/  CALL.ABS.NOINC `(apply_op) ;  /* 0x0000000000007943 */ /* 0x000fea0003c00000 */
.L_x_1363:
[----:B------:R-:W-:Y:S02]  /*23220*/  MOV R5, R4 ;  /* 0x0000000400057202 */ /* 0x000fe40000000f00 */
[----:B------:R-:W-:Y:S02]  /*23230*/  MOV R6, R18 ;  /* 0x0000001200067202 */ /* 0x000fe40000000f00 */
[----:B------:R-:W-:Y:S02]  /*23240*/  MOV R4, 0x3 ;  /* 0x0000000300047802 */ /* 0x000fe40000000f00 */
[----:B------:R-:W-:Y:S02]  /*23250*/  MOV R20, 32@lo((eval_multi_expr_kernel + .L_x_1364@srel)) ;  /* 0x0000000000147802 */ /* 0x000fe40000000f00 */
[----:B------:R-:W-:-:S04]  /*23260*/  MOV R21, 32@hi((eval_multi_expr_kernel + .L_x_1364@srel)) ;  /* 0x0000000000157802 */ /* 0x000fc80000000f00 */
[----:B------:R-:W-:Y:S05]  /*23270*/  CALL.ABS.NOINC `(apply_op) ;  /* 0x0000000000007943 */ /* 0x000fea0003c00000 */
.L_x_1364:
[----:B------:R-:W-:Y:S02]  /*23280*/  MOV R5, R4 ;  /* 0x0000000400057202 */ /* 0x000fe40000000f00 */
[----:B------:R-:W-:-:S02]  /*23290*/  MOV R6, R19 ;  /* 0x0000001300067202 */ /* 0x000fc40000000f00 */
[----:B------:R-:W-:Y:S02]  /*232a0*/  MOV R4, 0x3 ;  /* 0x0000000300047802 */ /* 0x000fe40000000f00 */
[----:B------:R-:W-:Y:S02]  /*232b0*/  MOV R20, 32@lo((eval_multi_expr_kernel + .L_x_1365@srel)) ;  /* 0x0000000000147802 */ /* 0x000fe40000000f00 */
[----:B------:R-:W-:-:S04]  /*232c0*/  MOV R21, 32@hi((eval_multi_expr_kernel + .L_x_1365@srel)) ;  /* 0x0000000000157802 */ /* 0x000fc80000000f00 */
[----:B------:R-:W-:Y:S05]  /*232d0*/  CALL.ABS.NOINC `(apply_op) ;  /* 0x0000000000007943 */ /* 0x000fea0003c00000 */
.L_x_1365:
[----:B------:R-:W-:Y:S02]  /*232e0*/  MOV R5, R4 ;  /* 0x0000000400057202 */ /* 0x000fe40000000f00 */
[----:B------:R-:W-:Y:S02]  /*232f0*/  MOV R6, R22 ;  /* 0x0000001600067202 */ /* 0x000fe40000000f00 */
[----:B------:R-:W-:Y:S02]  /*23300*/  MOV R4, 0x3 ;  /* 0x0000000300047802 */ /* 0x000fe40000000f00 */
[----:B------:R-:W-:Y:S02]  /*23310*/  MOV R20, 32@lo((eval_multi_expr_kernel + .L_x_1366@srel)) ;  /* 0x0000000000147802 */ /* 0x000fe40000000f00 */
[----:B------:R-:W-:-:S04]  /*23320*/  MOV R21, 32@hi((eval_multi_expr_kernel + .L_x_1366@srel)) ;  /* 0x0000000000157802 */ /* 0x000fc80000000f00 */
[----:B------:R-:W-:Y:S05]  /*23330*/  CALL.ABS.NOINC `(apply_op) ;  /* 0x0000000000007943 */ /* 0x000fea0003c00000 */
.L_x_1366:
        /* <DEDUP_REMOVED lines=8> */
.L_x_1367:
        /* <DEDUP_REMOVED lines=9> */
.L_x_1368:
[----:B------:R0:W5:Y:S01]  /*23450*/  LDG.E R5, [R26.64+0x4] ;  /* 0x000004241a057981 */ /* 0x000162000c1e1900 */
[----:B------:R-:W-:Y:S02]  /*23460*/  MOV R6, R4 ;  /* 0x0000000400067202 */ /* 0x000fe40000000f00 */
[----:B------:R-:W-:Y:S02]  /*23470*/  MOV R4, 0x3 ;  /* 0x0000000300047802 */ /* 0x000fe40000000f00 */
[----:B------:R-:W-:Y:S02]  /*23480*/  MOV R20, 32@lo((eval_multi_expr_kernel + .L_x_1369@srel)) ;  /* 0x0000000000147802 */ /* 0x000fe40000000f00 */
[----:B------:R-:W-:-:S04]  /*23490*/  MOV R21, 32@hi((eval_multi_expr_kernel + .L_x_1369@srel)) ;  /* 0x0000000000157802 */ /* 0x000fc80000000f00 */
[----:B0----5:R-:W-:Y:S05]  /*234a0*/  CALL.ABS.NOINC `(apply_op) ;  /* 0x0000000000007943 */ /* 0x021fea0003c00000 */
.L_x_1369:
[----:B------:R0:W5:Y:S01]  /*234b0*/  LDG.E R5, [R26.64+0x4] ;  /* 0x000004241a057981 */ /* 0x000162000c1e1900 */
[----:B------:R-:W-:Y:S02]  /*234c0*/  MOV R16, R4 ;  /* 0x0000000400107202 */ /* 0x000fe40000000f00 */
[----:B------:R-:W-:-:S02]  /*234d0*/  MOV R6, 0xbf800000 ;  /* 0xbf80000000067802 */ /* 0x000fc40000000f00 */
[----:B------:R-:W-:Y:S02]  /*234e0*/  MOV R4, 0x5 ;  /* 0x0000000500047802 */ /* 0x000fe40000000f00 */
[----:B------:R-:W-:Y:S02]  /*234f0*/  MOV R20, 32@lo((eval_multi_expr_kernel + .L_x_1370@srel)) ;  /* 0x0000000000147802 */ /* 0x000fe40000000f00 */
[----:B------:R-:W-:-:S04]  /*23500*/  MOV R21, 32@hi((eval_multi_expr_kernel + .L_x_1370@srel)) ;  /* 0x0000000000157802 */ /* 0x000fc80000000f00 */
[----:B0----5:R-:W-:Y:S05]  /*23510*/  CALL.ABS.NOINC `(apply_op) ;  /* 0x0000000000007943 */ /* 0x021fea0003c00000 */
.L_x_1370:
[----:B------:R0:W5:Y:S01]  /*23520*/  LDG.E R5, [R26.64] ;  /* 0x000000241a057981 */ /* 0x000162000c1e1900 */
[----:B------:R-:W-:Y:S02]  /*23530*/  MOV R6, R4 ;  /* 0x0000000400067202 */ /* 0x000fe40000000f00 */
[----:B------:R-:W-:Y:S02]  /*23540*/  MOV R4, 0x3 ;  /* 0x0000000300047802 */ /* 0x000fe40000000f00 */
[----:B------:R-:W-:Y:S02]  /*23550*/  MOV R20, 32@lo((eval_multi_expr_kernel + .L_x_1371@srel)) ;  /* 0x0000000000147802 */ /* 0x000fe40000000f00 */
[----:B------:R-:W-:-:S04]  /*23560*/  MOV R21, 32@hi((eval_multi_expr_kernel + .L_x_1371@srel)) ;  /* 0x0000000000157802 */ /* 0x000fc80000000f00 */
[----:B0----5:R-:W-:Y:S05]  /*23570*/  CALL.ABS.NOINC `(apply_op) ;  /* 0x0000000000007943 */ /* 0x021fea0003c00000 */
.L_x_1371:
[----:B------:R0:W5:Y:S01]  /*23580*/  LDG.E R5, [R26.64+0x18] ;  /* 0x000018241a057981 */ /* 0x000162000c1e1900 */
[----:B------:R-:W-:Y:S02]  /*23590*/  MOV R2, R4 ;  /* 0x0000000400027202 */ /* 0x000fe40000000f00 */
[----:B------:R-:W-:-:S02]  /*235a0*/  MOV R6, RZ ;  /* 0x000000ff00067202 */ /* 0x000fc40000000f00 */
[----:B------:R-:W-:Y:S02]  /*235b0*/  MOV R4, 0xa ;  /* 0x0000000a00047802 */ /* 0x000fe40000000f00 */
[----:B------:R-:W-:Y:S02]  /*235c0*/  MOV R20, 32@lo((eval_multi_expr_kernel + .L_x_1372@srel)) ;  /* 0x0000000000147802 */ /* 0x000fe40000000f00 */
[----:B------:R-:W-:-:S04]  /*235d0*/  MOV R21, 32@hi((eval_multi_expr_kernel + .L_x_1372@srel)) ;  /* 0x0000000000157802 */ /* 0x000fc80000000f00 */
[----:B0----5:R-:W-:Y:S05]  /*235e0*/  CALL.ABS.NOINC `(apply_op) ;  /* 0x0000000000007943 */ /* 0x021fea0003c00000 */
.L_x_1372:
[----:B------:R-:W-:Y:S02]  /*235f0*/  MOV R5, R4 ;  /* 0x0000000400057202 */ /* 0x000fe40000000f00 */
[----:B------:R-:W-:Y:S02]  /*23600*/  MOV R6, 0x40000000 ;  /* 0x4000000000067802 */ /* 0x000fe40000000f00 */
[----:B------:R-:W-:Y:S02]  /*23610*/  MOV R4, 0x5 ;  /* 0x0000000500047802 */ /* 0x000fe40000000f00 */
[----:B------:R-:W-:Y:S02]  /*23620*/  MOV R20, 32@lo((eval_multi_expr_kernel + .L_x_1373@srel)) ;  /* 0x0000000000147802 */ /* 0x000fe40000000f00 */
[----:B------:R-:W-:-:S04]  /*23630*/  MOV R21, 32@hi((eval_multi_expr_kernel + .L_x_1373@srel)) ;  /* 0x0000000000157802 */ /* 0x000fc80000000f00 */
[----:B------:R-:W-:Y:S05]  /*23640*/  CALL.ABS.NOINC `(apply_op) ;  /* 0x0000000000007943 */ /* 0x000fea0003c00000 */
.L_x_1373:
[----:B------:R-:W-:Y:S02]  /*23650*/  MOV R6, R4 ;  /* 0x0000000400067202 */ /* 0x000fe40000000f00 */
[----:B------:R-:W-:-:S02]  /*23660*/  MOV R5, 0xbf800000 ;  /* 0xbf80000000057802 */ /* 0x000fc40000000f00 */
[----:B------:R-:W-:Y:S02]  /*23670*/  MOV R4, 0x1 ;  /* 0x0000000100047802 */ /* 0x000fe40000000f00 */
[----:B------:R-:W-:Y:S02]  /*23680*/  MOV R20, 32@lo((eval_multi_expr_kernel + .L_x_1374@srel)) ;  /* 0x0000000000147802 */ /* 0x000fe40000000f00 */
[----:B------:R-:W-:-:S04]  /*23690*/  MOV R21, 32@hi((eval_multi_expr_kernel + .L_x_1374@srel)) ;  /* 0x0000000000157802 */ /* 0x000fc80000000f00 */
[----:B------:R-:W-:Y:S05]  /*236a0*/  CALL.ABS.NOINC `(apply_op) ;  /* 0x0000000000007943 */ /* 0x000fea0003c00000 */
.L_x_1374:
[----:B------:R-:W-:Y:S02]  /*236b0*/  MOV R5, R4 ;  /* 0x0000000400057202 */ /* 0x000fe40000000f00 */
[----:B------:R-:W-:Y:S02]  /*236c0*/  MOV R6, R2 ;  /* 0x0000000200067202 */ /* 0x000fe40000000f00 */
[----:B------:R-:W-:Y:S02]  /*236d0*/  MOV R4, 0x1 ;  /* 0x0000000100047802 */ /* 0x000fe40000000f00 */
[----:B------:R-:W-:Y:S02]  /*236e0*/  MOV R20, 32@lo((eval_multi_expr_kernel + .L_x_1375@srel)) ;  /* 0x0000000000147802 */ /* 0x000fe40000000f00 */
[----:B------:R-:W-:-:S04]  /*236f0*/  MOV R21, 32@hi((eval_multi_expr_kernel + .L_x_1375@srel)) ;  /* 0x0000000000157802 */ /* 0x000fc80000000f00 */
[----:B------:R-:W-:Y:S05]  /*23700*/  CALL.ABS.NOINC `(apply_op) ;  /* 0x0000000000007943 */ /* 0x000fea0003c00000 */
.L_x_1375:
[----:B------:R-:W-:Y:S02]  /*23710*/  MOV R5, R4 ;  /* 0x0000000400057202 */ /* 0x000fe40000000f00 */
[----:B------:R-:W-:-:S02]  /*23720*/  MOV R6, R16 ;  /* 0x0000001000067202 */ /* 0x000fc40000000f00 */
[----:B------:R-:W-:Y:S02]  /*23730*/  MOV R4, 0x3 ;  /* 0x0000000300047802 */ /* 0x000fe40000000f00 */
[----:B------:R-:W-:Y:S02]  /*23740*/  MOV R20, 32@lo((eval_multi_expr_kernel + .L_x_1376@srel)) ;  /* 0x0000000000147802 */ /* 0x000fe40000000f00 */
[----:B------:R-:W-:-:S04]  /*23750*/  MOV R21, 32@hi((eval_multi_expr_kernel + .L_x_1376@srel)) ;  /* 0x0000000000157802 */ /* 0x000fc80000000f00 */
[----:B------:R-:W-:Y:S05]  /*23760*/  CALL.ABS.NOINC `(apply_op) ;  /* 0x0000000000007943 */ /* 0x000fea0003c00000 */
.L_x_1376:
[----:B------:R0:W5:Y:S01]  /*23770*/  LDG.E R5, [R26.64+0x4] ;  /* 0x000004241a057981 */ /* 0x000162000c1e1900 */
[----:B------:R-:W-:Y:S02]  /*23780*/  MOV R22, R4 ;  /* 0x0000000400167202 */ /* 0x000fe40000000f00 */
[----:B------:R-:W-:Y:S02]  /*23790*/  MOV R6, 0x400d8b70 ;  /* 0x400d8b7000067802 */ /* 0x000fe40000000f00 */
[----:B------:R-:W-:Y:S02]  /*237a0*/  MOV R4, 0x5 ;  /* 0x0000000500047802 */ /* 0x000fe40000000f00 */
[----:B------:R-:W-:Y:S02]  /*237b0*/  MOV R20, 32@lo((eval_multi_expr_kernel + .L_x_1377@srel)) ;  /* 0x0000000000147802 */ /* 0x000fe40000000f00 */
[----:B------:R-:W-:-:S04]  /*237c0*/  MOV R21, 32@hi((eval_multi_expr_kernel + .L_x_1377@srel)) ;  /* 0x0000000000157802 */ /* 0x000fc80000000f00 */
[----:B0----5:R-:W-:Y:S05]  /*237d0*/  CALL.ABS.NOINC `(apply_op) ;  /* 0x0000000000007943 */ /* 0x021fea0003c00000 */
.L_x_1377:
[----:B------:R0:W5:Y:S01]  /*237e0*/  LDG.E R5, [R26.64] ;  /* 0x000000241a057981 */ /* 0x000162000c1e1900 */
[----:B------:R-:W-:-:S02]  /*237f0*/  MOV R19, R4 ;  /* 0x0000000400137202 */ /* 0x000fc40000000f00 */
[----:B------:R-:W-:Y:S02]  /*23800*/  MOV R6, 0xc0000000 ;  /* 0xc000000000067802 */ /* 0x000fe40000000f00 */
[----:B------:R-:W-:Y:S02]  /*23810*/  MOV R4, 0x5 ;  /* 0x0000000500047802 */ /* 0x000fe40000000f00 */
[----:B------:R-:W-:Y:S02]  /*23820*/  MOV R20, 32@lo((eval_multi_expr_kernel + .L_x_1378@srel)) ;  /* 0x0000000000147802 */ /* 0x000fe40000000f00 */
[----:B------:R-:W-:-:S04]  /*23830*/  MOV R21, 32@hi((eval_multi_expr_kernel + .L_x_1378@srel)) ;  /* 0x0000000000157802 */ /* 0x000fc80000000f00 */
[----:B0----5:R-:W-:Y:S05]  /*23840*/  CALL.ABS.NOINC `(apply_op) ;  /* 0x0000000000007943 */ /* 0x021fea0003c00000 */
.L_x_1378:
[----:B------:R0:W5:Y:S01]  /*23850*/  LDG.E R5, [R26.64+0x10] ;  /* 0x000010241a057981 */ /* 0x000162000c1e1900 */
[----:B------:R-:W-:Y:S02]  /*23860*/  MOV R18, R4 ;  /* 0x0000000400127202 */ /* 0x000fe40000000f00 */
[----:B------:R-:W-:Y:S02]  /*23870*/  MOV R6, 0xc0000000 ;  /* 0xc000000000067802 */ /* 0x000fe40000000f00 */
[----:B------:R-:W-:Y:S02]  /*23880*/  MOV R4, 0x5 ;  /* 0x0000000500047802 */ /* 0x000fe40000000f00 */
[----:B------:R-:W-:Y:S02]  /*23890*/  MOV R20, 32@lo((eval_multi_expr_kernel + .L_x_1379@srel)) ;  /* 0x0000000000147802 */ /* 0x000fe40000000f00 */
[----:B------:R-:W-:-:S04]  /*238a0*/  MOV R21, 32@hi((eval_multi_expr_kernel + .L_x_1379@srel)) ;  /* 0x0000000000157802 */ /* 0x000fc80000000f00 */
[----:B0----5:R-:W-:Y:S05]  /*238b0*/  CALL.ABS.NOINC `(apply_op) ;  /* 0x0000000000007943 */ /* 0x021fea0003c00000 */
.L_x_1379:
[----:B------:R0:W5:Y:S01]  /*238c0*/  LDG.E R5, [R26.64+0xc] ;  /* 0x00000c241a057981 */ /* 0x000162000c1e1900 */
[----:B------:R-:W-:-:S02]  /*238d0*/  MOV R17, R4 ;  /* 0x0000000400117202 */ /* 0x000fc40000000f00 */
[----:B------:R-:W-:Y:S02]  /*238e0*/  MOV R6, 0x40197282 ;  /* 0x4019728200067802 */ /* 0x000fe40000000f00 */
[----:B------:R-:W-:Y:S02]  /*238f0*/  MOV R4, 0x5 ;  /* 0x0000000500047802 */ /* 0x000fe40000000f00 */
[----:B------:R-:W-:Y:S02]  /*23900*/  MOV R20, 32@lo((eval_multi_expr_kernel + .L_x_1380@srel)) ;  /* 0x0000000000147802 */ /* 0x000fe40000000f00 */
[----:B------:R-:W-:-:S04]  /*23910*/  MOV R21, 32@hi((eval_multi_expr_kernel + .L_x_1380@srel)) ;  /* 0x0000000000157802 */ /* 0x000fc80000000f00 */
[----:B0----5:R-:W-:Y:S05]  /*23920*/  CALL.ABS.NOINC `(apply_op) ;  /* 0x0000000000007943 */ /* 0x021fea0003c00000 */
.L_x_1380:
[----:B------:R0:W5:Y:S01]  /*23930*/  LDG.E R5, [R26.64+0x14] ;  /* 0x000014241a057981 */ /* 0x000162000c1e1900 */
[----:B------:R-:W-:Y:S02]  /*23940*/  MOV R16, R4 ;  /* 0x0000000400107202 */ /* 0x000fe40000000f00 */
[----:B------:R-:W-:Y:S02]  /*23950*/  MOV R6, 0xc0000000 ;  /* 0xc000000000067802 */ /* 0x000fe40000000f00 */
[----:B------:R-:W-:Y:S02]  /*23960*/  MOV R4, 0x5 ;  /* 0x0000000500047802 */ /* 0x000fe40000000f00 */
[----:B------:R-:W-:Y:S02]  /*23970*/  MOV R20, 32@lo((eval_multi_expr_kernel + .L_x_1381@srel)) ;  /* 0x0000000000147802 */ /* 0x000fe40000000f00 */
[----:B------:R-:W-:-:S04]  /*23980*/  MOV R21, 32@hi((eval_multi_expr_kernel + .L_x_1381@srel)) ;  /* 0x0000000000157802 */ /* 0x000fc80000000f00 */
[----:B0----5:R-:W-:Y:S05]  /*23990*/  CALL.ABS.NOINC `(apply_op) ;  /* 0x0000000000007943 */ /* 0x021fea0003c00000 */
.L_x_1381:
[----:B------:R0:W5:Y:S01]  /*239a0*/  LDG.E R5, [R26.64+0x8] ;  /* 0x000008241a057981 */ /* 0x000162000c1e1900 */
[----:B------:R-:W-:-:S02]  /*239b0*/  MOV R2, R4 ;  /* 0x0000000400027202 */ /* 0x000fc40000000f00 */
[----:B------:R-:W-:Y:S02]  /*239c0*/  MOV R6, 0x40000000 ;  /* 0x4000000000067802 */ /* 0x000fe40000000f00 */
[----:B------:R-:W-:Y:S02]  /*239d0*/  MOV R4, 0x5 ;  /* 0x0000000500047802 */ /* 0x000fe40000000f00 */
[----:B------:R-:W-:Y:S02]  /*239e0*/  MOV R20, 32@lo((eval_multi_expr_kernel + .L_x_1382@srel)) ;  /* 0x0000000000147802 */ /* 0x000fe40000000f00 */
[----:B------:R-:W-:-:S04]  /*239f0*/  MOV R21, 32@hi((eval_multi_expr_kernel + .L_x_1382@srel)) ;  /* 0x0000000000157802 */ /* 0x000fc80000000f00 */
[----:B0----5:R-:W-:Y:S05]  /*23a00*/  CALL.ABS.NOINC `(apply_op) ;  /* 0x0000000000007943 */ /* 0x021fea0003c00000 */
.L_x_1382:
[----:B------:R-:W-:Y:S02]  /*23a10*/  MOV R6, R4 ;  /* 0x0000000400067202 */ /* 0x000fe40000000f00 */
[----:B------:R-:W-:Y:S02]  /*23a20*/  MOV R5, 0x3dd99738 ;  /* 0x3dd9973800057802 */ /* 0x000fe40000000f00 */
[----:B------:R-:W-:Y:S02]  /*23a30*/  MOV R4, 0x3 ;  /* 0x0000000300047802 */ /* 0x000fe40000000f00 */
[----:B------:R-:W-:Y:S02]  /*23a40*/  MOV R20, 32@lo((eval_multi_expr_kernel + .L_x_1383@srel)) ;  /* 0x0000000000147802 */ /* 0x000fe40000000f00 */
[----:B------:R-:W-:-:S04]  /*23a50*/  MOV R21, 32@hi((eval_multi_expr_kernel + .L_x_1383@srel)) ;  /* 0x0000000000157802 */ /* 0x000fc80000000f00 */
[----:B------:R-:W-:Y:S05]  /*23a60*/  CALL.ABS.NOINC `(apply_op) ;  /* 0x0000000000007943 */ /* 0x000fea0003c00000 */
.L_x_1383:
[----:B------:R-:W-:Y:S02]  /*23a70*/  MOV R5, R4 ;  /* 0x0000000400057202 */ /* 0x000fe40000000f00 */
[----:B------:R-:W-:-:S02]  /*23a80*/  MOV R6, R2 ;  /* 0x0000000200067202 */ /* 0x000fc40000000f00 */
[----:B------:R-:W-:Y:S02]  /*23a90*/  MOV R4, 0x1 ;  /* 0x0000000100047802 */ /* 0x000fe40000000f00 */
[----:B------:R-:W-:Y:S02]  /*23aa0*/  MOV R20, 32@lo((eval_multi_expr_kernel + .L_x_1384@srel)) ;  /* 0x0000000000147802 */ /* 0x000fe40000000f00 */
[----:B------:R-:W-:-:S04]  /*23ab0*/  MOV R21, 32@hi((eval_multi_expr_kernel + .L_x_1384@srel)) ;  /* 0x0000000000157802 */ /* 0x000fc80000000f00 */
[----:B------:R-:W-:Y:S05]  /*23ac0*/  CALL.ABS.NOINC `(apply_op) ;  /* 0x0000000000007943 */ /* 0x000fea0003c00000 */
.L_x_1384:
[----:B------:R-:W-:Y:S02]  /*23ad0*/  MOV R5, R4 ;  /* 0x0000000400057202 */ /* 0x000fe40000000f00 */
[----:B------:R-:W-:Y:S02]  /*23ae0*/  MOV R6, R16 ;  /* 0x0000001000067202 */ /* 0x000fe40000000f00 */
[----:B------:R-:W-:Y:S02]  /*23af0*/  MOV R4, 0x3 ;  /* 0x0000000300047802 */ /* 0x000fe40000000f00 */
[----:B------:R-:W-:Y:S02]  /*23b00*/  MOV R20, 32@lo((eval_multi_expr_kernel + .L_x_1385@srel)) ;  /* 0x0000000000147802 */ /* 0x000fe40000000f00 */
[----:B------:R-:W-:-:S04]  /*23b10*/  MOV R21, 32@hi((eval_multi_expr_kernel + .L_x_1385@srel)) ;  /* 0x0000000000157802 */ /* 0x000fc80000000f00 */
[----:B------:R-:W-:Y:S05]  /*23b20*/  CALL.ABS.NOINC `(apply_op) ;  /* 0x0000000000007943 */ /* 0x000fea0003c00000 */
.L_x_1385:
[----:B------:R-:W-:Y:S02]  /*23b30*/  MOV R5, R4 ;  /* 0x0000000400057202 */ /* 0x000fe40000000f00 */
[----:B------:R-:W-:-:S02]  /*23b40*/  MOV R6, R17 ;  /* 0x0000001100067202 */ /* 0x000fc40000000f00 */
[----:B------:R-:W-:Y:S02]  /*23b50*/  MOV R4, 0x1 ;  /* 0x0000000100047802 */ /* 0x000fe40000000f00 */
[----:B------:R-:W-:Y:S02]  /*23b60*/  MOV R20, 32@lo((eval_multi_expr_kernel + .L_x_1386@srel)) ;  /* 0x0000000000147802 */ /* 0x000fe40000000f00 */
[----:B------:R-:W-:-:S04]  /*23b70*/  MOV R21, 32@hi((eval_multi_expr_kernel + .L_x_1386@srel)) ;  /* 0x0000000000157802 */ /* 0x000fc80000000f00 */
[----:B------:R-:W-:Y:S05]  /*23b80*/  CALL.ABS.NOINC `(apply_op) ;  /* 0x0000000000007943 */ /* 0x000fea0003c00000 */
.L_x_1386:
[----:B------:R-:W-:Y:S02]  /*23b90*/  MOV R5, R4 ;  /* 0x0000000400057202 */ /* 0x000fe40000000f00 */
[----:B------:R-:W-:Y:S02]  /*23ba0*/  MOV R6, R18 ;  /* 0x0000001200067202 */ /* 0x000fe40000000f00 */
[----:B------:R-:W-:Y:S02]  /*23bb0*/  MOV R4, 0x1 ;  /* 0x0000000100047802 */ /* 0x000fe40000000f00 */
[----:B------:R-:W-:Y:S02]  /*23bc0*/  MOV R20, 32@lo((eval_multi_expr_kernel + .L_x_1387@srel)) ;  /* 0x0000000000147802 */ /* 0x000fe40000000f00 */
[----:B------:R-:W-:-:S04]  /*23bd0*/  MOV R21, 32@hi((eval_multi_expr_kernel + .L_x_1387@srel)) ;  /* 0x0000000000157802 */ /* 0x000fc80000000f00 */
[----:B------:R-:W-:Y:S05]  /*23be0*/  CALL.ABS.NOINC `(apply_op) ;  /* 0x0000000000007943 */ /* 0x000fea0003c00000 */
.L_x_1387:
[----:B------:R-:W-:Y:S02]  /*23bf0*/  MOV R5, R4 ;  /* 0x0000000400057202 */ /* 0x000fe40000000f00 */
[----:B------:R-:W-:-:S02]  /*23c00*/  MOV R6, R19 ;  /* 0x0000001300067202 */ /* 0x000fc40000000f00 */
[----:B------:R-:W-:Y:S02]  /*23c10*/  MOV R4, 0x1 ;  /* 0x0000000100047802 */ /* 0x000fe40000000f00 */
[----:B------:R-:W-:Y:S02]  /*23c20*/  MOV R20, 32@lo((eval_multi_expr_kernel + .L_x_1388@srel)) ;  /* 0x0000000000147802 */ /* 0x000fe40000000f00 */
[----:B------:R-:W-:-:S04]  /*23c30*/  MOV R21, 32@hi((eval_multi_expr_kernel + .L_x_1388@srel)) ;  /* 0x0000000000157802 */ /* 0x000fc80000000f00 */
[----:B------:R-:W-:Y:S05]  /*23c40*/  CALL.ABS.NOINC `(apply_op) ;  /* 0x0000000000007943 */ /* 0x000fea0003c00000 */
.L_x_1388:
        /* <DEDUP_REMOVED lines=8> */
.L_x_1389:
        /* <DEDUP_REMOVED lines=9> */
.L_x_1390:
[----:B------:R0:W5:Y:S01]  /*23d60*/  LDG.E R5, [R26.64+0x4] ;  /* 0x000004241a057981 */ /* 0x000162000c1e1900 */
[----:B------:R-:W-:Y:S02]  /*23d70*/  MOV R6, R4 ;  /* 0x0000000400067202 */ /* 0x000fe40000000f00 */
[----:B------:R-:W-:Y:S02]  /*23d80*/  MOV R4, 0x3 ;  /* 0x0000000300047802 */ /* 0x000fe40000000f00 */
[----:B------:R-:W-:Y:S02]  /*23d90*/  MOV R20, 32@lo((eval_multi_expr_kernel + .L_x_1391@srel)) ;  /* 0x0000000000147802 */ /* 0x000fe40000000f00 */
[----:B------:R-:W-:-:S04]  /*23da0*/  MOV R21, 32@hi((eval_multi_expr_kernel + .L_x_1391@srel)) ;  /* 0x0000000000157802 */ /* 0x000fc80000000f00 */
[----:B0----5:R-:W-:Y:S05]  /*23db0*/  CALL.ABS.NOINC `(apply_op) ;  /* 0x0000000000007943 */ /* 0x021fea0003c00000 */
.L_x_1391:
[----:B------:R0:W5:Y:S01]  /*23dc0*/  LDG.E R5, [R26.64+0x4] ;  /* 0x000004241a057981 */ /* 0x000162000c1e1900 */
[----:B------:R-:W-:Y:S02]  /*23dd0*/  MOV R16, R4 ;  /* 0x0000000400107202 */ /* 0x000fe40000000f00 */
[----:B------:R-:W-:-:S02]  /*23de0*/  MOV R6, 0xbf800000 ;  /* 0xbf80000000067802 */ /* 0x000fc40000000f00 */
[----:B------:R-:W-:Y:S02]  /*23df0*/  MOV R4, 0x5 ;  /* 0x0000000500047802 */ /* 0x000fe40000000f00 */
[----:B------:R-:W-:Y:S02]  /*23e00*/  MOV R20, 32@lo((eval_multi_expr_kernel + .L_x_1392@srel)) ;  /* 0x0000000000147802 */ /* 0x000fe40000000f00 */
[----:B------:R-:W-:-:S04]  /*23e10*/  MOV R21, 32@hi((eval_multi_expr_kernel + .L_x_1392@srel)) ;  /* 0x0000000000157802 */ /* 0x000fc80000000f00 */
[----:B0----5:R-:W-:Y:S05]  /*23e20*/  CALL.ABS.NOINC `(apply_op) ;  /* 0x0000000000007943 */ /* 0x021fea0003c00000 */
.L_x_1392:
[----:B------:R0:W5:Y:S01]  /*23e30*/  LDG.E R5, [R26.64] ;  /* 0x000000241a057981 */ /* 0x000162000c1e1900 */
[----:B------:R-:W-:Y:S02]  /*23e40*/  MOV R6, R4 ;  /* 0x0000000400067202 */ /* 0x000fe40000000f00 */
[----:B------:R-:W-:Y:S02]  /*23e50*/  MOV R4, 0x3 ;  /* 0x0000000300047802 */ /* 0x000fe40000000f00 */
[----:B------:R-:W-:Y:S02]  /*23e60*/  MOV R20, 32@lo((eval_multi_expr_kernel + .L_x_1393@srel)) ;  /* 0x0000000000147802 */ /* 0x000fe40000000f00 */
[----:B------:R-:W-:-:S04]  /*23e70*/  MOV R21, 32@hi((eval_multi_expr_kernel + .L_x_1393@srel)) ;  /* 0x0000000000157802 */ /* 0x000fc80000000f00 */
[----:B0----5:R-:W-:Y:S05]  /*23e80*/  CALL.ABS.NOINC `(apply_op) ;  /* 0x0000000000007943 */ /* 0x021fea0003c00000 */
.L_x_1393:
[----:B------:R0:W5:Y:S01]  /*23e90*/  LDG.E R5, [R26.64+0x18] ;  /* 0x000018241a057981 */ /* 0x000162000c1e1900 */
[----:B------:R-:W-:Y:S02]  /*23ea0*/  MOV R2, R4 ;  /* 0x0000000400027202 */ /* 0x000fe40000000f00 */
[----:B------:R-:W-:-:S02]  /*23eb0*/  MOV R6, RZ ;  /* 0x000000ff00067202 */ /* 0x000fc40000000f00 */
[----:B------:R-:W-:Y:S02]  /*23ec0*/  MOV R4, 0xa ;  /* 0x0000000a00047802 */ /* 0x000fe40000000f00 */
[----:B------:R-:W-:Y:S02]  /*23ed0*/  MOV R20, 32@lo((eval_multi_expr_kernel + .L_x_1394@srel)) ;  /* 0x0000000000147802 */ /* 0x000fe40000000f00 */
[----:B------:R-:W-:-:S04]  /*23ee0*/  MOV R21, 32@hi((eval_multi_expr_kernel + .L_x_1394@srel)) ;  /* 0x0000000000157802 */ /* 0x000fc80000000f00 */
[----:B0----5:R-:W-:Y:S05]  /*23ef0*/  CALL.ABS.NOINC `(apply_op) ;  /* 0x0000000000007943 */ /* 0x021fea0003c00000 */
.L_x_1394:
[----:B------:R-:W-:Y:S02]  /*23f00*/  MOV R5, R4 ;  /* 0x0000000400057202 */ /* 0x000fe40000000f00 */
[----:B------:R-:W-:Y:S02]  /*23f10*/  MOV R6, 0x40000000 ;  /* 0x4000000000067802 */ /* 0x000fe40000000f00 */
[----:B------:R-:W-:Y:S02]  /*23f20*/  MOV R4, 0x5 ;  /* 0x0000000500047802 */ /* 0x000fe40000000f00 */
[----:B------:R-:W-:Y:S02]  /*23f30*/  MOV R20, 32@lo((eval_multi_expr_kernel + .L_x_1395@srel)) ;  /* 0x0000000000147802 */ /* 0x000fe40000000f00 */
[----:B------:R-:W-:-:S04]  /*23f40*/  MOV R21, 32@hi((eval_multi_expr_kernel + .L_x_1395@srel)) ;  /* 0x0000000000157802 */ /* 0x000fc80000000f00 */
[----:B------:R-:W-:Y:S05]  /*23f50*/  CALL.ABS.NOINC `(apply_op) ;  /* 0x0000000000007943 */ /* 0x000fea0003c00000 */
.L_x_1395:
[----:B------:R-:W-:Y:S02]  /*23f60*/  MOV R6, R4 ;  /* 0x0000000400067202 */ /* 0x000fe40000000f00 */
[----:B------:R-:W-:-:S02]  /*23f70*/  MOV R5, 0xbf800000 ;  /* 0xbf80000000057802 */ /* 0x000fc40000000f00 */
[----:B------:R-:W-:Y:S02]  /*23f80*/  MOV R4, 0x3 ;  /* 0x0000000300047802 */ /* 0x000fe40000000f00 */
[----:B------:R-:W-:Y:S02]  /*23f90*/  MOV R20, 32@lo((eval_multi_expr_kernel + .L_x_1396@srel)) ;  /* 0x0000000000147802 */ /* 0x000fe40000000f00 */
[----:B------:R-:W-:-:S04]  /*23fa0*/  MOV R21, 32@hi((eval_multi_expr_kernel + .L_x_1396@srel)) ;  /* 0x0000000000157802 */ /* 0x000fc80000000f00 */
[----:B------:R-:W-:Y:S05]  /*23fb0*/  CALL.ABS.NOINC `(apply_op) ;  /* 0x0000000000007943 */ /* 0x000fea0003c00000 */
.L_x_1396:
[----:B------:R-:W-:Y:S02]  /*23fc0*/  MOV R5, R4 ;  /* 0x0000000400057202 */ /* 0x000fe40000000f00 */
[----:B------:R-:W-:Y:S02]  /*23fd0*/  MOV R6, R2 ;  /* 0x0000000200067202 */ /* 0x000fe40000000f00 */
[----:B------:R-:W-:Y:S02]  /*23fe0*/  MOV R4, 0x1 ;  /* 0x0000000100047802 */ /* 0x000fe40000000f00 */
[----:B------:R-:W-:Y:S02]  /*23ff0*/  MOV R20, 32@lo((eval_multi_expr_kernel + .L_x_1397@srel)) ;  /* 0x0000000000147802 */ /* 0x000fe40000000f00 */
[----:B------:R-:W-:-:S04]  /*24000*/  MOV R21, 32@hi((eval_multi_expr_kernel + .L_x_1397@srel)) ;  /* 0x0000000000157802 */ /* 0x000fc80000000f00 */
[----:B------:R-:W-:Y:S05]  /*24010*/  CALL.ABS.NOINC `(apply_op) ;  /* 0x0000000000007943 */ /* 0x000fea0003c00000 */
.L_x_1397:
[----:B------:R-:W-:Y:S02]  /*24020*/  MOV R5, R4 ;  /* 0x0000000400057202 */ /* 0x000fe40000000f00 */
[----:B------:R-:W-:-:S02]  /*24030*/  MOV R6, R16 ;  /* 0x0000001000067202 */ /* 0x000fc40000000f00 */
[----:B------:R-:W-:Y:S02]  /*24040*/  MOV R4, 0x3 ;  /* 0x0000000300047802 */ /* 0x000fe40000000f00 */
[----:B------:R-:W-:Y:S02]  /*24050*/  MOV R20, 32@lo((eval_multi_expr_kernel + .L_x_1398@srel)) ;  /* 0x0000000000147802 */ /* 0x000fe40000000f00 */
[----:B------:R-:W-:-:S04]  /*24060*/  MOV R21, 32@hi((eval_multi_expr_kernel + .L_x_1398@srel)) ;  /* 0x0000000000157802 */ /* 0x000fc80000000f00 */
[----:B------:R-:W-:Y:S05]  /*24070*/  CALL.ABS.NOINC `(apply_op) ;  /* 0x0000000000007943 */ /* 0x000fea0003c00000 */
.L_x_1398:
[----:B------:R0:W5:Y:S01]  /*24080*/  LDG.E R5, [R26.64+0x4] ;  /* 0x000004241a057981 */ /* 0x000162000c1e1900 */
[----:B------:R-:W-:Y:S02]  /*24090*/  MOV R22, R4 ;  /* 0x0000000400167202 */ /* 0x000fe40000000f00 */
[----:B------:R-:W-:Y:S02]  /*240a0*/  MOV R6, 0x40000000 ;  /* 0x4000000000067802 */ /* 0x000fe40000000f00 */
[----:B------:R-:W-:Y:S02]  /*240b0*/  MOV R4, 0x5 ;  /* 0x0000000500047802 */ /* 0x000fe40000000f00 */
[----:B------:R-:W-:Y:S02]  /*240c0*/  MOV R20, 32@lo((eval_multi_expr_kernel + .L_x_1399@srel)) ;  /* 0x0000000000147802 */ /* 0x000fe40000000f00 */
[----:B------:R-:W-:-:S04]  /*240d0*/  MOV R21, 32@hi((eval_multi_expr_kernel + .L_x_1399@srel)) ;  /* 0x0000000000157802 */ /* 0x000fc80000000f00 */
[----:B0----5:R-:W-:Y:S05]  /*240e0*/  CALL.ABS.NOINC `(apply_op) ;  /* 0x0000000000007943 */ /* 0x021fea0003c00000 */
.L_x_1399:
[----:B------:R0:W5:Y:S01]  /*240f0*/  LDG.E R5, [R26.64] ;  /* 0x000000241a057981 */ /* 0x000162000c1e1900 */
[----:B------:R-:W-:-:S02]  /*24100*/  MOV R19, R4 ;  /* 0x0000000400137202 */ /* 0x000fc40000000f00 */
[----:B------:R-:W-:Y:S02]  /*24110*/  MOV R6, 0xc0000000 ;  /* 0xc000000000067802 */ /* 0x000fe40000000f00 */
[----:B------:R-:W-:Y:S02]  /*24120*/  MOV R4, 0x5 ;  /* 0x0000000500047802 */ /* 0x000fe40000000f00 */
[----:B------:R-:W-:Y:S02]  /*24130*/  MOV R20, 32@lo((eval_multi_expr_kernel + .L_x_1400@srel)) ;  /* 0x0000000000147802 */ /* 0x000fe40000000f00 */
[----:B------:R-:W-:-:S04]  /*24140*/  MOV R21, 32@hi((eval_multi_expr_kernel + .L_x_1400@srel)) ;  /* 0x0000000000157802 */ /* 0x000fc80000000f00 */
[----:B0----5:R-:W-:Y:S05]  /*24150*/  CALL.ABS.NOINC `(apply_op) ;  /* 0x0000000000007943 */ /* 0x021fea0003c00000 */
.L_x_1400:
[----:B------:R0:W5:Y:S01]  /*24160*/  LDG.E R5, [R26.64+0x10] ;  /* 0x000010241a057981 */ /* 0x000162000c1e1900 */
[----:B------:R-:W-:Y:S02]  /*24170*/  MOV R18, R4 ;  /* 0x0000000400127202 */ /* 0x000fe40000000f00 */
[----:B------:R-:W-:Y:S02]  /*24180*/  MOV R6, 0xc0000000 ;  /* 0xc000000000067802 */ /* 0x000fe40000000f00 */
[----:B------:R-:W-:Y:S02]  /*24190*/  MOV R4, 0x5 ;  /* 0x0000000500047802 */ /* 0x000fe40000000f00 */
[----:B------:R-:W-:Y:S02]  /*241a0*/  MOV R20, 32@lo((eval_multi_expr_kernel + .L_x_1401@srel)) ;  /* 0x0000000000147802 */ /* 0x000fe40000000f00 */
[----:B------:R-:W-:-:S04]  /*241b0*/  MOV R21, 32@hi((eval_multi_expr_kernel + .L_x_1401@srel)) ;  /* 0x0000000000157802 */ /* 0x000fc80000000f00 */
[----:B0----5:R-:W-:Y:S05]  /*241c0*/  CALL.ABS.NOINC `(apply_op) ;  /* 0x0000000000007943 */ /* 0x021fea0003c00000 */
.L_x_1401:
[----:B------:R0:W5:Y:S01]  /*241d0*/  LDG.E R5, [R26.64+0xc] ;  /* 0x00000c241a057981 */ /* 0x000162000c1e1900 */
[----:B------:R-:W-:-:S02]  /*241e0*/  MOV R17, R4 ;  /* 0x0000000400117202 */ /* 0x000fc40000000f00 */
[----:B------:R-:W-:Y:S02]  /*241f0*/  MOV R6, 0x40000000 ;  /* 0x4000000000067802 */ /* 0x000fe40000000f00 */
[----:B------:R-:W-:Y:S02]  /*24200*/  MOV R4, 0x5 ;  /* 0x0000000500047802 */ /* 0x000fe40000000f00 */
[----:B------:R-:W-:Y:S02]  /*24210*/  MOV R20, 32@lo((eval_multi_expr_kernel + .L_x_1402@srel)) ;  /* 0x0000000000147802 */ /* 0x000fe40000000f00 */
[----:B------:R-:W-:-:S04]  /*24220*/  MOV R21, 32@hi((eval_multi_expr_kernel + .L_x_1402@srel)) ;  /* 0x0000000000157802 */ /* 0x000fc80000000f00 */
[----:B0----5:R-:W-:Y:S05]  /*24230*/  CALL.ABS.NOINC `(apply_op) ;  /* 0x0000000000007943 */ /* 0x021fea0003c00000 */
.L_x_1402:
[----:B------:R0:W5:Y:S01]  /*24240*/  LDG.E R5, [R26.64+0x14] ;  /* 0x000014241a057981 */ /* 0x000162000c1e1900 */
[----:B------:R-:W-:Y:S02]  /*24250*/  MOV R16, R4 ;  /* 0x0000000400107202 */ /* 0x000fe40000000f00 */
[----:B------:R-:W-:Y:S02]  /*24260*/  MOV R6, 0xc0000000 ;  /* 0xc000000000067802 */ /* 0x000fe40000000f00 */
[----:B------:R-:W-:Y:S02]  /*24270*/  MOV R4, 0x5 ;  /* 0x0000000500047802 */ /* 0x000fe40000000f00 */
[----:B------:R-:W-:Y:S02]  /*24280*/  MOV R20, 32@lo((eval_multi_expr_kernel + .L_x_1403@srel)) ;  /* 0x0000000000147802 */ /* 0x000fe40000000f00 */
[----:B------:R-:W-:-:S04]  /*24290*/  MOV R21, 32@hi((eval_multi_expr_kernel + .L_x_1403@srel)) ;  /* 0x0000000000157802 */ /* 0x000fc80000000f00 */
[----:B0----5:R-:W-:Y:S05]  /*242a0*/  CALL.ABS.NOINC `(apply_op) ;  /* 0x0000000000007943 */ /* 0x021fea0003c00000 */
.L_x_1403:
[----:B------:R0:W5:Y:S01]  /*242b0*/  LDG.E R5, [R26.64+0x8] ;  /* 0x000008241a057981 */ /* 0x000162000c1e1900 */
[----:B------:R-:W-:-:S02]  /*242c0*/  MOV R2, R4 ;  /* 0x0000000400027202 */ /* 0x000fc40000000f00 */
[----:B------:R-:W-:Y:S02]  /*242d0*/  MOV R6, 0x40000000 ;  /* 0x4000000000067802 */ /* 0x000fe40000000f00 */
[----:B------:R-:W-:Y:S02]  /*242e0*/  MOV R4, 0x5 ;  /* 0x0000000500047802 */ /* 0x000fe40000000f00 */
[----:B------:R-:W-:Y:S02]  /*242f0*/  MOV R20, 32@lo((eval_multi_expr_kernel + .L_x_1404@srel)) ;  /* 0x0000000000147802 */ /* 0x000fe40000000f00 */
[----:B------:R-:W-:-:S04]  /*24300*/  MOV R21, 32@hi((eval_multi_expr_kernel + .L_x_1404@srel)) ;  /* 0x0000000000157802 */ /* 0x000fc80000000f00 */
[----:B0----5:R-:W-:Y:S05]  /*24310*/  CALL.ABS.NOINC `(apply_op) ;  /* 0x0000000000007943 */ /* 0x021fea0003c00000 */
.L_x_1404:
[----:B------:R-:W-:Y:S02]  /*24320*/  MOV R6, R4 ;  /* 0x0000000400067202 */ /* 0x000fe40000000f00 */
[----:B------:R-:W-:Y:S02]  /*24330*/  MOV R5, 0x3dc1f639 ;  /* 0x3dc1f63900057802 */ /* 0x000fe40000000f00 */
[----:B------:R-:W-:Y:S02]  /*24340*/  MOV R4, 0x3 ;  /* 0x0000000300047802 */ /* 0x000fe40000000f00 */
[----:B------:R-:W-:Y:S02]  /*24350*/  MOV R20, 32@lo((eval_multi_expr_kernel + .L_x_1405@srel)) ;  /* 0x0000000000147802 */ /* 0x000fe40000000f00 */
[----:B------:R-:W-:-:S04]  /*24360*/  MOV R21, 32@hi((eval_multi_expr_kernel + .L_x_1405@srel)) ;  /* 0x0000000000157802 */ /* 0x000fc80000000f00 */
[----:B------:R-:W-:Y:S05]  /*24370*/  CALL.ABS.NOINC `(apply_op) ;  /* 0x0000000000007943 */ /* 0x000fea0003c00000 */
.L_x_1405:
[----:B------:R-:W-:Y:S02]  /*24380*/  MOV R5, R4 ;  /* 0x0000000400057202 */ /* 0x000fe40000000f00 */
[----:B------:R-:W-:-:S02]  /*24390*/  MOV R6, R2 ;  /* 0x0000000200067202 */ /* 0x000fc40000000f00 */
[----:B------:R-:W-:Y:S02]  /*243a0*/  MOV R4, 0x3 ;  /* 0x0000000300047802 */ /* 0x000fe40000000f00 */
[----:B------:R-:W-:Y:S02]  /*243b0*/  MOV R20, 32@lo((eval_multi_expr_kernel + .L_x_1406@srel)) ;  /* 0x0000000000147802 */ /* 0x000fe40000000f00 */
[----:B------:R-:W-:-:S04]  /*243c0*/  MOV R21, 32@hi((eval_multi_expr_kernel + .L_x_1406@srel)) ;  /* 0x0000000000157802 */ /* 0x000fc80000000f00 */
[----:B------:R-:W-:Y:S05]  /*243d0*/  CALL.ABS.NOINC `(apply_op) ;  /* 0x0000000000007943 */ /* 0x000fea0003c00000 */
.L_x_1406:
[----:B------:R-:W-:Y:S02]  /*243e0*/  MOV R5, R4 ;  /* 0x0000000400057202 */ /* 0x000fe40000000f00 */
[----:B------:R-:W-:Y:S02]  /*243f0*/  MOV R6, R16 ;  /* 0x0000001000067202 */ /* 0x000fe40000000f00 */
[----:B------:R-:W-:Y:S02]  /*24400*/  MOV R4, 0x3 ;  /* 0x0000000300047802 */ /* 0x000fe40000000f00 */
[----:B------:R-:W-:Y:S02]  /*24410*/  MOV R20, 32@lo((eval_multi_expr_kernel + .L_x_1407@srel)) ;  /* 0x0000000000147802 */ /* 0x000fe40000000f00 */
[----:B------:R-:W-:-:S04]  /*24420*/  MOV R21, 32@hi((eval_multi_expr_kernel + .L_x_1407@srel)) ;  /* 0x0000000000157802 */ /* 0x000fc80000000f00 */
[----:B------:R-:W-:Y:S05]  /*24430*/  CALL.ABS.NOINC `(apply_op) ;  /* 0x0000000000007943 */ /* 0x000fea0003c00000 */
.L_x_1407:
[----:B------:R-:W-:Y:S02]  /*24440*/  MOV R5, R4 ;  /* 0x0000000400057202 */ /* 0x000fe40000000f00 */
[----:B------:R-:W-:-:S02]  /*24450*/  MOV R6, R17 ;  /* 0x0000001100067202 */ /* 0x000fc40000000f00 */
[----:B------:R-:W-:Y:S02]  /*24460*/  MOV R4, 0x3 ;  /* 0x0000000300047802 */ /* 0x000fe40000000f00 */
[----:B------:R-:W-:Y:S02]  /*24470*/  MOV R20, 32@lo((eval_multi_expr_kernel + .L_x_1408@srel)) ;  /* 0x0000000000147802 */ /* 0x000fe40000000f00 */
[----:B------:R-:W-:-:S04]  /*24480*/  MOV R21, 32@hi((eval_multi_expr_kernel + .L_x_1408@srel)) ;  /* 0x0000000000157802 */ /* 0x000fc80000000f00 */
[----:B------:R-:W-:Y:S05]  /*24490*/  CALL.ABS.NOINC `(apply_op) ;  /* 0x0000000000007943 */ /* 0x000fea0003c00000 */
.L_x_1408:
[----:B------:R-:W-:Y:S02]  /*244a0*/  MOV R5, R4 ;  /* 0x0000000400057202 */ /* 0x000fe40000000f00 */
[----:B------:R-:W-:Y:S02]  /*244b0*/  MOV R6, R18 ;  /* 0x0000001200067202 */ /* 0x000fe40000000f00 */
[----:B------:R-:W-:Y:S02]  /*244c0*/  MOV R4, 0x3 ;  /* 0x0000000300047802 */ /* 0x000fe40000000f00 */
[----:B------:R-:W-:Y:S02]  /*244d0*/  MOV R20, 32@lo((eval_multi_expr_kernel + .L_x_1409@srel)) ;  /* 0x0000000000147802 */ /* 0x000fe40000000f00 */
[----:B------:R-:W-:-:S04]  /*244e0*/  MOV R21, 32@hi((eval_multi_expr_kernel + .L_x_1409@srel)) ;  /* 0x0000000000157802 */ /* 0x000fc80000000f00 */
[----:B------:R-:W-:Y:S05]  /*244f0*/  CALL.ABS.NOINC `(apply_op) ;  /* 0x0000000000007943 */ /* 0x000fea0003c00000 */
.L_x_1409:
[----:B------:R-:W-:Y:S02]  /*24500*/  MOV R5, R4 ;  /* 0x0000000400057202 */ /* 0x000fe40000000f00 */
[----:B------:R-:W-:-:S02]  /*24510*/  MOV R6, R19 ;  /* 0x0000001300067202 */ /* 0x000fc40000000f00 */
[----:B------:R-:W-:Y:S02]  /*24520*/  MOV R4, 0x3 ;  /* 0x0000000300047802 */ /* 0x000fe40000000f00 */
[----:B------:R-:W-:Y:S02]  /*24530*/  MOV R20, 32@lo((eval_multi_expr_kernel + .L_x_1410@srel)) ;  /* 0x0000000000147802 */ /* 0x000fe40000000f00 */
[----:B------:R-:W-:-:S04]  /*24540*/  MOV R21, 32@hi((eval_multi_expr_kernel + .L_x_1410@srel)) ;  /* 0x0000000000157802 */ /* 0x000fc80000000f00 */
[----:B------:R-:W-:Y:S05]  /*24550*/  CALL.ABS.NOINC `(apply_op) ;  /* 0x0000000000007943 */ /* 0x000fea0003c00000 */
.L_x_1410:
        /* <DEDUP_REMOVED lines=8> */
.L_x_1411:
        /* <DEDUP_REMOVED lines=9> */
.L_x_1412:
[----:B------:R0:W5:Y:S01]  /*24670*/  LDG.E R5, [R26.64+0x4] ;  /* 0x000004241a057981 */ /* 0x000162000c1e1900 */
[----:B------:R-:W-:Y:S02]  /*24680*/  MOV R6, R4 ;  /* 0x0000000400067202 */ /* 0x000fe40000000f00 */
[----:B------:R-:W-:Y:S02]  /*24690*/  MOV R4, 0x3 ;  /* 0x0000000300047802 */ /* 0x000fe40000000f00 */
[----:B------:R-:W-:Y:S02]  /*246a0*/  MOV R20, 32@lo((eval_multi_expr_kernel + .L_x_1413@srel)) ;  /* 0x0000000000147802 */ /* 0x000fe40000000f00 */
[----:B------:R-:W-:-:S04]  /*246b0*/  MOV R21, 32@hi((eval_multi_expr_kernel + .L_x_1413@srel)) ;  /* 0x0000000000157802 */ /* 0x000fc80000000f00 */
[----:B0----5:R-:W-:Y:S05]  /*246c0*/  CALL.ABS.NOINC `(apply_op) ;  /* 0x0000000000007943 */ /* 0x021fea0003c00000 */
.L_x_1413:
[----:B------:R0:W5:Y:S01]  /*246d0*/  LDG.E R5, [R26.64+0x4] ;  /* 0x000004241a057981 */ /* 0x000162000c1e1900 */
[----:B------:R-:W-:-:S02]  /*246e0*/  MOV R16, R4 ;  /* 0x0000000400107202 */ /* 0x000fc40000000f00 */
[----:B------:R-:W-:Y:S02]  /*246f0*/  MOV R6, 0xbf800000 ;  /* 0xbf80000000067802 */ /* 0x000fe40000000f00 */
[----:B------:R-:W-:Y:S02]  /*24700*/  MOV R4, 0x5 ;  /* 0x0000000500047802 */ /* 0x000fe40000000f00 */
[----:B------:R-:W-:Y:S02]  /*24710*/  MOV R20, 32@lo((eval_multi_expr_kernel + .L_x_1414@srel)) ;  /* 0x0000000000147802 */ /* 0x000fe40000000f00 */
[----:B------:R-:W-:-:S04]  /*24720*/  MOV R21, 32@hi((eval_multi_expr_kernel + .L_x_1414@srel)) ;  /* 0x0000000000157802 */ /* 0x000fc80000000f00 */
[----:B0----5:R-:W-:Y:S05]  /*24730*/  CALL.ABS.NOINC `(apply_op) ;  /* 0x0000000000007943 */ /* 0x021fea0003c00000 */
.L_x_1414:
[----:B------:R0:W5:Y:S01]  /*24740*/  LDG.E R5, [R26.64] ;  /* 0x000000241a057981 */ /* 0x000162000c1e1900 */
[----:B------:R-:W-:Y:S02]  /*24750*/  MOV R6, R4 ;  /* 0x0000000400067202 */ /* 0x000fe40000000f00 */
[----:B------:R-:W-:Y:S02]  /*24760*/  MOV R4, 0x3 ;  /* 0x0000000300047802 */ /* 0x000fe40000000f00 */
[----:B------:R-:W-:Y:S02]  /*24770*/  MOV R20, 32@lo((eval_multi_expr_kernel + .L_x_1415@srel)) ;  /* 0x0000000000147802 */ /* 0x000fe40000000f00 */
[----:B------:R-:W-:-:S04]  /*24780*/  MOV R21, 32@hi((eval_multi_expr_kernel + .L_x_1415@srel)) ;  /* 0x0000000000157802 */ /* 0x000fc80000000f00 */
[----:B0----5:R-:W-:Y:S05]  /*24790*/  CALL.ABS.NOINC `(apply_op) ;  /* 0x0000000000007943 */ /* 0x021fea0003c00000 */
.L_x_1415:
[----:B------:R0:W5:Y:S01]  /*247a0*/  LDG.E R5, [R26.64+0x18] ;  /* 0x000018241a057981 */ /* 0x000162000c1e1900 */
[----:B------:R-:W-:-:S02]  /*247b0*/  MOV R2, R4 ;  /* 0x0000000400027202 */ /* 0x000fc40000000f00 */
[----:B------:R-:W-:Y:S02]  /*247c0*/  MOV R6, RZ ;  /* 0x000000ff00067202 */ /* 0x000fe40000000f00 */
[----:B------:R-:W-:Y:S02]  /*247d0*/  MOV R4, 0xa ;  /* 0x0000000a00047802 */ /* 0x000fe40000000f00 */
[----:B------:R-:W-:Y:S02]  /*247e0*/  MOV R20, 32@lo((eval_multi_expr_kernel + .L_x_1416@srel)) ;  /* 0x0000000000147802 */ /* 0x000fe40000000f00 */
[----:B------:R-:W-:-:S04]  /*247f0*/  MOV R21, 32@hi((eval_multi_expr_kernel + .L_x_1416@srel)) ;  /* 0x0000000000157802 */ /* 0x000fc80000000f00 */
[----:B0----5:R-:W-:Y:S05]  /*24800*/  CALL.ABS.NOINC `(apply_op) ;  /* 0x0000000000007943 */ /* 0x021fea0003c00000 */
.L_x_1416:
[----:B------:R-:W-:Y:S02]  /*24810*/  MOV R5, R4 ;  /* 0x0000000400057202 */ /* 0x000fe40000000f00 */
[----:B------:R-:W-:Y:S02]  /*24820*/  MOV R6, 0x40000000 ;  /* 0x4000000000067802 */ /* 0x000fe40000000f00 */
[----:B------:R-:W-:Y:S02]  /*24830*/  MOV R4, 0x5 ;  /* 0x0000000500047802 */ /* 0x000fe40000000f00 */
[----:B------:R-:W-:Y:S02]  /*24840*/  MOV R20, 32@lo((eval_multi_expr_kernel + .L_x_1417@srel)) ;  /* 0x0000000000147802 */ /* 0x000fe40000000f00 */
[----:B------:R-:W-:-:S04]  /*24850*/  MOV R21, 32@hi((eval_multi_expr_kernel + .L_x_1417@srel)) ;  /* 0x0000000000157802 */ /* 0x000fc80000000f00 */
[----:B------:R-:W-:Y:S05]  /*24860*/  CALL.ABS.NOINC `(apply_op) ;  /* 0x0000000000007943 */ /* 0x000fea0003c00000 */
.L_x_1417:
[----:B------:R-:W-:Y:S02]  /*24870*/  MOV R6, R4 ;  /* 0x0000000400067202 */ /* 0x000fe40000000f00 */
[----:B------:R-:W-:-:S02]  /*24880*/  MOV R5, 0xbf8b0776 ;  /* 0xbf8b077600057802 */ /* 0x000fc40000000f00 */
[----:B------:R-:W-:Y:S02]  /*24890*/  MOV R4, 0x3 ;  /* 0x0000000300047802 */ /* 0x000fe40000000f00 */
[----:B------:R-:W-:Y:S02]  /*248a0*/  MOV R20, 32@lo((eval_multi_expr_kernel + .L_x_1418@srel)) ;  /* 0x0000000000147802 */ /* 0x000fe40000000f00 */
[----:B------:R-:W-:-:S04]  /*248b0*/  MOV R21, 32@hi((eval_multi_expr_kernel + .L_x_1418@srel)) ;  /* 0x0000000000157802 */ /* 0x000fc80000000f00 */
[----:B------:R-:W-:Y:S05]  /*248c0*/  CALL.ABS.NOINC `(apply_op) ;  /* 0x0000000000007943 */ /* 0x000fea0003c00000 */
.L_x_1418:
[----:B------:R-:W-:Y:S02]  /*248d0*/  MOV R5, R4 ;  /* 0x0000000400057202 */ /* 0x000fe40000000f00 */
[----:B------:R-:W-:Y:S02]  /*248e0*/  MOV R6, R2 ;  /* 0x0000000200067202 */ /* 0x000fe40000000f00 */
[----:B------:R-:W-:Y:S02]  /*248f0*/  MOV R4, 0x1 ;  /* 0x0000000100047802 */ /* 0x000fe40000000f00 */
[----:B------:R-:W-:Y:S02]  /*24900*/  MOV R20, 32@lo((eval_multi_expr_kernel + .L_x_1419@srel)) ;  /* 0x0000000000147802 */ /* 0x000fe40000000f00 */
[----:B------:R-:W-:-:S04]  /*24910*/  MOV R21, 32@hi((eval_multi_expr_kernel + .L_x_1419@srel)) ;  /* 0x0000000000157802 */ /* 0x000fc80000000f00 */
[----:B------:R-:W-:Y:S05]  /*24920*/  CALL.ABS.NOINC `(apply_op) ;  /* 0x0000000000007943 */ /* 0x000fea0003c00000 */
.L_x_1419:
[----:B------:R-:W-:Y:S02]  /*24930*/  MOV R5, R4 ;  /* 0x0000000400057202 */ /* 0x000fe40000000f00 */
[----:B------:R-:W-:-:S02]  /*24940*/  MOV R6, R16 ;  /* 0x0000001000067202 */ /* 0x000fc40000000f00 */
[----:B------:R-:W-:Y:S02]  /*24950*/  MOV R4, 0x1 ;  /* 0x0000000100047802 */ /* 0x000fe40000000f00 */
[----:B------:R-:W-:Y:S02]  /*24960*/  MOV R20, 32@lo((eval_multi_expr_kernel + .L_x_1420@srel)) ;  /* 0x0000000000147802 */ /* 0x000fe40000000f00 */
[----:B------:R-:W-:-:S04]  /*24970*/  MOV R21, 32@hi((eval_multi_expr_kernel + .L_x_1420@srel)) ;  /* 0x0000000000157802 */ /* 0x000fc80000000f00 */
[----:B------:R-:W-:Y:S05]  /*24980*/  CALL.ABS.NOINC `(apply_op) ;  /* 0x0000000000007943 */ /* 0x000fea0003c00000 */
.L_x_1420:
[----:B------:R0:W5:Y:S01]  /*24990*/  LDG.E R5, [R26.64+0x4] ;  /* 0x000004241a057981 */ /* 0x000162000c1e1900 */
[----:B------:R-:W-:Y:S02]  /*249a0*/  MOV R22, R4 ;  /* 0x0000000400167202 */ /* 0x000fe40000000f00 */
[----:B------:R-:W-:Y:S02]  /*249b0*/  MOV R6, 0x40000000 ;  /* 0x4000000000067802 */ /* 0x000fe40000000f00 */
[----:B------:R-:W-:Y:S02]  /*249c0*/  MOV R4, 0x5 ;  /* 0x0000000500047802 */ /* 0x000fe40000000f00 */
[----:B------:R-:W-:Y:S02]  /*249d0*/  MOV R20, 32@lo((eval_multi_expr_kernel + .L_x_1421@srel)) ;  /* 0x0000000000147802 */ /* 0x000fe40000000f00 */
[----:B------:R-:W-:-:S04]  /*249e0*/  MOV R21, 32@hi((eval_multi_expr_kernel + .L_x_1421@srel)) ;  /* 0x0000000000157802 */ /* 0x000fc80000000f00 */
[----:B0----5:R-:W-:Y:S05]  /*249f0*/  CALL.ABS.NOINC `(apply_op) ;  /* 0x0000000000007943 */ /* 0x021fea0003c00000 */
.L_x_1421:
[----:B------:R0:W5:Y:S01]  /*24a00*/  LDG.E R5, [R26.64] ;  /* 0x000000241a057981 */ /* 0x000162000c1e1900 */
[----:B------:R-:W-:-:S02]  /*24a10*/  MOV R19, R4 ;  /* 0x0000000400137202 */ /* 0x000fc40000000f00 */
[----:B------:R-:W-:Y:S02]  /*24a20*/  MOV R6, 0xc0000000 ;  /* 0xc000000000067802 */ /* 0x000fe40000000f00 */
[----:B------:R-:W-:Y:S02]  /*24a30*/  MOV R4, 0x5 ;  /* 0x0000000500047802 */ /* 0x000fe40000000f00 */
[----:B------:R-:W-:Y:S02]  /*24a40*/  MOV R20, 32@lo((eval_multi_expr_kernel + .L_x_1422@srel)) ;  /* 0x0000000000147802 */ /* 0x000fe40000000f00 */
[----:B------:R-:W-:-:S04]  /*24a50*/  MOV R21, 32@hi((eval_multi_expr_kernel + .L_x_1422@srel)) ;  /* 0x0000000000157802 */ /* 0x000fc80000000f00 */
[----:B0----5:R-:W-:Y:S05]  /*24a60*/  CALL.ABS.NOINC `(apply_op) ;  /* 0x0000000000007943 */ /* 0x021fea0003c00000 */
.L_x_1422:
[----:B------:R0:W5:Y:S01]  /*24a70*/  LDG.E R5, [R26.64+0x10] ;  /* 0x000010241a057981 */ /* 0x000162000c1e1900 */
[----:B------:R-:W-:Y:S02]  /*24a80*/  MOV R18, R4 ;  /* 0x0000000400127202 */ /* 0x000fe40000000f00 */
[----:B------:R-:W-:Y:S02]  /*24a90*/  MOV R6, 0xc0000000 ;  /* 0xc000000000067802 */ /* 0x000fe40000000f00 */
[----:B------:R-:W-:Y:S02]  /*24aa0*/  MOV R4, 0x5 ;  /* 0x0000000500047802 */ /* 0x000fe40000000f00 */
[----:B------:R-:W-:Y:S02]  /*24ab0*/  MOV R20, 32@lo((eval_multi_expr_kernel + .L_x_1423@srel)) ;  /* 0x0000000000147802 */ /* 0x000fe40000000f00 */
[----:B------:R-:W-:-:S04]  /*24ac0*/  MOV R21, 32@hi((eval_multi_expr_kernel + .L_x_1423@srel)) ;  /* 0x0000000000157802 */ /* 0x000fc80000000f00 */
[----:B0----5:R-:W-:Y:S05]  /*24ad0*/  CALL.ABS.NOINC `(apply_op) ;  /* 0x0000000000007943 */ /* 0x021fea0003c00000 */
.L_x_1423:
[----:B------:R0:W5:Y:S01]  /*24ae0*/  LDG.E R5, [R26.64+0xc] ;  /* 0x00000c241a057981 */ /* 0x000162000c1e1900 */
[----:B------:R-:W-:-:S02]  /*24af0*/  MOV R17, R4 ;  /* 0x0000000400117202 */ /* 0x000fc40000000f00 */
[----:B------:R-:W-:Y:S02]  /*24b00*/  MOV R6, 0x40000000 ;  /* 0x4000000000067802 */ /* 0x000fe40000000f00 */
[----:B------:R-:W-:Y:S02]  /*24b10*/  MOV R4, 0x5 ;  /* 0x0000000500047802 */ /* 0x000fe40000000f00 */
[----:B------:R-:W-:Y:S02]  /*24b20*/  MOV R20, 32@lo((eval_multi_expr_kernel + .L_x_1424@srel)) ;  /* 0x0000000000147802 */ /* 0x000fe40000000f00 */
[----:B------:R-:W-:-:S04]  /*24b30*/  MOV R21, 32@hi((eval_multi_expr_kernel + .L_x_1424@srel)) ;  /* 0x0000000000157802 */ /* 0x000fc80000000f00 */
[----:B0----5:R-:W-:Y:S05]  /*24b40*/  CALL.ABS.NOINC `(apply_op) ;  /* 0x0000000000007943 */ /* 0x021fea0003c00000 */
.L_x_1424:
[----:B------:R0:W5:Y:S01]  /*24b50*/  LDG.E R5, [R26.64+0x14] ;  /* 0x000014241a057981 */ /* 0x000162000c1e1900 */
[----:B------:R-:W-:Y:S02]  /*24b60*/  MOV R16, R4 ;  /* 0x0000000400107202 */ /* 0x000fe40000000f00 */
[----:B------:R-:W-:Y:S02]  /*24b70*/  MOV R6, 0xbfe92073 ;  /* 0xbfe9207300067802 */ /* 0x000fe40000000f00 */
[----:B------:R-:W-:Y:S02]  /*24b80*/  MOV R4, 0x5 ;  /* 0x0000000500047802 */ /* 0x000fe40000000f00 */
[----:B------:R-:W-:Y:S02]  /*24b90*/  MOV R20, 32@lo((eval_multi_expr_kernel + .L_x_1425@srel)) ;  /* 0x0000000000147802 */ /* 0x000fe40000000f00 */
[----:B------:R-:W-:-:S04]  /*24ba0*/  MOV R21, 32@hi((eval_multi_expr_kernel + .L_x_1425@srel)) ;  /* 0x0000000000157802 */ /* 0x000fc80000000f00 */
[----:B0----5:R-:W-:Y:S05]  /*24bb0*/  CALL.ABS.NOINC `(apply_op) ;  /* 0x0000000000007943 */ /* 0x021fea0003c00000 */
.L_x_1425:
[----:B------:R0:W5:Y:S01]  /*24bc0*/  LDG.E R5, [R26.64+0x8] ;  /* 0x000008241a057981 */ /* 0x000162000c1e1900 */
[----:B------:R-:W-:-:S02]  /*24bd0*/  MOV R2, R4 ;  /* 0x0000000400027202 */ /* 0x000fc40000000f00 */
[----:B------:R-:W-:Y:S02]  /*24be0*/  MOV R6, 0x40000000 ;  /* 0x4000000000067802 */ /* 0x000fe40000000f00 */
[----:B------:R-:W-:Y:S02]  /*24bf0*/  MOV R4, 0x5 ;  /* 0x0000000500047802 */ /* 0x000fe40000000f00 */
[----:B------:R-:W-:Y:S02]  /*24c00*/  MOV R20, 32@lo((eval_multi_expr_kernel + .L_x_1426@srel)) ;  /* 0x0000000000147802 */ /* 0x000fe40000000f00 */
[----:B------:R-:W-:-:S04]  /*24c10*/  MOV R21, 32@hi((eval_multi_expr_kernel + .L_x_1426@srel)) ;  /* 0x0000000000157802 */ /* 0x000fc80000000f00 */
[----:B0----5:R-:W-:Y:S05]  /*24c20*/  CALL.ABS.NOINC `(apply_op) ;  /* 0x0000000000007943 */ /* 0x021fea0003c00000 */
.L_x_1426:
[----:B------:R-:W-:Y:S02]  /*24c30*/  MOV R6, R4 ;  /* 0x0000000400067202 */ /* 0x000fe40000000f00 */
[----:B------:R-:W-:Y:S02]  /*24c40*/  MOV R5, 0x3da161b6 ;  /* 0x3da161b600057802 */ /* 0x000fe40000000f00 */
[----:B------:R-:W-:Y:S02]  /*24c50*/  MOV R4, 0x3 ;  /* 0x0000000300047802 */ /* 0x000fe40000000f00 */
[----:B------:R-:W-:Y:S02]  /*24c60*/  MOV R20, 32@lo((eval_multi_expr_kernel + .L_x_1427@srel)) ;  /* 0x0000000000147802 */ /* 0x000fe40000000f00 */
[----:B------:R-:W-:-:S04]  /*24c70*/  MOV R21, 32@hi((eval_multi_expr_kernel + .L_x_1427@srel)) ;  /* 0x0000000000157802 */ /* 0x000fc80000000f00 */
[----:B------:R-:W-:Y:S05]  /*24c80*/  CALL.ABS.NOINC `(apply_op) ;  /* 0x0000000000007943 */ /* 0x000fea0003c00000 */
.L_x_1427:
[----:B------:R-:W-:Y:S02]  /*24c90*/  MOV R5, R4 ;  /* 0x0000000400057202 */ /* 0x000fe40000000f00 */
[----:B------:R-:W-:-:S02]  /*24ca0*/  MOV R6, R2 ;  /* 0x0000000200067202 */ /* 0x000fc40000000f00 */
[----:B------:R-:W-:Y:S02]  /*24cb0*/  MOV R4, 0x3 ;  /* 0x0000000300047802 */ /* 0x000fe40000000f00 */
[----:B------:R-:W-:Y:S02]  /*24cc0*/  MOV R20, 32@lo((eval_multi_expr_kernel + .L_x_1428@srel)) ;  /* 0x0000000000147802 */ /* 0x000fe40000000f00 */
[----:B------:R-:W-:-:S04]  /*24cd0*/  MOV R21, 32@hi((eval_multi_expr_kernel + .L_x_1428@srel)) ;  /* 0x0000000000157802 */ /* 0x000fc80000000f00 */
[----:B------:R-:W-:Y:S05]  /*24ce0*/  CALL.ABS.NOINC `(apply_op) ;  /* 0x0000000000007943 */ /* 0x000fea0003c00000 */
.L_x_1428:
[----:B------:R-:W-:Y:S02]  /*24cf0*/  MOV R5, R4 ;  /* 0x0000000400057202 */ /* 0x000fe40000000f00 */
[----:B------:R-:W-:Y:S02]  /*24d00*/  MOV R6, R16 ;  /* 0x0000001000067202 */ /* 0x000fe40000000f00 */
[----:B------:R-:W-:Y:S02]  /*24d10*/  MOV R4, 0x3 ;  /* 0x0000000300047802 */ /* 0x000fe40000000f00 */
[----:B------:R-:W-:Y:S02]  /*24d20*/  MOV R20, 32@lo((eval_multi_expr_kernel + .L_x_1429@srel)) ;  /* 0x0000000000147802 */ /* 0x000fe40000000f00 */
[----:B------:R-:W-:-:S04]  /*24d30*/  MOV R21, 32@hi((eval_multi_expr_kernel + .L_x_1429@srel)) ;  /* 0x0000000000157802 */ /* 0x000fc80000000f00 */
[----:B------:R-:W-:Y:S05]  /*24d40*/  CALL.ABS.NOINC `(apply_op) ;  /* 0x0000000000007943 */ /* 0x000fea0003c00000 */
.L_x_1429:
[----:B------:R-:W-:Y:S02]  /*24d50*/  MOV R5, R4 ;  /* 0x0000000400057202 */ /* 0x000fe40000000f00 */
[----:B------:R-:W-:-:S02]  /*24d60*/  MOV R6, R17 ;  /* 0x0000001100067202 */ /* 0x000fc40000000f00 */
[----:B------:R-:W-:Y:S02]  /*24d70*/  MOV R4, 0x3 ;  /* 0x0000000300047802 */ /* 0x000fe40000000f00 */
[----:B------:R-:W-:Y:S02]  /*24d80*/  MOV R20, 32@lo((eval_multi_expr_kernel + .L_x_1430@srel)) ;  /* 0x0000000000147802 */ /* 0x000fe40000000f00 */
[----:B------:R-:W-:-:S04]  /*24d90*/  MOV R21, 32@hi((eval_multi_expr_kernel + .L_x_1430@srel)) ;  /* 0x0000000000157802 */ /* 0x000fc80000000f00 */
[----:B------:R-:W-:Y:S05]  /*24da0*/  CALL.ABS.NOINC `(apply_op) ;  /* 0x0000000000007943 */ /* 0x000fea0003c00000 */
.L_x_1430:
[----:B------:R-:W-:Y:S02]  /*24db0*/  MOV R5, R4 ;  /* 0x0000000400057202 */ /* 0x000fe40000000f00 */
[----:B------:R-:W-:Y:S02]  /*24dc0*/  MOV R6, R18 ;  /* 0x0000001200067202 */ /* 0x000fe40000000f00 */
[----:B------:R-:W-:Y:S02]  /*24dd0*/  MOV R4, 0x3 ;  /* 0x0000000300047802 */ /* 0x000fe40000000f00 */
[----:B------:R-:W-:Y:S02]  /*24de0*/  MOV R20, 32@lo((eval_multi_expr_kernel + .L_x_1431@srel)) ;  /* 0x0000000000147802 */ /* 0x000fe40000000f00 */
[----:B------:R-:W-:-:S04]  /*24df0*/  MOV R21, 32@hi((eval_multi_expr_kernel + .L_x_1431@srel)) ;  /* 0x0000000000157802 */ /* 0x000fc80000000f00 */
[----:B------:R-:W-:Y:S05]  /*24e00*/  CALL.ABS.NOINC `(apply_op) ;  /* 0x0000000000007943 */ /* 0x000fea0003c00000 */
.L_x_1431:
[----:B------:R-:W-:Y:S02]  /*24e10*/  MOV R5, R4 ;  /* 0x0000000400057202 */ /* 0x000fe40000000f00 */
[----:B------:R-:W-:-:S02]  /*24e20*/  MOV R6, R19 ;  /* 0x0000001300067202 */ /* 0x000fc40000000f00 */
[----:B------:R-:W-:Y:S02]  /*24e30*/  MOV R4, 0x3 ;  /* 0x0000000300047802 */ /* 0x000fe40000000f00 */
[----:B------:R-:W-:Y:S02]  /*24e40*/  MOV R20, 32@lo((eval_multi_expr_kernel + .L_x_1432@srel)) ;  /* 0x0000000000147802 */ /* 0x000fe40000000f00 */
[----:B------:R-:W-:-:S04]  /*24e50*/  MOV R21, 32@hi((eval_multi_expr_kernel + .L_x_1432@srel)) ;  /* 0x0000000000157802 */ /* 0x000fc80000000f00 */
[----:B------:R-:W-:Y:S05]  /*24e60*/  CALL.ABS.NOINC `(apply_op) ;  /* 0x0000000000007943 */ /* 0x000fea0003c00000 */
.L_x_1432:
        /* <DEDUP_REMOVED lines=8> */
.L_x_1433:
        /* <DEDUP_REMOVED lines=9> */
.L_x_1434:
[----:B------:R0:W5:Y:S01]  /*24f80*/  LDG.E R5, [R26.64+0x4] ;  /* 0x000004241a057981 */ /* 0x000162000c1e1900 */
[----:B------:R-:W-:Y:S02]  /*24f90*/  MOV R6, R4 ;  /* 0x0000000400067202 */ /* 0x000fe40000000f00 */
[----:B------:R-:W-:Y:S02]  /*24fa0*/  MOV R4, 0x3 ;  /* 0x0000000300047802 */ /* 0x000fe40000000f00 */
[----:B------:R-:W-:Y:S02]  /*24fb0*/  MOV R20, 32@lo((eval_multi_expr_kernel + .L_x_1435@srel)) ;  /* 0x0000000000147802 */ /* 0x000fe40000000f00 */
[----:B------:R-:W-:-:S04]  /*24fc0*/  MOV R21, 32@hi((eval_multi_expr_kernel + .L_x_1435@srel)) ;  /* 0x0000000000157802 */ /* 0x000fc80000000f00 */
[----:B0----5:R-:W-:Y:S05]  /*24fd0*/  CALL.ABS.NOINC `(apply_op) ;  /* 0x0000000000007943 */ /* 0x021fea0003c00000 */
.L_x_1435:
[----:B------:R0:W5:Y:S01]  /*24fe0*/  LDG.E R5, [R26.64+0x4] ;  /* 0x000004241a057981 */ /* 0x000162000c1e1900 */
[----:B------:R-:W-:Y:S02]  /*24ff0*/  MOV R16, R4 ;  /* 0x0000000400107202 */ /* 0x000fe40000000f00 */
[----:B------:R-:W-:-:S02]  /*25000*/  MOV R6, 0xbf800000 ;  /* 0xbf80000000067802 */ /* 0x000fc40000000f00 */
[----:B------:R-:W-:Y:S02]  /*25010*/  MOV R4, 0x5 ;  /* 0x0000000500047802 */ /* 0x000fe40000000f00 */
[----:B------:R-:W-:Y:S02]  /*25020*/  MOV R20, 32@lo((eval_multi_expr_kernel + .L_x_1436@srel)) ;  /* 0x0000000000147802 */ /* 0x000fe40000000f00 */
[----:B------:R-:W-:-:S04]  /*25030*/  MOV R21, 32@hi((eval_multi_expr_kernel + .L_x_1436@srel)) ;  /* 0x0000000000157802 */ /* 0x000fc80000000f00 */
[----:B0----5:R-:W-:Y:S05]  /*25040*/  CALL.ABS.NOINC `(apply_op) ;  /* 0x0000000000007943 */ /* 0x021fea0003c00000 */
.L_x_1436:
[----:B------:R0:W5:Y:S01]  /*25050*/  LDG.E R5, [R26.64] ;  /* 0x000000241a057981 */ /* 0x000162000c1e1900 */
[----:B------:R-:W-:Y:S02]  /*25060*/  MOV R6, R4 ;  /* 0x0000000400067202 */ /* 0x000fe40000000f00 */
[----:B------:R-:W-:Y:S02]  /*25070*/  MOV R4, 0x3 ;  /* 0x0000000300047802 */ /* 0x000fe40000000f00 */
[----:B------:R-:W-:Y:S02]  /*25080*/  MOV R20, 32@lo((eval_multi_expr_kernel + .L_x_1437@srel)) ;  /* 0x0000000000147802 */ /* 0x000fe40000000f00 */
[----:B------:R-:W-:-:S04]  /*25090*/  MOV R21, 32@hi((eval_multi_expr_kernel + .L_x_1437@srel)) ;  /* 0x0000000000157802 */ /* 0x000fc80000000f00 */
[----:B0----5:R-:W-:Y:S05]  /*250a0*/  CALL.ABS.NOINC `(apply_op) ;  /* 0x0000000000007943 */ /* 0x021fea0003c00000 */
.L_x_1437:
[----:B------:R0:W5:Y:S01]  /*250b0*/  LDG.E R5, [R26.64+0x18] ;  /* 0x000018241a057981 */ /* 0x000162000c1e1900 */
[----:B------:R-:W-:Y:S02]  /*250c0*/  MOV R2, R4 ;  /* 0x0000000400027202 */ /* 0x000fe40000000f00 */
[----:B------:R-:W-:-:S02]  /*250d0*/  MOV R6, RZ ;  /* 0x000000ff00067202 */ /* 0x000fc40000000f00 */
[----:B------:R-:W-:Y:S02]  /*250e0*/  MOV R4, 0xa ;  /* 0x0000000a00047802 */ /* 0x000fe40000000f00 */
[----:B------:R-:W-:Y:S02]  /*250f0*/  MOV R20, 32@lo((eval_multi_expr_kernel + .L_x_1438@srel)) ;  /* 0x0000000000147802 */ /* 0x000fe40000000f00 */
[----:B------:R-:W-:-:S04]  /*25100*/  MOV R21, 32@hi((eval_multi_expr_kernel + .L_x_1438@srel)) ;  /* 0x0000000000157802 */ /* 0x000fc80000000f00 */
[----:B0----5:R-:W-:Y:S05]  /*25110*/  CALL.ABS.NOINC `(apply_op) ;  /* 0x0000000000007943 */ /* 0x021fea0003c00000 */
.L_x_1438:
[----:B------:R-:W-:Y:S02]  /*25120*/  MOV R5, R4 ;  /* 0x0000000400057202 */ /* 0x000fe40000000f00 */
[----:B------:R-:W-:Y:S02]  /*25130*/  MOV R6, 0x40000000 ;  /* 0x4000000000067802 */ /* 0x000fe40000000f00 */
[----:B------:R-:W-:Y:S02]  /*25140*/  MOV R4, 0x5 ;  /* 0x0000000500047802 */ /* 0x000fe40000000f00 */
[----:B------:R-:W-:Y:S02]  /*25150*/  MOV R20, 32@lo((eval_multi_expr_kernel + .L_x_1439@srel)) ;  /* 0x0000000000147802 */ /* 0x000fe40000000f00 */
[----:B------:R-:W-:-:S04]  /*25160*/  MOV R21, 32@hi((eval_multi_expr_kernel + .L_x_1439@srel)) ;  /* 0x0000000000157802 */ /* 0x000fc80000000f00 */
[----:B------:R-:W-:Y:S05]  /*25170*/  CALL.ABS.NOINC `(apply_op) ;  /* 0x0000000000007943 */ /* 0x000fea0003c00000 */
.L_x_1439:
[----:B------:R-:W-:Y:S02]  /*25180*/  MOV R6, R4 ;  /* 0x0000000400067202 */ /* 0x000fe40000000f00 */
[----:B------:R-:W-:-:S02]  /*25190*/  MOV R5, 0xbf800000 ;  /* 0xbf80000000057802 */ /* 0x000fc40000000f00 */
[----:B------:R-:W-:Y:S02]  /*251a0*/  MOV R4, 0x3 ;  /* 0x0000000300047802 */ /* 0x000fe40000000f00 */
[----:B------:R-:W-:Y:S02]  /*251b0*/  MOV R20, 32@lo((eval_multi_expr_kernel + .L_x_1440@srel)) ;  /* 0x0000000000147802 */ /* 0x000fe40000000f00 */
[----:B------:R-:W-:-:S04]  /*251c0*/  MOV R21, 32@hi((eval_multi_expr_kernel + .L_x_1440@srel)) ;  /* 0x0000000000157802 */ /* 0x000fc80000000f00 */
[----:B------:R-:W-:Y:S05]  /*251d0*/  CALL.ABS.NOINC `(apply_op) ;  /* 0x0000000000007943 */ /* 0x000fea0003c00000 */
.L_x_1440:
[----:B------:R-:W-:Y:S02]  /*251e0*/  MOV R5, R4 ;  /* 0x0000000400057202 */ /* 0x000fe40000000f00 */
[----:B------:R-:W-:Y:S02]  /*251f0*/  MOV R6, R2 ;  /* 0x0000000200067202 */ /* 0x000fe40000000f00 */
[----:B------:R-:W-:Y:S02]  /*25200*/  MOV R4, 0x1 ;  /* 0x0000000100047802 */ /* 0x000fe40000000f00 */
[----:B------:R-:W-:Y:S02]  /*25210*/  MOV R20, 32@lo((eval_multi_expr_kernel + .L_x_1441@srel)) ;  /* 0x0000000000147802 */ /* 0x000fe40000000f00 */
[----:B------:R-:W-:-:S04]  /*25220*/  MOV R21, 32@hi((eval_multi_expr_kernel + .L_x_1441@srel)) ;  /* 0x0000000000157802 */ /* 0x000fc80000000f00 */
[----:B------:R-:W-:Y:S05]  /*25230*/  CALL.ABS.NOINC `(apply_op) ;  /* 0x0000000000007943 */ /* 0x000fea0003c00000 */
.L_x_1441:
[----:B------:R-:W-:Y:S02]  /*25240*/  MOV R5, R4 ;  /* 0x0000000400057202 */ /* 0x000fe40000000f00 */
[----:B------:R-:W-:-:S02]  /*25250*/  MOV R6, R16 ;  /* 0x0000001000067202 */ /* 0x000fc40000000f00 */
[----:B------:R-:W-:Y:S02]  /*25260*/  MOV R4, 0x1 ;  /* 0x0000000100047802 */ /* 0x000fe40000000f00 */
[----:B------:R-:W-:Y:S02]  /*25270*/  MOV R20, 32@lo((eval_multi_expr_kernel + .L_x_1442@srel)) ;  /* 0x0000000000147802 */ /* 0x000fe40000000f00 */
[----:B------:R-:W-:-:S04]  /*25280*/  MOV R21, 32@hi((eval_multi_expr_kernel + .L_x_1442@srel)) ;  /* 0x0000000000157802 */ /* 0x000fc80000000f00 */
[----:B------:R-:W-:Y:S05]  /*25290*/  CALL.ABS.NOINC `(apply_op) ;  /* 0x0000000000007943 */ /* 0x000fea0003c00000 */
.L_x_1442:
[----:B------:R0:W5:Y:S01]  /*252a0*/  LDG.E R5, [R26.64+0x4] ;  /* 0x000004241a057981 */ /* 0x000162000c1e1900 */
[----:B------:R-:W-:Y:S02]  /*252b0*/  MOV R22, R4 ;  /* 0x0000000400167202 */ /* 0x000fe40000000f00 */
[----:B------:R-:W-:Y:S02]  /*252c0*/  MOV R6, 0x3fea74d4 ;  /* 0x3fea74d400067802 */ /* 0x000fe40000000f00 */
[----:B------:R-:W-:Y:S02]  /*252d0*/  MOV R4, 0x5 ;  /* 0x0000000500047802 */ /* 0x000fe40000000f00 */
[----:B------:R-:W-:Y:S02]  /*252e0*/  MOV R20, 32@lo((eval_multi_expr_kernel + .L_x_1443@srel)) ;  /* 0x0000000000147802 */ /* 0x000fe40000000f00 */
[----:B------:R-:W-:-:S04]  /*252f0*/  MOV R21, 32@hi((eval_multi_expr_kernel + .L_x_1443@srel)) ;  /* 0x0000000000157802 */ /* 0x000fc80000000f00 */
[----:B0----5:R-:W-:Y:S05]  /*25300*/  CALL.ABS.NOINC `(apply_op) ;  /* 0x0000000000007943 */ /* 0x021fea0003c00000 */
.L_x_1443:
[----:B------:R0:W5:Y:S01]  /*25310*/  LDG.E R5, [R26.64] ;  /* 0x000000241a057981 */ /* 0x000162000c1e1900 */
[----:B------:R-:W-:-:S02]  /*25320*/  MOV R19, R4 ;  /* 0x0000000400137202 */ /* 0x000fc40000000f00 */
[----:B------:R-:W-:Y:S02]  /*25330*/  MOV R6, 0xc0000000 ;  /* 0xc000000000067802 */ /* 0x000fe40000000f00 */
[----:B------:R-:W-:Y:S02]  /*25340*/  MOV R4, 0x5 ;  /* 0x0000000500047802 */ /* 0x000fe40000000f00 */
[----:B------:R-:W-:Y:S02]  /*25350*/  MOV R20, 32@lo((eval_multi_expr_kernel + .L_x_1444@srel)) ;  /* 0x0000000000147802 */ /* 0x000fe40000000f00 */
[----:B------:R-:W-:-:S04]  /*25360*/  MOV R21, 32@hi((eval_multi_expr_kernel + .L_x_1444@srel)) ;  /* 0x0000000000157802 */ /* 0x000fc80000000f00 */
[----:B0----5:R-:W-:Y:S05]  /*25370*/  CALL.ABS.NOINC `(apply_op) ;  /* 0x0000000000007943 */ /* 0x021fea0003c00000 */
.L_x_1444:
[----:B------:R0:W5:Y:S01]  /*25380*/  LDG.E R5, [R26.64+0x10] ;  /* 0x000010241a057981 */ /* 0x000162000c1e1900 */
[----:B------:R-:W-:Y:S02]  /*25390*/  MOV R18, R4 ;  /* 0x0000000400127202 */ /* 0x000fe40000000f00 */
[----:B------:R-:W-:Y:S02]  /*253a0*/  MOV R6, 0xc0000000 ;  /* 0xc000000000067802 */ /* 0x000fe40000000f00 */
[----:B------:R-:W-:Y:S02]  /*253b0*/  MOV R4, 0x5 ;  /* 0x0000000500047802 */ /* 0x000fe40000000f00 */
[----:B------:R-:W-:Y:S02]  /*253c0*/  MOV R20, 32@lo((eval_multi_expr_kernel + .L_x_1445@srel)) ;  /* 0x0000000000147802 */ /* 0x000fe40000000f00 */
[----:B------:R-:W-:-:S04]  /*253d0*/  MOV R21, 32@hi((eval_multi_expr_kernel + .L_x_1445@srel)) ;  /* 0x0000000000157802 */ /* 0x000fc80000000f00 */
[----:B0----5:R-:W-:Y:S05]  /*253e0*/  CALL.ABS.NOINC `(apply_op) ;  /* 0x0000000000007943 */ /* 0x021fea0003c00000 */
.L_x_1445:
[----:B------:R0:W5:Y:S01]  /*253f0*/  LDG.E R5, [R26.64+0xc] ;  /* 0x00000c241a057981 */ /* 0x000162000c1e1900 */
[----:B------:R-:W-:-:S02]  /*25400*/  MOV R17, R4 ;  /* 0x0000000400117202 */ /* 0x000fc40000000f00 */
[----:B------:R-:W-:Y:S02]  /*25410*/  MOV R6, 0x40000000 ;  /* 0x4000000000067802 */ /* 0x000fe40000000f00 */
[----:B------:R-:W-:Y:S02]  /*25420*/  MOV R4, 0x5 ;  /* 0x0000000500047802 */ /* 0x000fe40000000f00 */
[----:B------:R-:W-:Y:S02]  /*25430*/  MOV R20, 32@lo((eval_multi_expr_kernel + .L_x_1446@srel)) ;  /* 0x0000000000147802 */ /* 0x000fe40000000f00 */
[----:B------:R-:W-:-:S04]  /*25440*/  MOV R21, 32@hi((eval_multi_expr_kernel + .L_x_1446@srel)) ;  /* 0x0000000000157802 */ /* 0x000fc80000000f00 */
[----:B0----5:R-:W-:Y:S05]  /*25450*/  CALL.ABS.NOINC `(apply_op) ;  /* 0x0000000000007943 */ /* 0x021fea0003c00000 */
.L_x_1446:
[----:B------:R0:W5:Y:S01]  /*25460*/  LDG.E R5, [R26.64+0x14] ;  /* 0x000014241a057981 */ /* 0x000162000c1e1900 */
[----:B------:R-:W-:Y:S02]  /*25470*/  MOV R16, R4 ;  /* 0x0000000400107202 */ /* 0x000fe40000000f00 */
[----:B------:R-:W-:Y:S02]  /*25480*/  MOV R6, 0xc0000000 ;  /* 0xc000000000067802 */ /* 0x000fe40000000f00 */
[----:B------:R-:W-:Y:S02]  /*25490*/  MOV R4, 0x5 ;  /* 0x0000000500047802 */ /* 0x000fe40000000f00 */
[----:B------:R-:W-:Y:S02]  /*254a0*/  MOV R20, 32@lo((eval_multi_expr_kernel + .L_x_1447@srel)) ;  /* 0x0000000000147802 */ /* 0x000fe40000000f00 */
[----:B------:R-:W-:-:S04]  /*254b0*/  MOV R21, 32@hi((eval_multi_expr_kernel + .L_x_1447@srel)) ;  /* 0x0000000000157802 */ /* 0x000fc80000000f00 */
[----:B0----5:R-:W-:Y:S05]  /*254c0*/  CALL.ABS.NOINC `(apply_op) ;  /* 0x0000000000007943 */ /* 0x021fea0003c00000 */
.L_x_1447:
[----:B------:R0:W5:Y:S01]  /*254d0*/  LDG.E R5, [R26.64+0x8] ;  /* 0x000008241a057981 */ /* 0x000162000c1e1900 */
[----:B------:R-:W-:-:S02]  /*254e0*/  MOV R2, R4 ;  /* 0x0000000400027202 */ /* 0x000fc40000000f00 */
[----:B------:R-:W-:Y:S02]  /*254f0*/  MOV R6, 0x40000000 ;  /* 0x4000000000067802 */ /* 0x000fe40000000f00 */
[----:B------:R-:W-:Y:S02]  /*25500*/  MOV R4, 0x5 ;  /* 0x0000000500047802 */ /* 0x000fe40000000f00 */
[----:B------:R-:W-:Y:S02]  /*25510*/  MOV R20, 32@lo((eval_multi_expr_kernel + .L_x_1448@srel)) ;  /* 0x0000000000147802 */ /* 0x000fe40000000f00 */
[----:B------:R-:W-:-:S04]  /*25520*/  MOV R21, 32@hi((eval_multi_expr_kernel + .L_x_1448@srel)) ;  /* 0x0000000000157802 */ /* 0x000fc80000000f00 */
[----:B0----5:R-:W-:Y:S05]  /*25530*/  CALL.ABS.NOINC `(apply_op) ;  /* 0x0000000000007943 */ /* 0x021fea0003c00000 */
.L_x_1448:
[----:B------:R-:W-:Y:S02]  /*25540*/  MOV R6, R4 ;  /* 0x0000000400067202 */ /* 0x000fe40000000f00 */
[----:B------:R-:W-:Y:S02]  /*25550*/  MOV R5, 0x3d9c072c ;  /* 0x3d9c072c00057802 */ /* 0x000fe40000000f00 */
[----:B------:R-:W-:Y:S02]  /*25560*/  MOV R4, 0x3 ;  /* 0x0000000300047802 */ /* 0x000fe40000000f00 */
[----:B------:R-:W-:Y:S02]  /*25570*/  MOV R20, 32@lo((eval_multi_expr_kernel + .L_x_1449@srel)) ;  /* 0x0000000000147802 */ /* 0x000fe40000000f00 */
[----:B------:R-:W-:-:S04]  /*25580*/  MOV R21, 32@hi((eval_multi_expr_kernel + .L_x_1449@srel)) ;  /* 0x0000000000157802 */ /* 0x000fc80000000f00 */
[----:B------:R-:W-:Y:S05]  /*25590*/  CALL.ABS.NOINC `(apply_op) ;  /* 0x0000000000007943 */ /* 0x000fea0003c00000 */
.L_x_1449:
[----:B------:R-:W-:Y:S02]  /*255a0*/  MOV R5, R4 ;  /* 0x0000000400057202 */ /* 0x000fe40000000f00 */
[----:B------:R-:W-:-:S02]  /*255b0*/  MOV R6, R2 ;  /* 0x0000000200067202 */ /* 0x000fc40000000f00 */
[----:B------:R-:W-:Y:S02]  /*255c0*/  MOV R4, 0x3 ;  /* 0x0000000300047802 */ /* 0x000fe40000000f00 */
[----:B------:R-:W-:Y:S02]  /*255d0*/  MOV R20, 32@lo((eval_multi_expr_kernel + .L_x_1450@srel)) ;  /* 0x0000000000147802 */ /* 0x000fe40000000f00 */
[----:B------:R-:W-:-:S04]  /*255e0*/  MOV R21, 32@hi((eval_multi_expr_kernel + .L_x_1450@srel)) ;  /* 0x0000000000157802 */ /* 0x000fc80000000f00 */
[----:B------:R-:W-:Y:S05]  /*255f0*/  CALL.ABS.NOINC `(apply_op) ;  /* 0x0000000000007943 */ /* 0x000fea0003c00000 */
.L_x_1450:
[----:B------:R-:W-:Y:S02]  /*25600*/  MOV R5, R4 ;  /* 0x0000000400057202 */ /* 0x000fe40000000f00 */
[----:B------:R-:W-:Y:S02]  /*25610*/  MOV R6, R16 ;  /* 0x0000001000067202 */ /* 0x000fe40000000f00 */
[----:B------:R-:W-:Y:S02]  /*25620*/  MOV R4, 0x3 ;  /* 0x0000000300047802 */ /* 0x000fe40000000f00 */
[----:B------:R-:W-:Y:S02]  /*25630*/  MOV R20, 32@lo((eval_multi_expr_kernel + .L_x_1451@srel)) ;  /* 0x0000000000147802 */ /* 0x000fe40000000f00 */
[----:B------:R-:W-:-:S04]  /*25640*/  MOV R21, 32@hi((eval_multi_expr_kernel + .L_x_1451@srel)) ;  /* 0x0000000000157802 */ /* 0x000fc80000000f00 */
[----:B------:R-:W-:Y:S05]  /*25650*/  CALL.ABS.NOINC `(apply_op) ;  /* 0x0000000000007943 */ /* 0x000fea0003c00000 */
.L_x_1451:
[----:B------:R-:W-:Y:S02]  /*25660*/  MOV R5, R4 ;  /* 0x0000000400057202 */ /* 0x000fe40000000f00 */
[----:B------:R-:W-:-:S02]  /*25670*/  MOV R6, R17 ;  /* 0x0000001100067202 */ /* 0x000fc40000000f00 */
[----:B------:R-:W-:Y:S02]  /*25680*/  MOV R4, 0x3 ;  /* 0x0000000300047802 */ /* 0x000fe40000000f00 */
[----:B------:R-:W-:Y:S02]  /*25690*/  MOV R20, 32@lo((eval_multi_expr_kernel + .L_x_1452@srel)) ;  /* 0x0000000000147802 */ /* 0x000fe40000000f00 */
[----:B------:R-:W-:-:S04]  /*256a0*/  MOV R21, 32@hi((eval_multi_expr_kernel + .L_x_1452@srel)) ;  /* 0x0000000000157802 */ /* 0x000fc80000000f00 */
[----:B------:R-:W-:Y:S05]  /*256b0*/  CALL.ABS.NOINC `(apply_op) ;  /* 0x0000000000007943 */ /* 0x000fea0003c00000 */
.L_x_1452:
[----:B------:R-:W-:Y:S02]  /*256c0*/  MOV R5, R4 ;  /* 0x0000000400057202 */ /* 0x000fe40000000f00 */
[----:B------:R-:W-:Y:S02]  /*256d0*/  MOV R6, R18 ;  /* 0x0000001200067202 */ /* 0x000fe40000000f00 */
[----:B------:R-:W-:Y:S02]  /*256e0*/  MOV R4, 0x3 ;  /* 0x0000000300047802 */ /* 0x000fe40000000f00 */
[----:B------:R-:W-:Y:S02]  /*256f0*/  MOV R20, 32@lo((eval_multi_expr_kernel + .L_x_1453@srel)) ;  /* 0x0000000000147802 */ /* 0x000fe40000000f00 */
[----:B------:R-:W-:-:S04]  /*25700*/  MOV R21, 32@hi((eval_multi_expr_kernel + .L_x_1453@srel)) ;  /* 0x0000000000157802 */ /* 0x000fc80000000f00 */
[----:B------:R-:W-:Y:S05]  /*25710*/  CALL.ABS.NOINC `(apply_op) ;  /* 0x0000000000007943 */ /* 0x000fea0003c00000 */
.L_x_1453:
[----:B------:R-:W-:Y:S02]  /*25720*/  MOV R5, R4 ;  /* 0x0000000400057202 */ /* 0x000fe40000000f00 */
[----:B------:R-:W-:-:S02]  /*25730*/  MOV R6, R19 ;  /* 0x0000001300067202 */ /* 0x000fc40000000f00 */
[----:B------:R-:W-:Y:S02]  /*25740*/  MOV R4, 0x3 ;  /* 0x0000000300047802 */ /* 0x000fe40000000f00 */
[----:B------:R-:W-:Y:S02]  /*25750*/  MOV R20, 32@lo((eval_multi_expr_kernel + .L_x_1454@srel)) ;  /* 0x0000000000147802 */ /* 0x000fe40000000f00 */
[----:B------:R-:W-:-:S04]  /*25760*/  MOV R21, 32@hi((eval_multi_expr_kernel + .L_x_1454@srel)) ;  /* 0x0000000000157802 */ /* 0x000fc80000000f00 */
[----:B------:R-:W-:Y:S05]  /*25770*/  CALL.ABS.NOINC `(apply_op) ;  /* 0x0000000000007943 */ /* 0x000fea0003c00000 */
.L_x_1454:
        /* <DEDUP_REMOVED lines=8> */
.L_x_1455:
        /* <DEDUP_REMOVED lines=9> */
.L_x_1456:
[----:B------:R0:W5:Y:S01]  /*25890*/  LDG.E R5, [R26.64+0x4] ;  /* 0x000004241a057981 */ /* 0x000162000c1e1900 */
[----:B------:R-:W-:Y:S02]  /*258a0*/  MOV R6, R4 ;  /* 0x0000000400067202 */ /* 0x000fe40000000f00 */
[----:B------:R-:W-:Y:S02]  /*258b0*/  MOV R4, 0x3 ;  /* 0x0000000300047802 */ /* 0x000fe40000000f00 */
[----:B------:R-:W-:Y:S02]  /*258c0*/  MOV R20, 32@lo((eval_multi_expr_kernel + .L_x_1457@srel)) ;  /* 0x0000000000147802 */ /* 0x000fe40000000f00 */
[----:B------:R-:W-:-:S04]  /*258d0*/  MOV R21, 32@hi((eval_multi_expr_kernel + .L_x_1457@srel)) ;  /* 0x0000000000157802 */ /* 0x000fc80000000f00 */
[----:B0----5:R-:W-:Y:S05]  /*258e0*/  CALL.ABS.NOINC `(apply_op) ;  /* 0x0000000000007943 */ /* 0x021fea0003c00000 */
.L_x_1457:
[----:B------:R0:W5:Y:S01]  /*258f0*/  LDG.E R5, [R26.64+0x4] ;  /* 0x000004241a057981 */ /* 0x000162000c1e1900 */
[----:B------:R-:W-:Y:S02]  /*25900*/  MOV R16, R4 ;  /* 0x0000000400107202 */ /* 0x000fe40000000f00 */
[----:B------:R-:W-:-:S02]  /*25910*/  MOV R6, 0xbf800000 ;  /* 0xbf80000000067802 */ /* 0x000fc40000000f00 */
[----:B------:R-:W-:Y:S02]  /*25920*/  MOV R4, 0x5 ;  /* 0x0000000500047802 */ /* 0x000fe40000000f00 */
[----:B------:R-:W-:Y:S02]  /*25930*/  MOV R20, 32@lo((eval_multi_expr_kernel + .L_x_1458@srel)) ;  /* 0x0000000000147802 */ /* 0x000fe40000000f00 */
[----:B------:R-:W-:-:S04]  /*25940*/  MOV R21, 32@hi((eval_multi_expr_kernel + .L_x_1458@srel)) ;  /* 0x0000000000157802 */ /* 0x000fc80000000f00 */
[----:B0----5:R-:W-:Y:S05]  /*25950*/  CALL.ABS.NOINC `(apply_op) ;  /* 0x0000000000007943 */ /* 0x021fea0003c00000 */
.L_x_1458:
[----:B------:R0:W5:Y:S01]  /*25960*/  LDG.E R5, [R26.64] ;  /* 0x000000241a057981 */ /* 0x000162000c1e1900 */
[----:B------:R-:W-:Y:S02]  /*25970*/  MOV R6, R4 ;  /* 0x0000000400067202 */ /* 0x000fe40000000f00 */
[----:B------:R-:W-:Y:S02]  /*25980*/  MOV R4, 0x1 ;  /* 0x0000000100047802 */ /* 0x000fe40000000f00 */
[----:B------:R-:W-:Y:S02]  /*25990*/  MOV R20, 32@lo((eval_multi_expr_kernel + .L_x_1459@srel)) ;  /* 0x0000000000147802 */ /* 0x000fe40000000f00 */
[----:B------:R-:W-:-:S04]  /*259a0*/  MOV R21, 32@hi((eval_multi_expr_kernel + .L_x_1459@srel)) ;  /* 0x0000000000157802 */ /* 0x000fc80000000f00 */
[----:B0----5:R-:W-:Y:S05]  /*259b0*/  CALL.ABS.NOINC `(apply_op) ;  /* 0x0000000000007943 */ /* 0x021fea0003c00000 */
.L_x_1459:
[----:B------:R0:W5:Y:S01]  /*259c0*/  LDG.E R5, [R26.64+0x18] ;  /* 0x000018241a057981 */ /* 0x000162000c1e1900 */
[----:B------:R-:W-:Y:S02]  /*259d0*/  MOV R2, R4 ;  /* 0x0000000400027202 */ /* 0x000fe40000000f00 */
[----:B------:R-:W-:-:S02]  /*259e0*/  MOV R6, RZ ;  /* 0x000000ff00067202 */ /* 0x000fc40000000f00 */
[----:B------:R-:W-:Y:S02]  /*259f0*/  MOV R4, 0xb ;  /* 0x0000000b00047802 */ /* 0x000fe40000000f00 */
[----:B------:R-:W-:Y:S02]  /*25a00*/  MOV R20, 32@lo((eval_multi_expr_kernel + .L_x_1460@srel)) ;  /* 0x0000000000147802 */ /* 0x000fe40000000f00 */
[----:B------:R-:W-:-:S04]  /*25a10*/  MOV R21, 32@hi((eval_multi_expr_kernel + .L_x_1460@srel)) ;  /* 0x0000000000157802 */ /* 0x000fc80000000f00 */
[----:B0----5:R-:W-:Y:S05]  /*25a20*/  CALL.ABS.NOINC `(apply_op) ;  /* 0x0000000000007943 */ /* 0x021fea0003c00000 */
.L_x_1460:
[----:B------:R-:W-:Y:S02]  /*25a30*/  MOV R5, R4 ;  /* 0x0000000400057202 */ /* 0x000fe40000000f00 */
[----:B------:R-:W-:Y:S02]  /*25a40*/  MOV R6, 0x40000000 ;  /* 0x4000000000067802 */ /* 0x000fe40000000f00 */
[----:B------:R-:W-:Y:S02]  /*25a50*/  MOV R4, 0x5 ;  /* 0x0000000500047802 */ /* 0x000fe40000000f00 */
[----:B------:R-:W-:Y:S02]  /*25a60*/  MOV R20, 32@lo((eval_multi_expr_kernel + .L_x_1461@srel)) ;  /* 0x0000000000147802 */ /* 0x000fe40000000f00 */
[----:B------:R-:W-:-:S04]  /*25a70*/  MOV R21, 32@hi((eval_multi_expr_kernel + .L_x_1461@srel)) ;  /* 0x0000000000157802 */ /* 0x000fc80000000f00 */
[----:B------:R-:W-:Y:S05]  /*25a80*/  CALL.ABS.NOINC `(apply_op) ;  /* 0x0000000000007943 */ /* 0x000fea0003c00000 */
.L_x_1461:
[----:B------:R-:W-:Y:S02]  /*25a90*/  MOV R6, R4 ;  /* 0x0000000400067202 */ /* 0x000fe40000000f00 */
[----:B------:R-:W-:-:S02]  /*25aa0*/  MOV R5, 0xbf800000 ;  /* 0xbf80000000057802 */ /* 0x000fc40000000f00 */
[----:B------:R-:W-:Y:S02]  /*25ab0*/  MOV R4, 0x3 ;  /* 0x0000000300047802 */ /* 0x000fe40000000f00 */
[----:B------:R-:W-:Y:S02]  /*25ac0*/  MOV R20, 32@lo((eval_multi_expr_kernel + .L_x_1462@srel)) ;  /* 0x0000000000147802 */ /* 0x000fe40000000f00 */
[----:B------:R-:W-:-:S04]  /*25ad0*/  MOV R21, 32@hi((eval_multi_expr_kernel + .L_x_1462@srel)) ;  /* 0x0000000000157802 */ /* 0x000fc80000000f00 */
[----:B------:R-:W-:Y:S05]  /*25ae0*/  CALL.ABS.NOINC `(apply_op) ;  /* 0x0000000000007943 */ /* 0x000fea0003c00000 */
.L_x_1462:
[----:B------:R-:W-:Y:S02]  /*25af0*/  MOV R5, R4 ;  /* 0x0000000400057202 */ /* 0x000fe40000000f00 */
[----:B------:R-:W-:Y:S02]  /*25b00*/  MOV R6, R2 ;  /* 0x0000000200067202 */ /* 0x000fe40000000f00 */
[----:B------:R-:W-:Y:S02]  /*25b10*/  MOV R4, 0x1 ;  /* 0x0000000100047802 */ /* 0x000fe40000000f00 */
[----:B------:R-:W-:Y:S02]  /*25b20*/  MOV R20, 32@lo((eval_multi_expr_kernel + .L_x_1463@srel)) ;  /* 0x0000000000147802 */ /* 0x000fe40000000f00 */
[----:B------:R-:W-:-:S04]  /*25b30*/  MOV R21, 32@hi((eval_multi_expr_kernel + .L_x_1463@srel)) ;  /* 0x0000000000157802 */ /* 0x000fc80000000f00 */
[----:B------:R-:W-:Y:S05]  /*25b40*/  CALL.ABS.NOINC `(apply_op) ;  /* 0x0000000000007943 */ /* 0x000fea0003c00000 */
.L_x_1463:
[----:B------:R-:W-:Y:S02]  /*25b50*/  MOV R5, R4 ;  /* 0x0000000400057202 */ /* 0x000fe40000000f00 */
[----:B------:R-:W-:-:S02]  /*25b60*/  MOV R6, R16 ;  /* 0x0000001000067202 */ /* 0x000fc40000000f00 */
[----:B------:R-:W-:Y:S02]  /*25b70*/  MOV R4, 0x1 ;  /* 0x0000000100047802 */ /* 0x000fe40000000f00 */
[----:B------:R-:W-:Y:S02]  /*25b80*/  MOV R20, 32@lo((eval_multi_expr_kernel + .L_x_1464@srel)) ;  /* 0x0000000000147802 */ /* 0x000fe40000000f00 */
[----:B------:R-:W-:-:S04]  /*25b90*/  MOV R21, 32@hi((eval_multi_expr_kernel + .L_x_1464@srel)) ;  /* 0x0000000000157802 */ /* 0x000fc80000000f00 */
[----:B------:R-:W-:Y:S05]  /*25ba0*/  CALL.ABS.NOINC `(apply_op) ;  /* 0x0000000000007943 */ /* 0x000fea0003c00000 */
.L_x_1464:
[----:B------:R0:W5:Y:S01]  /*25bb0*/  LDG.E R5, [R26.64+0x4] ;  /* 0x000004241a057981 */ /* 0x000162000c1e1900 */
[----:B------:R-:W-:Y:S02]  /*25bc0*/  MOV R22, R4 ;  /* 0x0000000400167202 */ /* 0x000fe40000000f00 */
[----:B------:R-:W-:Y:S02]  /*25bd0*/  MOV R6, 0x40000000 ;  /* 0x4000000000067802 */ /* 0x000fe40000000f00 */
[----:B------:R-:W-:Y:S02]  /*25be0*/  MOV R4, 0x5 ;  /* 0x0000000500047802 */ /* 0x000fe40000000f00 */
[----:B------:R-:W-:Y:S02]  /*25bf0*/  MOV R20, 32@lo((eval_multi_expr_kernel + .L_x_1465@srel)) ;  /* 0x0000000000147802 */ /* 0x000fe40000000f00 */
[----:B------:R-:W-:-:S04]  /*25c00*/  MOV R21, 32@hi((eval_multi_expr_kernel + .L_x_1465@srel)) ;  /* 0x0000000000157802 */ /* 0x000fc80000000f00 */
[----:B0----5:R-:W-:Y:S05]  /*25c10*/  CALL.ABS.NOINC `(apply_op) ;  /* 0x0000000000007943 */ /* 0x021fea0003c00000 */
.L_x_1465:
[----:B------:R0:W5:Y:S01]  /*25c20*/  LDG.E R5, [R26.64] ;  /* 0x000000241a057981 */ /* 0x000162000c1e1900 */
[----:B------:R-:W-:-:S02]  /*25c30*/  MOV R19, R4 ;  /* 0x0000000400137202 */ /* 0x000fc40000000f00 */
[----:B------:R-:W-:Y:S02]  /*25c40*/  MOV R6, 0xc0000000 ;  /* 0xc000000000067802 */ /* 0x000fe40000000f00 */
[----:B------:R-:W-:Y:S02]  /*25c50*/  MOV R4, 0x5 ;  /* 0x0000000500047802 */ /* 0x000fe40000000f00 */
[----:B------:R-:W-:Y:S02]  /*25c60*/  MOV R20, 32@lo((eval_multi_expr_kernel + .L_x_1466@srel)) ;  /* 0x0000000000147802 */ /* 0x000fe40000000f00 */
[----:B------:R-:W-:-:S04]  /*25c70*/  MOV R21, 32@hi((eval_multi_expr_kernel + .L_x_1466@srel)) ;  /* 0x0000000000157802 */ /* 0x000fc80000000f00 */
[----:B0----5:R-:W-:Y:S05]  /*25c80*/  CALL.ABS.NOINC `(apply_op) ;  /* 0x0000000000007943 */ /* 0x021fea0003c00000 */
.L_x_1466:
[----:B------:R0:W5:Y:S01]  /*25c90*/  LDG.E R5, [R26.64+0x10] ;  /* 0x000010241a057981 */ /* 0x000162000c1e1900 */
[----:B------:R-:W-:Y:S02]  /*25ca0*/  MOV R18, R4 ;  /* 0x0000000400127202 */ /* 0x000fe40000000f00 */
[----:B------:R-:W-:Y:S02]  /*25cb0*/  MOV R6, 0xc0000000 ;  /* 0xc000000000067802 */ /* 0x000fe40000000f00 */
[----:B------:R-:W-:Y:S02]  /*25cc0*/  MOV R4, 0x5 ;  /* 0x0000000500047802 */ /* 0x000fe40000000f00 */
[----:B------:R-:W-:Y:S02]  /*25cd0*/  MOV R20, 32@lo((eval_multi_expr_kernel + .L_x_1467@srel)) ;  /* 0x0000000000147802 */ /* 0x000fe40000000f00 */
[----:B------:R-:W-:-:S04]  /*25ce0*/  MOV R21, 32@hi((eval_multi_expr_kernel + .L_x_1467@srel)) ;  /* 0x0000000000157802 */ /* 0x000fc80000000f00 */
[----:B0----5:R-:W-:Y:S05]  /*25cf0*/  CALL.ABS.NOINC `(apply_op) ;  /* 0x0000000000007943 */ /* 0x021fea0003c00000 */
.L_x_1467:
[----:B------:R0:W5:Y:S01]  /*25d00*/  LDG.E R5, [R26.64+0xc] ;  /* 0x00000c241a057981 */ /* 0x000162000c1e1900 */
[----:B------:R-:W-:-:S02]  /*25d10*/  MOV R17, R4 ;  /* 0x0000000400117202 */ /* 0x000fc40000000f00 */
[----:B------:R-:W-:Y:S02]  /*25d20*/  MOV R6, 0x40012e4d ;  /* 0x40012e4d00067802 */ /* 0x000fe40000000f00 */
[----:B------:R-:W-:Y:S02]  /*25d30*/  MOV R4, 0x5 ;  /* 0x0000000500047802 */ /* 0x000fe40000000f00 */
[----:B------:R-:W-:Y:S02]  /*25d40*/  MOV R20, 32@lo((eval_multi_expr_kernel + .L_x_1468@srel)) ;  /* 0x0000000000147802 */ /* 0x000fe40000000f00 */
[----:B------:R-:W-:-:S04]  /*25d50*/  MOV R21, 32@hi((eval_multi_expr_kernel + .L_x_1468@srel)) ;  /* 0x0000000000157802 */ /* 0x000fc80000000f00 */
[----:B0----5:R-:W-:Y:S05]  /*25d60*/  CALL.ABS.NOINC `(apply_op) ;  /* 0x0000000000007943 */ /* 0x021fea0003c00000 */
.L_x_1468:
[----:B------:R0:W5:Y:S01]  /*25d70*/  LDG.E R5, [R26.64+0x14] ;  /* 0x000014241a057981 */ /* 0x000162000c1e1900 */
[----:B------:R-:W-:Y:S02]  /*25d80*/  MOV R16, R4 ;  /* 0x0000000400107202 */ /* 0x000fe40000000f00 */
[----:B------:R-:W-:Y:S02]  /*25d90*/  MOV R6, 0xc0000000 ;  /* 0xc000000000067802 */ /* 0x000fe40000000f00 */
[----:B------:R-:W-:Y:S02]  /*25da0*/  MOV R4, 0x5 ;  /* 0x0000000500047802 */ /* 0x000fe40000000f00 */
[----:B------:R-:W-:Y:S02]  /*25db0*/  MOV R20, 32@lo((eval_multi_expr_kernel + .L_x_1469@srel)) ;  /* 0x0000000000147802 */ /* 0x000fe40000000f00 */
[----:B------:R-:W-:-:S04]  /*25dc0*/  MOV R21, 32@hi((eval_multi_expr_kernel + .L_x_1469@srel)) ;  /* 0x0000000000157802 */ /* 0x000fc80000000f00 */
[----:B0----5:R-:W-:Y:S05]  /*25dd0*/  CALL.ABS.NOINC `(apply_op) ;  /* 0x0000000000007943 */ /* 0x021fea0003c00000 */
.L_x_1469:
[----:B------:R0:W5:Y:S01]  /*25de0*/  LDG.E R5, [R26.64+0x8] ;  /* 0x000008241a057981 */ /* 0x000162000c1e1900 */
[----:B------:R-:W-:-:S02]  /*25df0*/  MOV R2, R4 ;  /* 0x0000000400027202 */ /* 0x000fc40000000f00 */
[----:B------:R-:W-:Y:S02]  /*25e00*/  MOV R6, 0x40000000 ;  /* 0x4000000000067802 */ /* 0x000fe40000000f00 */
[----:B------:R-:W-:Y:S02]  /*25e10*/  MOV R4, 0x5 ;  /* 0x0000000500047802 */ /* 0x000fe40000000f00 */
[----:B------:R-:W-:Y:S02]  /*25e20*/  MOV R20, 32@lo((eval_multi_expr_kernel + .L_x_1470@srel)) ;  /* 0x0000000000147802 */ /* 0x000fe40000000f00 */
[----:B------:R-:W-:-:S04]  /*25e30*/  MOV R21, 32@hi((eval_multi_expr_kernel + .L_x_1470@srel)) ;  /* 0x0000000000157802 */ /* 0x000fc80000000f00 */
[----:B0----5:R-:W-:Y:S05]  /*25e40*/  CALL.ABS.NOINC `(apply_op) ;  /* 0x0000000000007943 */ /* 0x021fea0003c00000 */
.L_x_1470:
[----:B------:R-:W-:Y:S02]  /*25e50*/  MOV R6, R4 ;  /* 0x0000000400067202 */ /* 0x000fe40000000f00 */
[----:B------:R-:W-:Y:S02]  /*25e60*/  MOV R5, 0x3d79d84f ;  /* 0x3d79d84f00057802 */ /* 0x000fe40000000f00 */
[----:B------:R-:W-:Y:S02]  /*25e70*/  MOV R4, 0x3 ;  /* 0x0000000300047802 */ /* 0x000fe40000000f00 */
[----:B------:R-:W-:Y:S02]  /*25e80*/  MOV R20, 32@lo((eval_multi_expr_kernel + .L_x_1471@srel)) ;  /* 0x0000000000147802 */ /* 0x000fe40000000f00 */
[----:B------:R-:W-:-:S04]  /*25e90*/  MOV R21, 32@hi((eval_multi_expr_kernel + .L_x_1471@srel)) ;  /* 0x0000000000157802 */ /* 0x000fc80000000f00 */
[----:B------:R-:W-:Y:S05]  /*25ea0*/  CALL.ABS.NOINC `(apply_op) ;  /* 0x0000000000007943 */ /* 0x000fea0003c00000 */
.L_x_1471:
[----:B------:R-:W-:Y:S02]  /*25eb0*/  MOV R5, R4 ;  /* 0x0000000400057202 */ /* 0x000fe40000000f00 */
[----:B------:R-:W-:-:S02]  /*25ec0*/  MOV R6, R2 ;  /* 0x0000000200067202 */ /* 0x000fc40000000f00 */
[----:B------:R-:W-:Y:S02]  /*25ed0*/  MOV R4, 0x3 ;  /* 0x0000000300047802 */ /* 0x000fe40000000f00 */
[----:B------:R-:W-:Y:S02]  /*25ee0*/  MOV R20, 32@lo((eval_multi_expr_kernel + .L_x_1472@srel)) ;  /* 0x0000000000147802 */ /* 0x000fe40000000f00 */
[----:B------:R-:W-:-:S04]  /*25ef0*/  MOV R21, 32@hi((eval_multi_expr_kernel + .L_x_1472@srel)) ;  /* 0x0000000000157802 */ /* 0x000fc80000000f00 */
[----:B------:R-:W-:Y:S05]  /*25f00*/  CALL.ABS.NOINC `(apply_op) ;  /* 0x0000000000007943 */ /* 0x000fea0003c00000 */
.L_x_1472:
[----:B------:R-:W-:Y:S02]  /*25f10*/  MOV R5, R4 ;  /* 0x0000000400057202 */ /* 0x000fe40000000f00 */
[----:B------:R-:W-:Y:S02]  /*25f20*/  MOV R6, R16 ;  /* 0x0000001000067202 */ /* 0x000fe40000000f00 */
[----:B------:R-:W-:Y:S02]  /*25f30*/  MOV R4, 0x3 ;  /* 0x0000000300047802 */ /* 0x000fe40000000f00 */
[----:B------:R-:W-:Y:S02]  /*25f40*/  MOV R20, 32@lo((eval_multi_expr_kernel + .L_x_1473@srel)) ;  /* 0x0000000000147802 */ /* 0x000fe40000000f00 */
[----:B------:R-:W-:-:S04]  /*25f50*/  MOV R21, 32@hi((eval_multi_expr_kernel + .L_x_1473@srel)) ;  /* 0x0000000000157802 */ /* 0x000fc80000000f00 */
[----:B------:R-:W-:Y:S05]  /*25f60*/  CALL.ABS.NOINC `(apply_op) ;  /* 0x0000000000007943 */ /* 0x000fea0003c00000 */
.L_x_1473:
[----:B------:R-:W-:Y:S02]  /*25f70*/  MOV R5, R4 ;  /* 0x0000000400057202 */ /* 0x000fe40000000f00 */
[----:B------:R-:W-:-:S02]  /*25f80*/  MOV R6, R17 ;  /* 0x0000001100067202 */ /* 0x000fc40000000f00 */
[----:B------:R-:W-:Y:S02]  /*25f90*/  MOV R4, 0x1 ;  /* 0x0000000100047802 */ /* 0x000fe40000000f00 */
[----:B------:R-:W-:Y:S02]  /*25fa0*/  MOV R20, 32@lo((eval_multi_expr_kernel + .L_x_1474@srel)) ;  /* 0x0000000000147802 */ /* 0x000fe40000000f00 */
[----:B------:R-:W-:-:S04]  /*25fb0*/  MOV R21, 32@hi((eval_multi_expr_kernel + .L_x_1474@srel)) ;  /* 0x0000000000157802 */ /* 0x000fc80000000f00 */
[----:B------:R-:W-:Y:S05]  /*25fc0*/  CALL.ABS.NOINC `(apply_op) ;  /* 0x0000000000007943 */ /* 0x000fea0003c00000 */
.L_x_1474:
[----:B------:R-:W-:Y:S02]  /*25fd0*/  MOV R5, R4 ;  /* 0x0000000400057202 */ /* 0x000fe40000000f00 */
[----:B------:R-:W-:Y:S02]  /*25fe0*/  MOV R6, R18 ;  /* 0x0000001200067202 */ /* 0x000fe40000000f00 */
[----:B------:R-:W-:Y:S02]  /*25ff0*/  MOV R4, 0x3 ;  /* 0x0000000300047802 */ /* 0x000fe40000000f00 */
[----:B------:R-:W-:Y:S02]  /*26000*/  MOV R20, 32@lo((eval_multi_expr_kernel + .L_x_1475@srel)) ;  /* 0x0000000000147802 */ /* 0x000fe40000000f00 */
[----:B------:R-:W-:-:S04]  /*26010*/  MOV R21, 32@hi((eval_multi_expr_kernel + .L_x_1475@srel)) ;  /* 0x0000000000157802 */ /* 0x000fc80000000f00 */
[----:B------:R-:W-:Y:S05]  /*26020*/  CALL.ABS.NOINC `(apply_op) ;  /* 0x0000000000007943 */ /* 0x000fea0003c00000 */
.L_x_1475:
[----:B------:R-:W-:Y:S02]  /*26030*/  MOV R5, R4 ;  /* 0x0000000400057202 */ /* 0x000fe40000000f00 */
[----:B------:R-:W-:-:S02]  /*26040*/  MOV R6, R19 ;  /* 0x0000001300067202 */ /* 0x000fc40000000f00 */
[----:B------:R-:W-:Y:S02]  /*26050*/  MOV R4, 0x3 ;  /* 0x0000000300047802 */ /* 0x000fe40000000f00 */
[----:B------:R-:W-:Y:S02]  /*26060*/  MOV R20, 32@lo((eval_multi_expr_kernel + .L_x_1476@srel)) ;  /* 0x0000000000147802 */ /* 0x000fe40000000f00 */
[----:B------:R-:W-:-:S04]  /*26070*/  MOV R21, 32@hi((eval_multi_expr_kernel + .L_x_1476@srel)) ;  /* 0x0000000000157802 */ /* 0x000fc80000000f00 */
[----:B------:R-:W-:Y:S05]  /*26080*/  CALL.ABS.NOINC `(apply_op) ;  /* 0x0000000000007943 */ /* 0x000fea0003c00000 */
.L_x_1476:
        /* <DEDUP_REMOVED lines=8> */
.L_x_1477:
        /* <DEDUP_REMOVED lines=9> */
.L_x_1478:
[----:B------:R0:W5:Y:S01]  /*261a0*/  LDG.E R5, [R26.64+0x4] ;  /* 0x000004241a057981 */ /* 0x000162000c1e1900 */
[----:B------:R-:W-:Y:S02]  /*261b0*/  MOV R6, R4 ;  /* 0x0000000400067202 */ /* 0x000fe40000000f00 */
[----:B------:R-:W-:Y:S02]  /*261c0*/  MOV R4, 0x3 ;  /* 0x0000000300047802 */ /* 0x000fe40000000f00 */
[----:B------:R-:W-:Y:S02]  /*261d0*/  MOV R20, 32@lo((eval_multi_expr_kernel + .L_x_1479@srel)) ;  /* 0x0000000000147802 */ /* 0x000fe40000000f00 */
[----:B------:R-:W-:-:S04]  /*261e0*/  MOV R21, 32@hi((eval_multi_expr_kernel + .L_x_1479@srel)) ;  /* 0x0000000000157802 */ /* 0x000fc80000000f00 */
[----:B0----5:R-:W-:Y:S05]  /*261f0*/  CALL.ABS.NOINC `(apply_op) ;  /* 0x0000000000007943 */ /* 0x021fea0003c00000 */
.L_x_1479:
[----:B------:R0:W5:Y:S01]  /*26200*/  LDG.E R5, [R26.64+0x4] ;  /* 0x000004241a057981 */ /* 0x000162000c1e1900 */
[----:B------:R-:W-:Y:S02]  /*26210*/  MOV R16, R4 ;  /* 0x0000000400107202 */ /* 0x000fe40000000f00 */
[----:B------:R-:W-:-:S02]  /*26220*/  MOV R6, 0xbf953620 ;  /* 0xbf95362000067802 */ /* 0x000fc40000000f00 */
[----:B------:R-:W-:Y:S02]  /*26230*/  MOV R4, 0x5 ;  /* 0x0000000500047802 */ /* 0x000fe40000000f00 */
[----:B------:R-:W-:Y:S02]  /*26240*/  MOV R20, 32@lo((eval_multi_expr_kernel + .L_x_1480@srel)) ;  /* 0x0000000000147802 */ /* 0x000fe40000000f00 */
[----:B------:R-:W-:-:S04]  /*26250*/  MOV R21, 32@hi((eval_multi_expr_kernel + .L_x_1480@srel)) ;  /* 0x0000000000157802 */ /* 0x000fc80000000f00 */
[----:B0----5:R-:W-:Y:S05]  /*26260*/  CALL.ABS.NOINC `(apply_op) ;  /* 0x0000000000007943 */ /* 0x021fea0003c00000 */
.L_x_1480:
[----:B------:R0:W5:Y:S01]  /*26270*/  LDG.E R5, [R26.64] ;  /* 0x000000241a057981 */ /* 0x000162000c1e1900 */
[----:B------:R-:W-:Y:S02]  /*26280*/  MOV R6, R4 ;  /* 0x0000000400067202 */ /* 0x000fe40000000f00 */
[----:B------:R-:W-:Y:S02]  /*26290*/  MOV R4, 0x3 ;  /* 0x0000000300047802 */ /* 0x000fe40000000f00 */
[----:B------:R-:W-:Y:S02]  /*262a0*/  MOV R20, 32@lo((eval_multi_expr_kernel + .L_x_1481@srel)) ;  /* 0x0000000000147802 */ /* 0x000fe40000000f00 */
[----:B------:R-:W-:-:S04]  /*262b0*/  MOV R21, 32@hi((eval_multi_expr_kernel + .L_x_1481@srel)) ;  /* 0x0000000000157802 */ /* 0x000fc80000000f00 */
[----:B0----5:R-:W-:Y:S05]  /*262c0*/  CALL.ABS.NOINC `(apply_op) ;  /* 0x0000000000007943 */ /* 0x021fea0003c00000 */
.L_x_1481:
[----:B------:R0:W5:Y:S01]  /*262d0*/  LDG.E R5, [R26.64+0x18] ;  /* 0x000018241a057981 */ /* 0x000162000c1e1900 */
[----:B------:R-:W-:Y:S02]  /*262e0*/  MOV R2, R4 ;  /* 0x0000000400027202 */ /* 0x000fe40000000f00 */
[----:B------:R-:W-:-:S02]  /*262f0*/  MOV R6, RZ ;  /* 0x000000ff00067202 */ /* 0x000fc40000000f00 */
[----:B------:R-:W-:Y:S02]  /*26300*/  MOV R4, 0xa ;  /* 0x0000000a00047802 */ /* 0x000fe40000000f00 */
[----:B------:R-:W-:Y:S02]  /*26310*/  MOV R20, 32@lo((eval_multi_expr_kernel + .L_x_1482@srel)) ;  /* 0x0000000000147802 */ /* 0x000fe40000000f00 */
[----:B------:R-:W-:-:S04]  /*26320*/  MOV R21, 32@hi((eval_multi_expr_kernel + .L_x_1482@srel)) ;  /* 0x0000000000157802 */ /* 0x000fc80000000f00 */
[----:B0----5:R-:W-:Y:S05]  /*26330*/  CALL.ABS.NOINC `(apply_op) ;  /* 0x0000000000007943 */ /* 0x021fea0003c00000 */
.L_x_1482:
[----:B------:R-:W-:Y:S02]  /*26340*/  MOV R5, R4 ;  /* 0x0000000400057202 */ /* 0x000fe40000000f00 */
[----:B------:R-:W-:Y:S02]  /*26350*/  MOV R6, 0x40000000 ;  /* 0x4000000000067802 */ /* 0x000fe40000000f00 */
[----:B------:R-:W-:Y:S02]  /*26360*/  MOV R4, 0x5 ;  /* 0x0000000500047802 */ /* 0x000fe40000000f00 */
[----:B------:R-:W-:Y:S02]  /*26370*/  MOV R20, 32@lo((eval_multi_expr_kernel + .L_x_1483@srel)) ;  /* 0x0000000000147802 */ /* 0x000fe40000000f00 */
[----:B------:R-:W-:-:S04]  /*26380*/  MOV R21, 32@hi((eval_multi_expr_kernel + .L_x_1483@srel)) ;  /* 0x0000000000157802 */ /* 0x000fc80000000f00 */
[----:B------:R-:W-:Y:S05]  /*26390*/  CALL.ABS.NOINC `(apply_op) ;  /* 0x0000000000007943 */ /* 0x000fea0003c00000 */
.L_x_1483:
[----:B------:R-:W-:Y:S02]  /*263a0*/  MOV R6, R4 ;  /* 0x0000000400067202 */ /* 0x000fe40000000f00 */
[----:B------:R-:W-:-:S02]  /*263b0*/  MOV R5, 0xbf800000 ;  /* 0xbf80000000057802 */ /* 0x000fc40000000f00 */
[----:B------:R-:W-:Y:S02]  /*263c0*/  MOV R4, 0x3 ;  /* 0x0000000300047802 */ /* 0x000fe40000000f00 */
[----:B------:R-:W-:Y:S02]  /*263d0*/  MOV R20, 32@lo((eval_multi_expr_kernel + .L_x_1484@srel)) ;  /* 0x0000000000147802 */ /* 0x000fe40000000f00 */
[----:B------:R-:W-:-:S04]  /*263e0*/  MOV R21, 32@hi((eval_multi_expr_kernel + .L_x_1484@srel)) ;  /* 0x0000000000157802 */ /* 0x000fc80000000f00 */
[----:B------:R-:W-:Y:S05]  /*263f0*/  CALL.ABS.NOINC `(apply_op) ;  /* 0x0000000000007943 */ /* 0x000fea0003c00000 */
.L_x_1484:
[----:B------:R-:W-:Y:S02]  /*26400*/  MOV R5, R4 ;  /* 0x0000000400057202 */ /* 0x000fe40000000f00 */
[----:B------:R-:W-:Y:S02]  /*26410*/  MOV R6, R2 ;  /* 0x0000000200067202 */ /* 0x000fe40000000f00 */
[----:B------:R-:W-:Y:S02]  /*26420*/  MOV R4, 0x1 ;  /* 0x0000000100047802 */ /* 0x000fe40000000f00 */
[----:B------:R-:W-:Y:S02]  /*26430*/  MOV R20, 32@lo((eval_multi_expr_kernel + .L_x_1485@srel)) ;  /* 0x0000000000147802 */ /* 0x000fe40000000f00 */
[----:B------:R-:W-:-:S04]  /*26440*/  MOV R21, 32@hi((eval_multi_expr_kernel + .L_x_1485@srel)) ;  /* 0x0000000000157802 */ /* 0x000fc80000000f00 */
[----:B------:R-:W-:Y:S05]  /*26450*/  CALL.ABS.NOINC `(apply_op) ;  /* 0x0000000000007943 */ /* 0x000fea0003c00000 */
.L_x_1485:
[----:B------:R-:W-:Y:S02]  /*26460*/  MOV R5, R4 ;  /* 0x0000000400057202 */ /* 0x000fe40000000f00 */
[----:B------:R-:W-:-:S02]  /*26470*/  MOV R6, R16 ;  /* 0x0000001000067202 */ /* 0x000fc40000000f00 */
[----:B------:R-:W-:Y:S02]  /*26480*/  MOV R4, 0x1 ;  /* 0x0000000100047802 */ /* 0x000fe40000000f00 */
[----:B------:R-:W-:Y:S02]  /*26490*/  MOV R20, 32@lo((eval_multi_expr_kernel + .L_x_1486@srel)) ;  /* 0x0000000000147802 */ /* 0x000fe40000000f00 */
[----:B------:R-:W-:-:S04]  /*264a0*/  MOV R21, 32@hi((eval_multi_expr_kernel + .L_x_1486@srel)) ;  /* 0x0000000000157802 */ /* 0x000fc80000000f00 */
[----:B------:R-:W-:Y:S05]  /*264b0*/  CALL.ABS.NOINC `(apply_op) ;  /* 0x0000000000007943 */ /* 0x000fea0003c00000 */
.L_x_1486:
[----:B------:R0:W5:Y:S01]  /*264c0*/  LDG.E R5, [R26.64+0x4] ;  /* 0x000004241a057981 */ /* 0x000162000c1e1900 */
[----:B------:R-:W-:Y:S02]  /*264d0*/  MOV R22, R4 ;  /* 0x0000000400167202 */ /* 0x000fe40000000f00 */
[----:B------:R-:W-:Y:S02]  /*264e0*/  MOV R6, 0x400388ab ;  /* 0x400388ab00067802 */ /* 0x000fe40000000f00 */
[----:B------:R-:W-:Y:S02]  /*264f0*/  MOV R4, 0x5 ;  /* 0x0000000500047802 */ /* 0x000fe40000000f00 */
[----:B------:R-:W-:Y:S02]  /*26500*/  MOV R20, 32@lo((eval_multi_expr_kernel + .L_x_1487@srel)) ;  /* 0x0000000000147802 */ /* 0x000fe40000000f00 */
[----:B------:R-:W-:-:S04]  /*26510*/  MOV R21, 32@hi((eval_multi_expr_kernel + .L_x_1487@srel)) ;  /* 0x0000000000157802 */ /* 0x000fc80000000f00 */
[----:B0----5:R-:W-:Y:S05]  /*26520*/  CALL.ABS.NOINC `(apply_op) ;  /* 0x0000000000007943 */ /* 0x021fea0003c00000 */
.L_x_1487:
[----:B------:R0:W5:Y:S01]  /*26530*/  LDG.E R5, [R26.64] ;  /* 0x000000241a057981 */ /* 0x000162000c1e1900 */
[----:B------:R-:W-:-:S02]  /*26540*/  MOV R19, R4 ;  /* 0x0000000400137202 */ /* 0x000fc40000000f00 */
[----:B------:R-:W-:Y:S02]  /*26550*/  MOV R6, 0xc0000000 ;  /* 0xc000000000067802 */ /* 0x000fe40000000f00 */
[----:B------:R-:W-:Y:S02]  /*26560*/  MOV R4, 0x5 ;  /* 0x0000000500047802 */ /* 0x000fe40000000f00 */
[----:B------:R-:W-:Y:S02]  /*26570*/  MOV R20, 32@lo((eval_multi_expr_kernel + .L_x_1488@srel)) ;  /* 0x0000000000147802 */ /* 0x000fe40000000f00 */
[----:B------:R-:W-:-:S04]  /*26580*/  MOV R21, 32@hi((eval_multi_expr_kernel + .L_x_1488@srel)) ;  /* 0x0000000000157802 */ /* 0x000fc80000000f00 */
[----:B0----5:R-:W-:Y:S05]  /*26590*/  CALL.ABS.NOINC `(apply_op) ;  /* 0x0000000000007943 */ /* 0x021fea0003c00000 */
.L_x_1488:
[----:B------:R0:W5:Y:S01]  /*265a0*/  LDG.E R5, [R26.64+0x10] ;  /* 0x000010241a057981 */ /* 0x000162000c1e1900 */
[----:B------:R-:W-:Y:S02]  /*265b0*/  MOV R18, R4 ;  /* 0x0000000400127202 */ /* 0x000fe40000000f00 */
[----:B------:R-:W-:Y:S02]  /*265c0*/  MOV R6, 0xc0000000 ;  /* 0xc000000000067802 */ /* 0x000fe40000000f00 */
[----:B------:R-:W-:Y:S02]  /*265d0*/  MOV R4, 0x5 ;  /* 0x0000000500047802 */ /* 0x000fe40000000f00 */
[----:B------:R-:W-:Y:S02]  /*265e0*/  MOV R20, 32@lo((eval_multi_expr_kernel + .L_x_1489@srel)) ;  /* 0x0000000000147802 */ /* 0x000fe40000000f00 */
[----:B------:R-:W-:-:S04]  /*265f0*/  MOV R21, 32@hi((eval_multi_expr_kernel + .L_x_1489@srel)) ;  /* 0x0000000000157802 */ /* 0x000fc80000000f00 */
[----:B0----5:R-:W-:Y:S05]  /*26600*/  CALL.ABS.NOINC `(apply_op) ;  /* 0x0000000000007943 */ /* 0x021fea0003c00000 */
.L_x_1489:
[----:B------:R0:W5:Y:S01]  /*26610*/  LDG.E R5, [R26.64+0xc] ;  /* 0x00000c241a057981 */ /* 0x000162000c1e1900 */
[----:B------:R-:W-:-:S02]  /*26620*/  MOV R17, R4 ;  /* 0x0000000400117202 */ /* 0x000fc40000000f00 */
[----:B------:R-:W-:Y:S02]  /*26630*/  MOV R6, 0x40000000 ;  /* 0x4000000000067802 */ /* 0x000fe40000000f00 */
[----:B------:R-:W-:Y:S02]  /*26640*/  MOV R4, 0x5 ;  /* 0x0000000500047802 */ /* 0x000fe40000000f00 */
[----:B------:R-:W-:Y:S02]  /*26650*/  MOV R20, 32@lo((eval_multi_expr_kernel + .L_x_1490@srel)) ;  /* 0x0000000000147802 */ /* 0x000fe40000000f00 */
[----:B------:R-:W-:-:S04]  /*26660*/  MOV R21, 32@hi((eval_multi_expr_kernel + .L_x_1490@srel)) ;  /* 0x0000000000157802 */ /* 0x000fc80000000f00 */
[----:B0----5:R-:W-:Y:S05]  /*26670*/  CALL.ABS.NOINC `(apply_op) ;  /* 0x0000000000007943 */ /* 0x021fea0003c00000 */
.L_x_1490:
[----:B------:R0:W5:Y:S01]  /*26680*/  LDG.E R5, [R26.64+0x14] ;  /* 0x000014241a057981 */ /* 0x000162000c1e1900 */
[----:B------:R-:W-:Y:S02]  /*26690*/  MOV R16, R4 ;  /* 0x0000000400107202 */ /* 0x000fe40000000f00 */
[----:B------:R-:W-:Y:S02]  /*266a0*/  MOV R6, 0xc0000000 ;  /* 0xc000000000067802 */ /* 0x000fe40000000f00 */
[----:B------:R-:W-:Y:S02]  /*266b0*/  MOV R4, 0x5 ;  /* 0x0000000500047802 */ /* 0x000fe40000000f00 */
[----:B------:R-:W-:Y:S02]  /*266c0*/  MOV R20, 32@lo((eval_multi_expr_kernel + .L_x_1491@srel)) ;  /* 0x0000000000147802 */ /* 0x000fe40000000f00 */
[----:B------:R-:W-:-:S04]  /*266d0*/  MOV R21, 32@hi((eval_multi_expr_kernel + .L_x_1491@srel)) ;  /* 0x0000000000157802 */ /* 0x000fc80000000f00 */
[----:B0----5:R-:W-:Y:S05]  /*266e0*/  CALL.ABS.NOINC `(apply_op) ;  /* 0x0000000000007943 */ /* 0x021fea0003c00000 */
.L_x_1491:
[----:B------:R0:W5:Y:S01]  /*266f0*/  LDG.E R5, [R26.64+0x8] ;  /* 0x000008241a057981 */ /* 0x000162000c1e1900 */
[----:B------:R-:W-:-:S02]  /*26700*/  MOV R2, R4 ;  /* 0x0000000400027202 */ /* 0x000fc40000000f00 */
[----:B------:R-:W-:Y:S02]  /*26710*/  MOV R6, 0x40000000 ;  /* 0x4000000000067802 */ /* 0x000fe40000000f00 */
[----:B------:R-:W-:Y:S02]  /*26720*/  MOV R4, 0x5 ;  /* 0x0000000500047802 */ /* 0x000fe40000000f00 */
[----:B------:R-:W-:Y:S02]  /*26730*/  MOV R20, 32@lo((eval_multi_expr_kernel + .L_x_1492@srel)) ;  /* 0x0000000000147802 */ /* 0x000fe40000000f00 */
[----:B------:R-:W-:-:S04]  /*26740*/  MOV R21, 32@hi((eval_multi_expr_kernel + .L_x_1492@srel)) ;  /* 0x0000000000157802 */ /* 0x000fc80000000f00 */
[----:B0----5:R-:W-:Y:S05]  /*26750*/  CALL.ABS.NOINC `(apply_op) ;  /* 0x0000000000007943 */ /* 0x021fea0003c00000 */
.L_x_1492:
[----:B------:R-:W-:Y:S02]  /*26760*/  MOV R6, R4 ;  /* 0x0000000400067202 */ /* 0x000fe40000000f00 */
[----:B------:R-:W-:Y:S02]  /*26770*/  MOV R5, 0x3d93cc78 ;  /* 0x3d93cc7800057802 */ /* 0x000fe40000000f00 */
[----:B------:R-:W-:Y:S02]  /*26780*/  MOV R4, 0x3 ;  /* 0x0000000300047802 */ /* 0x000fe40000000f00 */
[----:B------:R-:W-:Y:S02]  /*26790*/  MOV R20, 32@lo((eval_multi_expr_kernel + .L_x_1493@srel)) ;  /* 0x0000000000147802 */ /* 0x000fe40000000f00 */
[----:B------:R-:W-:-:S04]  /*267a0*/  MOV R21, 32@hi((eval_multi_expr_kernel + .L_x_1493@srel)) ;  /* 0x0000000000157802 */ /* 0x000fc80000000f00 */
[----:B------:R-:W-:Y:S05]  /*267b0*/  CALL.ABS.NOINC `(apply_op) ;  /* 0x0000000000007943 */ /* 0x000fea0003c00000 */
.L_x_1493:
[----:B------:R-:W-:Y:S02]  /*267c0*/  MOV R5, R4 ;  /* 0x0000000400057202 */ /* 0x000fe40000000f00 */
[----:B------:R-:W-:-:S02]  /*267d0*/  MOV R6, R2 ;  /* 0x0000000200067202 */ /* 0x000fc40000000f00 */
[----:B------:R-:W-:Y:S02]  /*267e0*/  MOV R4, 0x1 ;  /* 0x0000000100047802 */ /* 0x000fe40000000f00 */
[----:B------:R-:W-:Y:S02]  /*267f0*/  MOV R20, 32@lo((eval_multi_expr_kernel + .L_x_1494@srel)) ;  /* 0x0000000000147802 */ /* 0x000fe40000000f00 */
[----:B------:R-:W-:-:S04]  /*26800*/  MOV R21, 32@hi((eval_multi_expr_kernel + .L_x_1494@srel)) ;  /* 0x0000000000157802 */ /* 0x000fc80000000f00 */
[----:B------:R-:W-:Y:S05]  /*26810*/  CALL.ABS.NOINC `(apply_op) ;  /* 0x0000000000007943 */ /* 0x000fea0003c00000 */
.L_x_1494:
[----:B------:R-:W-:Y:S02]  /*26820*/  MOV R5, R4 ;  /* 0x0000000400057202 */ /* 0x000fe40000000f00 */
[----:B------:R-:W-:Y:S02]  /*26830*/  MOV R6, R16 ;  /* 0x0000001000067202 */ /* 0x000fe40000000f00 */
[----:B------:R-:W-:Y:S02]  /*26840*/  MOV R4, 0x3 ;  /* 0x0000000300047802 */ /* 0x000fe40000000f00 */
[----:B------:R-:W-:Y:S02]  /*26850*/  MOV R20, 32@lo((eval_multi_expr_kernel + .L_x_1495@srel)) ;  /* 0x0000000000147802 */ /* 0x000fe40000000f00 */
[----:B------:R-:W-:-:S04]  /*26860*/  MOV R21, 32@hi((eval_multi_expr_kernel + .L_x_1495@srel)) ;  /* 0x0000000000157802 */ /* 0x000fc80000000f00 */
[----:B------:R-:W-:Y:S05]  /*26870*/  CALL.ABS.NOINC `(apply_op) ;  /* 0x0000000000007943 */ /* 0x000fea0003c00000 */
.L_x_1495:
[----:B------:R-:W-:Y:S02]  /*26880*/  MOV R5, R4 ;  /* 0x0000000400057202 */ /* 0x000fe40000000f00 */
[----:B------:R-:W-:-:S02]  /*26890*/  MOV R6, R17 ;  /* 0x0000001100067202 */ /* 0x000fc40000000f00 */
[----:B------:R-:W-:Y:S02]  /*268a0*/  MOV R4, 0x3 ;  /* 0x0000000300047802 */ /* 0x000fe40000000f00 */
[----:B------:R-:W-:Y:S02]  /*268b0*/  MOV R20, 32@lo((eval_multi_expr_kernel + .L_x_1496@srel)) ;  /* 0x0000000000147802 */ /* 0x000fe40000000f00 */
[----:B------:R-:W-:-:S04]  /*268c0*/  MOV R21, 32@hi((eval_multi_expr_kernel + .L_x_1496@srel)) ;  /* 0x0000000000157802 */ /* 0x000fc80000000f00 */
[----:B------:R-:W-:Y:S05]  /*268d0*/  CALL.ABS.NOINC `(apply_op) ;  /* 0x0000000000007943 */ /* 0x000fea0003c00000 */
.L_x_1496:
[----:B------:R-:W-:Y:S02]  /*268e0*/  MOV R5, R4 ;  /* 0x0000000400057202 */ /* 0x000fe40000000f00 */
[----:B------:R-:W-:Y:S02]  /*268f0*/  MOV R6, R18 ;  /* 0x0000001200067202 */ /* 0x000fe40000000f00 */
[----:B------:R-:W-:Y:S02]  /*26900*/  MOV R4, 0x3 ;  /* 0x0000000300047802 */ /* 0x000fe40000000f00 */
[----:B------:R-:W-:Y:S02]  /*26910*/  MOV R20, 32@lo((eval_multi_expr_kernel + .L_x_1497@srel)) ;  /* 0x0000000000147802 */ /* 0x000fe40000000f00 */
[----:B------:R-:W-:-:S04]  /*26920*/  MOV R21, 32@hi((eval_multi_expr_kernel + .L_x_1497@srel)) ;  /* 0x0000000000157802 */ /* 0x000fc80000000f00 */
[----:B------:R-:W-:Y:S05]  /*26930*/  CALL.ABS.NOINC `(apply_op) ;  /* 0x0000000000007943 */ /* 0x000fea0003c00000 */
.L_x_1497:
[----:B------:R-:W-:Y:S02]  /*26940*/  MOV R5, R4 ;  /* 0x0000000400057202 */ /* 0x000fe40000000f00 */
[----:B------:R-:W-:-:S02]  /*26950*/  MOV R6, R19 ;  /* 0x0000001300067202 */ /* 0x000fc40000000f00 */
[----:B------:R-:W-:Y:S02]  /*26960*/  MOV R4, 0x3 ;  /* 0x0000000300047802 */ /* 0x000fe40000000f00 */
[----:B------:R-:W-:Y:S02]  /*26970*/  MOV R20, 32@lo((eval_multi_expr_kernel + .L_x_1498@srel)) ;  /* 0x0000000000147802 */ /* 0x000fe40000000f00 */
[----:B------:R-:W-:-:S04]  /*26980*/  MOV R21, 32@hi((eval_multi_expr_kernel + .L_x_1498@srel)) ;  /* 0x0000000000157802 */ /* 0x000fc80000000f00 */
[----:B------:R-:W-:Y:S05]  /*26990*/  CALL.ABS.NOINC `(apply_op) ;  /* 0x0000000000007943 */ /* 0x000fea0003c00000 */
.L_x_1498:
        /* <DEDUP_REMOVED lines=8> */
.L_x_1499:
        /* <DEDUP_REMOVED lines=9> */
.L_x_1500:
[----:B------:R0:W5:Y:S01]  /*26ab0*/  LDG.E R5, [R26.64+0x4] ;  /* 0x000004241a057981 */ /* 0x000162000c1e1900 */
[----:B------:R-:W-:Y:S02]  /*26ac0*/  MOV R6, R4 ;  /* 0x0000000400067202 */ /* 0x000fe40000000f00 */
[----:B------:R-:W-:Y:S02]  /*26ad0*/  MOV R4, 0x3 ;  /* 0x0000000300047802 */ /* 0x000fe40000000f00 */
[----:B------:R-:W-:Y:S02]  /*26ae0*/  MOV R20, 32@lo((eval_multi_expr_kernel + .L_x_1501@srel)) ;  /* 0x0000000000147802 */ /* 0x000fe40000000f00 */
[----:B------:R-:W-:-:S04]  /*26af0*/  MOV R21, 32@hi((eval_multi_expr_kernel + .L_x_1501@srel)) ;  /* 0x0000000000157802 */ /* 0x000fc80000000f00 */
[----:B0----5:R-:W-:Y:S05]  /*26b00*/  CALL.ABS.NOINC `(apply_op) ;  /* 0x0000000000007943 */ /* 0x021fea0003c00000 */
.L_x_1501:
[----:B------:R0:W5:Y:S01]  /*26b10*/  LDG.E R5, [R26.64+0x4] ;  /* 0x000004241a057981 */ /* 0x000162000c1e1900 */
[----:B------:R-:W-:Y:S02]  /*26b20*/  MOV R16, R4 ;  /* 0x0000000400107202 */ /* 0x000fe40000000f00 */
[----:B------:R-:W-:-:S02]  /*26b30*/  MOV R6, 0xbf800000 ;  /* 0xbf80000000067802 */ /* 0x000fc40000000f00 */
[----:B------:R-:W-:Y:S02]  /*26b40*/  MOV R4, 0x5 ;  /* 0x0000000500047802 */ /* 0x000fe40000000f00 */
[----:B------:R-:W-:Y:S02]  /*26b50*/  MOV R20, 32@lo((eval_multi_expr_kernel + .L_x_1502@srel)) ;  /* 0x0000000000147802 */ /* 0x000fe40000000f00 */
[----:B------:R-:W-:-:S04]  /*26b60*/  MOV R21, 32@hi((eval_multi_expr_kernel + .L_x_1502@srel)) ;  /* 0x0000000000157802 */ /* 0x000fc80000000f00 */
[----:B0----5:R-:W-:Y:S05]  /*26b70*/  CALL.ABS.NOINC `(apply_op) ;  /* 0x0000000000007943 */ /* 0x021fea0003c00000 */
.L_x_1502:
[----:B------:R0:W5:Y:S01]  /*26b80*/  LDG.E R5, [R26.64] ;  /* 0x000000241a057981 */ /* 0x000162000c1e1900 */
[----:B------:R-:W-:Y:S02]  /*26b90*/  MOV R6, R4 ;  /* 0x0000000400067202 */ /* 0x000fe40000000f00 */
[----:B------:R-:W-:Y:S02]  /*26ba0*/  MOV R4, 0x3 ;  /* 0x0000000300047802 */ /* 0x000fe40000000f00 */
[----:B------:R-:W-:Y:S02]  /*26bb0*/  MOV R20, 32@lo((eval_multi_expr_kernel + .L_x_1503@srel)) ;  /* 0x0000000000147802 */ /* 0x000fe40000000f00 */
[----:B------:R-:W-:-:S04]  /*26bc0*/  MOV R21, 32@hi((eval_multi_expr_kernel + .L_x_1503@srel)) ;  /* 0x0000000000157802 */ /* 0x000fc80000000f00 */
[----:B0----5:R-:W-:Y:S05]  /*26bd0*/  CALL.ABS.NOINC `(apply_op) ;  /* 0x0000000000007943 */ /* 0x021fea0003c00000 */
.L_x_1503:
[----:B------:R0:W5:Y:S01]  /*26be0*/  LDG.E R5, [R26.64+0x18] ;  /* 0x000018241a057981 */ /* 0x000162000c1e1900 */
[----:B------:R-:W-:Y:S02]  /*26bf0*/  MOV R2, R4 ;  /* 0x0000000400027202 */ /* 0x000fe40000000f00 */
[----:B------:R-:W-:-:S02]  /*26c00*/  MOV R6, RZ ;  /* 0x000000ff00067202 */ /* 0x000fc40000000f00 */
[----:B------:R-:W-:Y:S02]  /*26c10*/  MOV R4, 0xa ;  /* 0x0000000a00047802 */ /* 0x000fe40000000f00 */
[----:B------:R-:W-:Y:S02]  /*26c20*/  MOV R20, 32@lo((eval_multi_expr_kernel + .L_x_1504@srel)) ;  /* 0x0000000000147802 */ /* 0x000fe40000000f00 */
[----:B------:R-:W-:-:S04]  /*26c30*/  MOV R21, 32@hi((eval_multi_expr_kernel + .L_x_1504@srel)) ;  /* 0x0000000000157802 */ /* 0x000fc80000000f00 */
[----:B0----5:R-:W-:Y:S05]  /*26c40*/  CALL.ABS.NOINC `(apply_op) ;  /* 0x0000000000007943 */ /* 0x021fea0003c00000 */
.L_x_1504:
[----:B------:R-:W-:Y:S02]  /*26c50*/  MOV R5, R4 ;  /* 0x0000000400057202 */ /* 0x000fe40000000f00 */
[----:B------:R-:W-:Y:S02]  /*26c60*/  MOV R6, 0x40000000 ;  /* 0x4000000000067802 */ /* 0x000fe40000000f00 */
[----:B------:R-:W-:Y:S02]  /*26c70*/  MOV R4, 0x5 ;  /* 0x0000000500047802 */ /* 0x000fe40000000f00 */
[----:B------:R-:W-:Y:S02]  /*26c80*/  MOV R20, 32@lo((eval_multi_expr_kernel + .L_x_1505@srel)) ;  /* 0x0000000000147802 */ /* 0x000fe40000000f00 */
[----:B------:R-:W-:-:S04]  /*26c90*/  MOV R21, 32@hi((eval_multi_expr_kernel + .L_x_1505@srel)) ;  /* 0x0000000000157802 */ /* 0x000fc80000000f00 */
[----:B------:R-:W-:Y:S05]  /*26ca0*/  CALL.ABS.NOINC `(apply_op) ;  /* 0x0000000000007943 */ /* 0x000fea0003c00000 */
.L_x_1505:
[----:B------:R-:W-:Y:S02]  /*26cb0*/  MOV R6, R4 ;  /* 0x0000000400067202 */ /* 0x000fe40000000f00 */
[----:B------:R-:W-:-:S02]  /*26cc0*/  MOV R5, 0xbf800000 ;  /* 0xbf80000000057802 */ /* 0x000fc40000000f00 */
[----:B------:R-:W-:Y:S02]  /*26cd0*/  MOV R4, 0x3 ;  /* 0x0000000300047802 */ /* 0x000fe40000000f00 */
[----:B------:R-:W-:Y:S02]  /*26ce0*/  MOV R20, 32@lo((eval_multi_expr_kernel + .L_x_1506@srel)) ;  /* 0x0000000000147802 */ /* 0x000fe40000000f00 */
[----:B------:R-:W-:-:S04]  /*26cf0*/  MOV R21, 32@hi((eval_multi_expr_kernel + .L_x_1506@srel)) ;  /* 0x0000000000157802 */ /* 0x000fc80000000f00 */
[----:B------:R-:W-:Y:S05]  /*26d00*/  CALL.ABS.NOINC `(apply_op) ;  /* 0x0000000000007943 */ /* 0x000fea0003c00000 */
.L_x_1506:
[----:B------:R-:W-:Y:S02]  /*26d10*/  MOV R5, R4 ;  /* 0x0000000400057202 */ /* 0x000fe40000000f00 */
[----:B------:R-:W-:Y:S02]  /*26d20*/  MOV R6, R2 ;  /* 0x0000000200067202 */ /* 0x000fe40000000f00 */
[----:B------:R-:W-:Y:S02]  /*26d30*/  MOV R4, 0x1 ;  /* 0x0000000100047802 */ /* 0x000fe40000000f00 */
[----:B------:R-:W-:Y:S02]  /*26d40*/  MOV R20, 32@lo((eval_multi_expr_kernel + .L_x_1507@srel)) ;  /* 0x0000000000147802 */ /* 0x000fe40000000f00 */
[----:B------:R-:W-:-:S04]  /*26d50*/  MOV R21, 32@hi((eval_multi_expr_kernel + .L_x_1507@srel)) ;  /* 0x0000000000157802 */ /* 0x000fc80000000f00 */
[----:B------:R-:W-:Y:S05]  /*26d60*/  CALL.ABS.NOINC `(apply_op) ;  /* 0x0000000000007943 */ /* 0x000fea0003c00000 */
.L_x_1507:
[----:B------:R-:W-:Y:S02]  /*26d70*/  MOV R5, R4 ;  /* 0x0000000400057202 */ /* 0x000fe40000000f00 */
[----:B------:R-:W-:-:S02]  /*26d80*/  MOV R6, R16 ;  /* 0x0000001000067202 */ /* 0x000fc40000000f00 */
[----:B------:R-:W-:Y:S02]  /*26d90*/  MOV R4, 0x1 ;  /* 0x0000000100047802 */ /* 0x000fe40000000f00 */
[----:B------:R-:W-:Y:S02]  /*26da0*/  MOV R20, 32@lo((eval_multi_expr_kernel + .L_x_1508@srel)) ;  /* 0x0000000000147802 */ /* 0x000fe40000000f00 */
[----:B------:R-:W-:-:S04]  /*26db0*/  MOV R21, 32@hi((eval_multi_expr_kernel + .L_x_1508@srel)) ;  /* 0x0000000000157802 */ /* 0x000fc80000000f00 */
[----:B------:R-:W-:Y:S05]  /*26dc0*/  CALL.ABS.NOINC `(apply_op) ;  /* 0x0000000000007943 */ /* 0x000fea0003c00000 */
.L_x_1508:
[----:B------:R0:W5:Y:S01]  /*26dd0*/  LDG.E R5, [R26.64+0x4] ;  /* 0x000004241a057981 */ /* 0x000162000c1e1900 */
[----:B------:R-:W-:Y:S02]  /*26de0*/  MOV R22, R4 ;  /* 0x0000000400167202 */ /* 0x000fe40000000f00 */
[----:B------:R-:W-:Y:S02]  /*26df0*/  MOV R6, 0x40000000 ;  /* 0x4000000000067802 */ /* 0x000fe40000000f00 */
[----:B------:R-:W-:Y:S02]  /*26e00*/  MOV R4, 0x5 ;  /* 0x0000000500047802 */ /* 0x000fe40000000f00 */
[----:B------:R-:W-:Y:S02]  /*26e10*/  MOV R20, 32@lo((eval_multi_expr_kernel + .L_x_1509@srel)) ;  /* 0x0000000000147802 */ /* 0x000fe40000000f00 */
[----:B------:R-:W-:-:S04]  /*26e20*/  MOV R21, 32@hi((eval_multi_expr_kernel + .L_x_1509@srel)) ;  /* 0x0000000000157802 */ /* 0x000fc80000000f00 */
[----:B0----5:R-:W-:Y:S05]  /*26e30*/  CALL.ABS.NOINC `(apply_op) ;  /* 0x0000000000007943 */ /* 0x021fea0003c00000 */
.L_x_1509:
[----:B------:R0:W5:Y:S01]  /*26e40*/  LDG.E R5, [R26.64] ;  /* 0x000000241a057981 */ /* 0x000162000c1e1900 */
[----:B------:R-:W-:-:S02]  /*26e50*/  MOV R19, R4 ;  /* 0x0000000400137202 */ /* 0x000fc40000000f00 */
[----:B------:R-:W-:Y:S02]  /*26e60*/  MOV R6, 0xc0000000 ;  /* 0xc000000000067802 */ /* 0x000fe40000000f00 */
[----:B------:R-:W-:Y:S02]  /*26e70*/  MOV R4, 0x5 ;  /* 0x0000000500047802 */ /* 0x000fe40000000f00 */
[----:B------:R-:W-:Y:S02]  /*26e80*/  MOV R20, 32@lo((eval_multi_expr_kernel + .L_x_1510@srel)) ;  /* 0x0000000000147802 */ /* 0x000fe40000000f00 */
[----:B------:R-:W-:-:S04]  /*26e90*/  MOV R21, 32@hi((eval_multi_expr_kernel + .L_x_1510@srel)) ;  /* 0x0000000000157802 */ /* 0x000fc80000000f00 */
[----:B0----5:R-:W-:Y:S05]  /*26ea0*/  CALL.ABS.NOINC `(apply_op) ;  /* 0x0000000000007943 */ /* 0x021fea0003c00000 */
.L_x_1510:
[----:B------:R0:W5:Y:S01]  /*26eb0*/  LDG.E R5, [R26.64+0x10] ;  /* 0x000010241a057981 */ /* 0x000162000c1e1900 */
[----:B------:R-:W-:Y:S02]  /*26ec0*/  MOV R18, R4 ;  /* 0x0000000400127202 */ /* 0x000fe40000000f00 */
[----:B------:R-:W-:Y:S02]  /*26ed0*/  MOV R6, 0xc0000000 ;  /* 0xc000000000067802 */ /* 0x000fe40000000f00 */
[----:B------:R-:W-:Y:S02]  /*26ee0*/  MOV R4, 0x5 ;  /* 0x0000000500047802 */ /* 0x000fe40000000f00 */
[----:B------:R-:W-:Y:S02]  /*26ef0*/  MOV R20, 32@lo((eval_multi_expr_kernel + .L_x_1511@srel)) ;  /* 0x0000000000147802 */ /* 0x000fe40000000f00 */
[----:B------:R-:W-:-:S04]  /*26f00*/  MOV R21, 32@hi((eval_multi_expr_kernel + .L_x_1511@srel)) ;  /* 0x0000000000157802 */ /* 0x000fc80000000f00 */
[----:B0----5:R-:W-:Y:S05]  /*26f10*/  CALL.ABS.NOINC `(apply_op) ;  /* 0x0000000000007943 */ /* 0x021fea0003c00000 */
.L_x_1511:
[----:B------:R0:W5:Y:S01]  /*26f20*/  LDG.E R5, [R26.64+0xc] ;  /* 0x00000c241a057981 */ /* 0x000162000c1e1900 */
[----:B------:R-:W-:-:S02]  /*26f30*/  MOV R17, R4 ;  /* 0x0000000400117202 */ /* 0x000fc40000000f00 */
[----:B------:R-:W-:Y:S02]  /*26f40*/  MOV R6, 0x40000000 ;  /* 0x4000000000067802 */ /* 0x000fe40000000f00 */
[----:B------:R-:W-:Y:S02]  /*26f50*/  MOV R4, 0x5 ;  /* 0x0000000500047802 */ /* 0x000fe40000000f00 */
[----:B------:R-:W-:Y:S02]  /*26f60*/  MOV R20, 32@lo((eval_multi_expr_kernel + .L_x_1512@srel)) ;  /* 0x0000000000147802 */ /* 0x000fe40000000f00 */
[----:B------:R-:W-:-:S04]  /*26f70*/  MOV R21, 32@hi((eval_multi_expr_kernel + .L_x_1512@srel)) ;  /* 0x0000000000157802 */ /* 0x000fc80000000f00 */
[----:B0----5:R-:W-:Y:S05]  /*26f80*/  CALL.ABS.NOINC `(apply_op) ;  /* 0x0000000000007943 */ /* 0x021fea0003c00000 */
.L_x_1512:
[----:B------:R0:W5:Y:S01]  /*26f90*/  LDG.E R5, [R26.64+0x14] ;  /* 0x000014241a057981 */ /* 0x000162000c1e1900 */
[----:B------:R-:W-:Y:S02]  /*26fa0*/  MOV R16, R4 ;  /* 0x0000000400107202 */ /* 0x000fe40000000f00 */
[----:B------:R-:W-:Y:S02]  /*26fb0*/  MOV R6, 0xc0000000 ;  /* 0xc000000000067802 */ /* 0x000fe40000000f00 */
[----:B------:R-:W-:Y:S02]  /*26fc0*/  MOV R4, 0x5 ;  /* 0x0000000500047802 */ /* 0x000fe40000000f00 */
[----:B------:R-:W-:Y:S02]  /*26fd0*/  MOV R20, 32@lo((eval_multi_expr_kernel + .L_x_1513@srel)) ;  /* 0x0000000000147802 */ /* 0x000fe40000000f00 */
[----:B------:R-:W-:-:S04]  /*26fe0*/  MOV R21, 32@hi((eval_multi_expr_kernel + .L_x_1513@srel)) ;  /* 0x0000000000157802 */ /* 0x000fc80000000f00 */
[----:B0----5:R-:W-:Y:S05]  /*26ff0*/  CALL.ABS.NOINC `(apply_op) ;  /* 0x0000000000007943 */ /* 0x021fea0003c00000 */
.L_x_1513:
[----:B------:R0:W5:Y:S01]  /*27000*/  LDG.E R5, [R26.64+0x8] ;  /* 0x000008241a057981 */ /* 0x000162000c1e1900 */
[----:B------:R-:W-:-:S02]  /*27010*/  MOV R2, R4 ;  /* 0x0000000400027202 */ /* 0x000fc40000000f00 */
[----:B------:R-:W-:Y:S02]  /*27020*/  MOV R6, 0x400b1824 ;  /* 0x400b182400067802 */ /* 0x000fe40000000f00 */
[----:B------:R-:W-:Y:S02]  /*27030*/  MOV R4, 0x5 ;  /* 0x0000000500047802 */ /* 0x000fe40000000f00 */
[----:B------:R-:W-:Y:S02]  /*27040*/  MOV R20, 32@lo((eval_multi_expr_kernel + .L_x_1514@srel)) ;  /* 0x0000000000147802 */ /* 0x000fe40000000f00 */
[----:B------:R-:W-:-:S04]  /*27050*/  MOV R21, 32@hi((eval_multi_expr_kernel + .L_x_1514@srel)) ;  /* 0x0000000000157802 */ /* 0x000fc80000000f00 */
[----:B0----5:R-:W-:Y:S05]  /*27060*/  CALL.ABS.NOINC `(apply_op) ;  /* 0x0000000000007943 */ /* 0x021fea0003c00000 */
.L_x_1514:
[----:B------:R-:W-:Y:S02]  /*27070*/  MOV R6, R4 ;  /* 0x0000000400067202 */ /* 0x000fe40000000f00 */
[----:B------:R-:W-:Y:S02]  /*27080*/  MOV R5, 0x3d992dcc ;  /* 0x3d992dcc00057802 */ /* 0x000fe40000000f00 */
[----:B------:R-:W-:Y:S02]  /*27090*/  MOV R4, 0x3 ;  /* 0x0000000300047802 */ /* 0x000fe40000000f00 */
[----:B------:R-:W-:Y:S02]  /*270a0*/  MOV R20, 32@lo((eval_multi_expr_kernel + .L_x_1515@srel)) ;  /* 0x0000000000147802 */ /* 0x000fe40000000f00 */
[----:B------:R-:W-:-:S04]  /*270b0*/  MOV R21, 32@hi((eval_multi_expr_kernel + .L_x_1515@srel)) ;  /* 0x0000000000157802 */ /* 0x000fc80000000f00 */
[----:B------:R-:W-:Y:S05]  /*270c0*/  CALL.ABS.NOINC `(apply_op) ;  /* 0x0000000000007943 */ /* 0x000fea0003c00000 */
.L_x_1515:
[----:B------:R-:W-:Y:S02]  /*270d0*/  MOV R5, R4 ;  /* 0x0000000400057202 */ /* 0x000fe40000000f00 */
[----:B------:R-:W-:-:S02]  /*270e0*/  MOV R6, R2 ;  /* 0x0000000200067202 */ /* 0x000fc40000000f00 */
[----:B------:R-:W-:Y:S02]  /*270f0*/  MOV R4, 0x3 ;  /* 0x0000000300047802 */ /* 0x000fe40000000f00 */
[----:B------:R-:W-:Y:S02]  /*27100*/  MOV R20, 32@lo((eval_multi_expr_kernel + .L_x_1516@srel)) ;  /* 0x0000000000147802 */ /* 0x000fe40000000f00 */
[----:B------:R-:W-:-:S04]  /*27110*/  MOV R21, 32@hi((eval_multi_expr_kernel + .L_x_1516@srel)) ;  /* 0x0000000000157802 */ /* 0x000fc80000000f00 */
[----:B------:R-:W-:Y:S05]  /*27120*/  CALL.ABS.NOINC `(apply_op) ;  /* 0x0000000000007943 */ /* 0x000fea0003c00000 */
.L_x_1516:
[----:B------:R-:W-:Y:S02]  /*27130*/  MOV R5, R4 ;  /* 0x0000000400057202 */ /* 0x000fe40000000f00 */
[----:B------:R-:W-:Y:S02]  /*27140*/  MOV R6, R16 ;  /* 0x0000001000067202 */ /* 0x000fe40000000f00 */
[----:B------:R-:W-:Y:S02]  /*27150*/  MOV R4, 0x3 ;  /* 0x0000000300047802 */ /* 0x000fe40000000f00 */
[----:B------:R-:W-:Y:S02]  /*27160*/  MOV R20, 32@lo((eval_multi_expr_kernel + .L_x_1517@srel)) ;  /* 0x0000000000147802 */ /* 0x000fe40000000f00 */
[----:B------:R-:W-:-:S04]  /*27170*/  MOV R21, 32@hi((eval_multi_expr_kernel + .L_x_1517@srel)) ;  /* 0x0000000000157802 */ /* 0x000fc80000000f00 */
[----:B------:R-:W-:Y:S05]  /*27180*/  CALL.ABS.NOINC `(apply_op) ;  /* 0x0000000000007943 */ /* 0x000fea0003c00000 */
.L_x_1517:
[----:B------:R-:W-:Y:S02]  /*27190*/  MOV R5, R4 ;  /* 0x0000000400057202 */ /* 0x000fe40000000f00 */
[----:B------:R-:W-:-:S02]  /*271a0*/  MOV R6, R17 ;  /* 0x0000001100067202 */ /* 0x000fc40000000f00 */
[----:B------:R-:W-:Y:S02]  /*271b0*/  MOV R4, 0x3 ;  /* 0x0000000300047802 */ /* 0x000fe40000000f00 */
[----:B------:R-:W-:Y:S02]  /*271c0*/  MOV R20, 32@lo((eval_multi_expr_kernel + .L_x_1518@srel)) ;  /* 0x0000000000147802 */ /* 0x000fe40000000f00 */
[----:B------:R-:W-:-:S04]  /*271d0*/  MOV R21, 32@hi((eval_multi_expr_kernel + .L_x_1518@srel)) ;  /* 0x0000000000157802 */ /* 0x000fc80000000f00 */
[----:B------:R-:W-:Y:S05]  /*271e0*/  CALL.ABS.NOINC `(apply_op) ;  /* 0x0000000000007943 */ /* 0x000fea0003c00000 */
.L_x_1518:
[----:B------:R-:W-:Y:S02]  /*271f0*/  MOV R5, R4 ;  /* 0x0000000400057202 */ /* 0x000fe40000000f00 */
[----:B------:R-:W-:Y:S02]  /*27200*/  MOV R6, R18 ;  /* 0x0000001200067202 */ /* 0x000fe40000000f00 */
[----:B------:R-:W-:Y:S02]  /*27210*/  MOV R4, 0x3 ;  /* 0x0000000300047802 */ /* 0x000fe40000000f00 */
[----:B------:R-:W-:Y:S02]  /*27220*/  MOV R20, 32@lo((eval_multi_expr_kernel + .L_x_1519@srel)) ;  /* 0x0000000000147802 */ /* 0x000fe40000000f00 */
[----:B------:R-:W-:-:S04]  /*27230*/  MOV R21, 32@hi((eval_multi_expr_kernel + .L_x_1519@srel)) ;  /* 0x0000000000157802 */ /* 0x000fc80000000f00 */
[----:B------:R-:W-:Y:S05]  /*27240*/  CALL.ABS.NOINC `(apply_op) ;  /* 0x0000000000007943 */ /* 0x000fea0003c00000 */
.L_x_1519:
[----:B------:R-:W-:Y:S02]  /*27250*/  MOV R5, R4 ;  /* 0x0000000400057202 */ /* 0x000fe40000000f00 */
[----:B------:R-:W-:-:S02]  /*27260*/  MOV R6, R19 ;  /* 0x0000001300067202 */ /* 0x000fc40000000f00 */
[----:B------:R-:W-:Y:S02]  /*27270*/  MOV R4, 0x3 ;  /* 0x0000000300047802 */ /* 0x000fe40000000f00 */
[----:B------:R-:W-:Y:S02]  /*27280*/  MOV R20, 32@lo((eval_multi_expr_kernel + .L_x_1520@srel)) ;  /* 0x0000000000147802 */ /* 0x000fe40000000f00 */
[----:B------:R-:W-:-:S04]  /*27290*/  MOV R21, 32@hi((eval_multi_expr_kernel + .L_x_1520@srel)) ;  /* 0x0000000000157802 */ /* 0x000fc80000000f00 */
[----:B------:R-:W-:Y:S05]  /*272a0*/  CALL.ABS.NOINC `(apply_op) ;  /* 0x0000000000007943 */ /* 0x000fea0003c00000 */
.L_x_1520:
        /* <DEDUP_REMOVED lines=8> */
.L_x_1521:
        /* <DEDUP_REMOVED lines=9> */
.L_x_1522:
[----:B------:R0:W5:Y:S01]  /*273c0*/  LDG.E R5, [R26.64+0x4] ;  /* 0x000004241a057981 */ /* 0x000162000c1e1900 */
[----:B------:R-:W-:Y:S02]  /*273d0*/  MOV R6, R4 ;  /* 0x0000000400067202 */ /* 0x000fe40000000f00 */
[----:B------:R-:W-:Y:S02]  /*273e0*/  MOV R4, 0x3 ;  /* 0x0000000300047802 */ /* 0x000fe40000000f00 */
[----:B------:R-:W-:Y:S02]  /*273f0*/  MOV R20, 32@lo((eval_multi_expr_kernel + .L_x_1523@srel)) ;  /* 0x0000000000147802 */ /* 0x000fe40000000f00 */
[----:B------:R-:W-:-:S04]  /*27400*/  MOV R21, 32@hi((eval_multi_expr_kernel + .L_x_1523@srel)) ;  /* 0x0000000000157802 */ /* 0x000fc80000000f00 */
[----:B0----5:R-:W-:Y:S05]  /*27410*/  CALL.ABS.NOINC `(apply_op) ;  /* 0x0000000000007943 */ /* 0x021fea0003c00000 */
.L_x_1523:
[----:B------:R0:W5:Y:S01]  /*27420*/  LDG.E R5, [R26.64+0x4] ;  /* 0x000004241a057981 */ /* 0x000162000c1e1900 */
[----:B------:R-:W-:Y:S02]  /*27430*/  MOV R16, R4 ;  /* 0x0000000400107202 */ /* 0x000fe40000000f00 */
[----:B------:R-:W-:-:S02]  /*27440*/  MOV R6, 0xbf800000 ;  /* 0xbf80000000067802 */ /* 0x000fc40000000f00 */
[----:B------:R-:W-:Y:S02]  /*27450*/  MOV R4, 0x5 ;  /* 0x0000000500047802 */ /* 0x000fe40000000f00 */
[----:B------:R-:W-:Y:S02]  /*27460*/  MOV R20, 32@lo((eval_multi_expr_kernel + .L_x_1524@srel)) ;  /* 0x0000000000147802 */ /* 0x000fe40000000f00 */
[----:B------:R-:W-:-:S04]  /*27470*/  MOV R21, 32@hi((eval_multi_expr_kernel + .L_x_1524@srel)) ;  /* 0x0000000000157802 */ /* 0x000fc80000000f00 */
[----:B0----5:R-:W-:Y:S05]  /*27480*/  CALL.ABS.NOINC `(apply_op) ;  /* 0x0000000000007943 */ /* 0x021fea0003c00000 */
.L_x_1524:
[----:B------:R0:W5:Y:S01]  /*27490*/  LDG.E R5, [R26.64] ;  /* 0x000000241a057981 */ /* 0x000162000c1e1900 */
[----:B------:R-:W-:Y:S02]  /*274a0*/  MOV R6, R4 ;  /* 0x0000000400067202 */ /* 0x000fe40000000f00 */
[----:B------:R-:W-:Y:S02]  /*274b0*/  MOV R4, 0x3 ;  /* 0x0000000300047802 */ /* 0x000fe40000000f00 */
[----:B------:R-:W-:Y:S02]  /*274c0*/  MOV R20, 32@lo((eval_multi_expr_kernel + .L_x_1525@srel)) ;  /* 0x0000000000147802 */ /* 0x000fe40000000f00 */
[----:B------:R-:W-:-:S04]  /*274d0*/  MOV R21, 32@hi((eval_multi_expr_kernel + .L_x_1525@srel)) ;  /* 0x0000000000157802 */ /* 0x000fc80000000f00 */
[----:B0----5:R-:W-:Y:S05]  /*274e0*/  CALL.ABS.NOINC `(apply_op) ;  /* 0x0000000000007943 */ /* 0x021fea0003c00000 */
.L_x_1525:
[----:B------:R0:W5:Y:S01]  /*274f0*/  LDG.E R5, [R26.64+0x18] ;  /* 0x000018241a057981 */ /* 0x000162000c1e1900 */
[----:B------:R-:W-:Y:S02]  /*27500*/  MOV R2, R4 ;  /* 0x0000000400027202 */ /* 0x000fe40000000f00 */
[----:B------:R-:W-:-:S02]  /*27510*/  MOV R6, RZ ;  /* 0x000000ff00067202 */ /* 0x000fc40000000f00 */
[----:B------:R-:W-:Y:S02]  /*27520*/  MOV R4, 0xa ;  /* 0x0000000a00047802 */ /* 0x000fe40000000f00 */
[----:B------:R-:W-:Y:S02]  /*27530*/  MOV R20, 32@lo((eval_multi_expr_kernel + .L_x_1526@srel)) ;  /* 0x0000000000147802 */ /* 0x000fe40000000f00 */
[----:B------:R-:W-:-:S04]  /*27540*/  MOV R21, 32@hi((eval_multi_expr_kernel + .L_x_1526@srel)) ;  /* 0x0000000000157802 */ /* 0x000fc80000000f00 */
[----:B0----5:R-:W-:Y:S05]  /*27550*/  CALL.ABS.NOINC `(apply_op) ;  /* 0x0000000000007943 */ /* 0x021fea0003c00000 */
.L_x_1526:
[----:B------:R-:W-:Y:S02]  /*27560*/  MOV R5, R4 ;  /* 0x0000000400057202 */ /* 0x000fe40000000f00 */
[----:B------:R-:W-:Y:S02]  /*27570*/  MOV R6, 0x40000000 ;  /* 0x4000000000067802 */ /* 0x000fe40000000f00 */
[----:B------:R-:W-:Y:S02]  /*27580*/  MOV R4, 0x5 ;  /* 0x0000000500047802 */ /* 0x000fe40000000f00 */
[----:B------:R-:W-:Y:S02]  /*27590*/  MOV R20, 32@lo((eval_multi_expr_kernel + .L_x_1527@srel)) ;  /* 0x0000000000147802 */ /* 0x000fe40000000f00 */
[----:B------:R-:W-:-:S04]  /*275a0*/  MOV R21, 32@hi((eval_multi_expr_kernel + .L_x_1527@srel)) ;  /* 0x0000000000157802 */ /* 0x000fc80000000f00 */
[----:B------:R-:W-:Y:S05]  /*275b0*/  CALL.ABS.NOINC `(apply_op) ;  /* 0x0000000000007943 */ /* 0x000fea0003c00000 */
.L_x_1527:
[----:B------:R-:W-:Y:S02]  /*275c0*/  MOV R6, R4 ;  /* 0x0000000400067202 */ /* 0x000fe40000000f00 */
[----:B------:R-:W-:-:S02]  /*275d0*/  MOV R5, 0xbf8c5bcd ;  /* 0xbf8c5bcd00057802 */ /* 0x000fc40000000f00 */
[----:B------:R-:W-:Y:S02]  /*275e0*/  MOV R4, 0x3 ;  /* 0x0000000300047802 */ /* 0x000fe40000000f00 */
[----:B------:R-:W-:Y:S02]  /*275f0*/  MOV R20, 32@lo((eval_multi_expr_kernel + .L_x_1528@srel)) ;  /* 0x0000000000147802 */ /* 0x000fe40000000f00 */
[----:B------:R-:W-:-:S04]  /*27600*/  MOV R21, 32@hi((eval_multi_expr_kernel + .L_x_1528@srel)) ;  /* 0x0000000000157802 */ /* 0x000fc80000000f00 */
[----:B------:R-:W-:Y:S05]  /*27610*/  CALL.ABS.NOINC `(apply_op) ;  /* 0x0000000000007943 */ /* 0x000fea0003c00000 */
.L_x_1528:
[----:B------:R-:W-:Y:S02]  /*27620*/  MOV R5, R4 ;  /* 0x0000000400057202 */ /* 0x000fe40000000f00 */
[----:B------:R-:W-:Y:S02]  /*27630*/  MOV R6, R2 ;  /* 0x0000000200067202 */ /* 0x000fe40000000f00 */
[----:B------:R-:W-:Y:S02]  /*27640*/  MOV R4, 0x1 ;  /* 0x0000000100047802 */ /* 0x000fe40000000f00 */
[----:B------:R-:W-:Y:S02]  /*27650*/  MOV R20, 32@lo((eval_multi_expr_kernel + .L_x_1529@srel)) ;  /* 0x0000000000147802 */ /* 0x000fe40000000f00 */
[----:B------:R-:W-:-:S04]  /*27660*/  MOV R21, 32@hi((eval_multi_expr_kernel + .L_x_1529@srel)) ;  /* 0x0000000000157802 */ /* 0x000fc80000000f00 */
[----:B------:R-:W-:Y:S05]  /*27670*/  CALL.ABS.NOINC `(apply_op) ;  /* 0x0000000000007943 */ /* 0x000fea0003c00000 */
.L_x_1529:
[----:B------:R-:W-:Y:S02]  /*27680*/  MOV R5, R4 ;  /* 0x0000000400057202 */ /* 0x000fe40000000f00 */
[----:B------:R-:W-:-:S02]  /*27690*/  MOV R6, R16 ;  /* 0x0000001000067202 */ /* 0x000fc40000000f00 */
[----:B------:R-:W-:Y:S02]  /*276a0*/  MOV R4, 0x1 ;  /* 0x0000000100047802 */ /* 0x000fe40000000f00 */
[----:B------:R-:W-:Y:S02]  /*276b0*/  MOV R20, 32@lo((eval_multi_expr_kernel + .L_x_1530@srel)) ;  /* 0x0000000000147802 */ /* 0x000fe40000000f00 */
[----:B------:R-:W-:-:S04]  /*276c0*/  MOV R21, 32@hi((eval_multi_expr_kernel + .L_x_1530@srel)) ;  /* 0x0000000000157802 */ /* 0x000fc80000000f00 */
[----:B------:R-:W-:Y:S05]  /*276d0*/  CALL.ABS.NOINC `(apply_op) ;  /* 0x0000000000007943 */ /* 0x000fea0003c00000 */
.L_x_1530:
[----:B------:R0:W5:Y:S01]  /*276e0*/  LDG.E R5, [R26.64+0x4] ;  /* 0x000004241a057981 */ /* 0x000162000c1e1900 */
[----:B------:R-:W-:Y:S02]  /*276f0*/  MOV R22, R4 ;  /* 0x0000000400167202 */ /* 0x000fe40000000f00 */
[----:B------:R-:W-:Y:S02]  /*27700*/  MOV R6, 0x4007de50 ;  /* 0x4007de5000067802 */ /* 0x000fe40000000f00 */
[----:B------:R-:W-:Y:S02]  /*27710*/  MOV R4, 0x5 ;  /* 0x0000000500047802 */ /* 0x000fe40000000f00 */
[----:B------:R-:W-:Y:S02]  /*27720*/  MOV R20, 32@lo((eval_multi_expr_kernel + .L_x_1531@srel)) ;  /* 0x0000000000147802 */ /* 0x000fe40000000f00 */
[----:B------:R-:W-:-:S04]  /*27730*/  MOV R21, 32@hi((eval_multi_expr_kernel + .L_x_1531@srel)) ;  /* 0x0000000000157802 */ /* 0x000fc80000000f00 */
[----:B0----5:R-:W-:Y:S05]  /*27740*/  CALL.ABS.NOINC `(apply_op) ;  /* 0x0000000000007943 */ /* 0x021fea0003c00000 */
.L_x_1531:
[----:B------:R0:W5:Y:S01]  /*27750*/  LDG.E R5, [R26.64] ;  /* 0x000000241a057981 */ /* 0x000162000c1e1900 */
[----:B------:R-:W-:-:S02]  /*27760*/  MOV R19, R4 ;  /* 0x0000000400137202 */ /* 0x000fc40000000f00 */
[----:B------:R-:W-:Y:S02]  /*27770*/  MOV R6, 0xc0000000 ;  /* 0xc000000000067802 */ /* 0x000fe40000000f00 */
[----:B------:R-:W-:Y:S02]  /*27780*/  MOV R4, 0x5 ;  /* 0x0000000500047802 */ /* 0x000fe40000000f00 */
[----:B------:R-:W-:Y:S02]  /*27790*/  MOV R20, 32@lo((eval_multi_expr_kernel + .L_x_1532@srel)) ;  /* 0x0000000000147802 */ /* 0x000fe40000000f00 */
[----:B------:R-:W-:-:S04]  /*277a0*/  MOV R21, 32@hi((eval_multi_expr_kernel + .L_x_1532@srel)) ;  /* 0x0000000000157802 */ /* 0x000fc80000000f00 */
[----:B0----5:R-:W-:Y:S05]  /*277b0*/  CALL.ABS.NOINC `(apply_op) ;  /* 0x0000000000007943 */ /* 0x021fea0003c00000 */
.L_x_1532:
[----:B------:R0:W5:Y:S01]  /*277c0*/  LDG.E R5, [R26.64+0x10] ;  /* 0x000010241a057981 */ /* 0x000162000c1e1900 */
[----:B------:R-:W-:Y:S02]  /*277d0*/  MOV R18, R4 ;  /* 0x0000000400127202 */ /* 0x000fe40000000f00 */
[----:B------:R-:W-:Y:S02]  /*277e0*/  MOV R6, 0xc0000000 ;  /* 0xc000000000067802 */ /* 0x000fe40000000f00 */
[----:B------:R-:W-:Y:S02]  /*277f0*/  MOV R4, 0x5 ;  /* 0x0000000500047802 */ /* 0x000fe40000000f00 */
[----:B------:R-:W-:Y:S02]  /*27800*/  MOV R20, 32@lo((eval_multi_expr_kernel + .L_x_1533@srel)) ;  /* 0x0000000000147802 */ /* 0x000fe40000000f00 */
[----:B------:R-:W-:-:S04]  /*27810*/  MOV R21, 32@hi((eval_multi_expr_kernel + .L_x_1533@srel)) ;  /* 0x0000000000157802 */ /* 0x000fc80000000f00 */
[----:B0----5:R-:W-:Y:S05]  /*27820*/  CALL.ABS.NOINC `(apply_op) ;  /* 0x0000000000007943 */ /* 0x021fea0003c00000 */
.L_x_1533:
[----:B------:R0:W5:Y:S01]  /*27830*/  LDG.E R5, [R26.64+0xc] ;  /* 0x00000c241a057981 */ /* 0x000162000c1e1900 */
[----:B------:R-:W-:-:S02]  /*27840*/  MOV R17, R4 ;  /* 0x0000000400117202 */ /* 0x000fc40000000f00 */
[----:B------:R-:W-:Y:S02]  /*27850*/  MOV R6, 0x40000000 ;  /* 0x4000000000067802 */ /* 0x000fe40000000f00 */
[----:B------:R-:W-:Y:S02]  /*27860*/  MOV R4, 0x5 ;  /* 0x0000000500047802 */ /* 0x000fe40000000f00 */
[----:B------:R-:W-:Y:S02]  /*27870*/  MOV R20, 32@lo((eval_multi_expr_kernel + .L_x_1534@srel)) ;  /* 0x0000000000147802 */ /* 0x000fe40000000f00 */
[----:B------:R-:W-:-:S04]  /*27880*/  MOV R21, 32@hi((eval_multi_expr_kernel + .L_x_1534@srel)) ;  /* 0x0000000000157802 */ /* 0x000fc80000000f00 */
[----:B0----5:R-:W-:Y:S05]  /*27890*/  CALL.ABS.NOINC `(apply_op) ;  /* 0x0000000000007943 */ /* 0x021fea0003c00000 */
.L_x_1534:
[----:B------:R0:W5:Y:S01]  /*278a0*/  LDG.E R5, [R26.64+0x14] ;  /* 0x000014241a057981 */ /* 0x000162000c1e1900 */
[----:B------:R-:W-:Y:S02]  /*278b0*/  MOV R16, R4 ;  /* 0x0000000400107202 */ /* 0x000fe40000000f00 */
[----:B------:R-:W-:Y:S02]  /*278c0*/  MOV R6, 0xc0000000 ;  /* 0xc000000000067802 */ /* 0x000fe40000000f00 */
[----:B------:R-:W-:Y:S02]  /*278d0*/  MOV R4, 0x5 ;  /* 0x0000000500047802 */ /* 0x000fe40000000f00 */
[----:B------:R-:W-:Y:S02]  /*278e0*/  MOV R20, 32@lo((eval_multi_expr_kernel + .L_x_1535@srel)) ;  /* 0x0000000000147802 */ /* 0x000fe40000000f00 */
[----:B------:R-:W-:-:S04]  /*278f0*/  MOV R21, 32@hi((eval_multi_expr_kernel + .L_x_1535@srel)) ;  /* 0x0000000000157802 */ /* 0x000fc80000000f00 */
[----:B0----5:R-:W-:Y:S05]  /*27900*/  CALL.ABS.NOINC `(apply_op) ;  /* 0x0000000000007943 */ /* 0x021fea0003c00000 */
.L_x_1535:
[----:B------:R0:W5:Y:S01]  /*27910*/  LDG.E R5, [R26.64+0x8] ;  /* 0x000008241a057981 */ /* 0x000162000c1e1900 */
[----:B------:R-:W-:-:S02]  /*27920*/  MOV R2, R4 ;  /* 0x0000000400027202 */ /* 0x000fc40000000f00 */
[----:B------:R-:W-:Y:S02]  /*27930*/  MOV R6, 0x40000000 ;  /* 0x4000000000067802 */ /* 0x000fe40000000f00 */
[----:B------:R-:W-:Y:S02]  /*27940*/  MOV R4, 0x5 ;  /* 0x0000000500047802 */ /* 0x000fe40000000f00 */
[----:B------:R-:W-:Y:S02]  /*27950*/  MOV R20, 32@lo((eval_multi_expr_kernel + .L_x_1536@srel)) ;  /* 0x0000000000147802 */ /* 0x000fe40000000f00 */
[----:B------:R-:W-:-:S04]  /*27960*/  MOV R21, 32@hi((eval_multi_expr_kernel + .L_x_1536@srel)) ;  /* 0x0000000000157802 */ /* 0x000fc80000000f00 */
[----:B0----5:R-:W-:Y:S05]  /*27970*/  CALL.ABS.NOINC `(apply_op) ;  /* 0x0000000000007943 */ /* 0x021fea0003c00000 */
.L_x_1536:
[----:B------:R-:W-:Y:S02]  /*27980*/  MOV R6, R4 ;  /* 0x0000000400067202 */ /* 0x000fe40000000f00 */
[----:B------:R-:W-:Y:S02]  /*27990*/  MOV R5, 0x3da29a78 ;  /* 0x3da29a7800057802 */ /* 0x000fe40000000f00 */
[----:B------:R-:W-:Y:S02]  /*279a0*/  MOV R4, 0x3 ;  /* 0x0000000300047802 */ /* 0x000fe40000000f00 */
[----:B------:R-:W-:Y:S02]  /*279b0*/  MOV R20, 32@lo((eval_multi_expr_kernel + .L_x_1537@srel)) ;  /* 0x0000000000147802 */ /* 0x000fe40000000f00 */
[----:B------:R-:W-:-:S04]  /*279c0*/  MOV R21, 32@hi((eval_multi_expr_kernel + .L_x_1537@srel)) ;  /* 0x0000000000157802 */ /* 0x000fc80000000f00 */
[----:B------:R-:W-:Y:S05]  /*279d0*/  CALL.ABS.NOINC `(apply_op) ;  /* 0x0000000000007943 */ /* 0x000fea0003c00000 */
.L_x_1537:
[----:B------:R-:W-:Y:S02]  /*279e0*/  MOV R5, R4 ;  /* 0x0000000400057202 */ /* 0x000fe40000000f00 */
[----:B------:R-:W-:-:S02]  /*279f0*/  MOV R6, R2 ;  /* 0x0000000200067202 */ /* 0x000fc40000000f00 */
[----:B------:R-:W-:Y:S02]  /*27a00*/  MOV R4, 0x3 ;  /* 0x0000000300047802 */ /* 0x000fe40000000f00 */
[----:B------:R-:W-:Y:S02]  /*27a10*/  MOV R20, 32@lo((eval_multi_expr_kernel + .L_x_1538@srel)) ;  /* 0x0000000000147802 */ /* 0x000fe40000000f00 */
[----:B------:R-:W-:-:S04]  /*27a20*/  MOV R21, 32@hi((eval_multi_expr_kernel + .L_x_1538@srel)) ;  /* 0x0000000000157802 */ /* 0x000fc80000000f00 */
[----:B------:R-:W-:Y:S05]  /*27a30*/  CALL.ABS.NOINC `(apply_op) ;  /* 0x0000000000007943 */ /* 0x000fea0003c00000 */
.L_x_1538:
[----:B------:R-:W-:Y:S02]  /*27a40*/  MOV R5, R4 ;  /* 0x0000000400057202 */ /* 0x000fe40000000f00 */
[----:B------:R-:W-:Y:S02]  /*27a50*/  MOV R6, R16 ;  /* 0x0000001000067202 */ /* 0x000fe40000000f00 */
[----:B------:R-:W-:Y:S02]  /*27a60*/  MOV R4, 0x3 ;  /* 0x0000000300047802 */ /* 0x000fe40000000f00 */
[----:B------:R-:W-:Y:S02]  /*27a70*/  MOV R20, 32@lo((eval_multi_expr_kernel + .L_x_1539@srel)) ;  /* 0x0000000000147802 */ /* 0x000fe40000000f00 */
[----:B------:R-:W-:-:S04]  /*27a80*/  MOV R21, 32@hi((eval_multi_expr_kernel + .L_x_1539@srel)) ;  /* 0x0000000000157802 */ /* 0x000fc80000000f00 */
[----:B------:R-:W-:Y:S05]  /*27a90*/  CALL.ABS.NOINC `(apply_op) ;  /* 0x0000000000007943 */ /* 0x000fea0003c00000 */
.L_x_1539:
[----:B------:R-:W-:Y:S02]  /*27aa0*/  MOV R5, R4 ;  /* 0x0000000400057202 */ /* 0x000fe40000000f00 */
[----:B------:R-:W-:-:S02]  /*27ab0*/  MOV R6, R17 ;  /* 0x0000001100067202 */ /* 0x000fc40000000f00 */
[----:B------:R-:W-:Y:S02]  /*27ac0*/  MOV R4, 0x3 ;  /* 0x0000000300047802 */ /* 0x000fe40000000f00 */
[----:B------:R-:W-:Y:S02]  /*27ad0*/  MOV R20, 32@lo((eval_multi_expr_kernel + .L_x_1540@srel)) ;  /* 0x0000000000147802 */ /* 0x000fe40000000f00 */
[----:B------:R-:W-:-:S04]  /*27ae0*/  MOV R21, 32@hi((eval_multi_expr_kernel + .L_x_1540@srel)) ;  /* 0x0000000000157802 */ /* 0x000fc80000000f00 */
[----:B------:R-:W-:Y:S05]  /*27af0*/  CALL.ABS.NOINC `(apply_op) ;  /* 0x0000000000007943 */ /* 0x000fea0003c00000 */
.L_x_1540:
[----:B------:R-:W-:Y:S02]  /*27b00*/  MOV R5, R4 ;  /* 0x0000000400057202 */ /* 0x000fe40000000f00 */
[----:B------:R-:W-:Y:S02]  /*27b10*/  MOV R6, R18 ;  /* 0x0000001200067202 */ /* 0x000fe40000000f00 */
[----:B------:R-:W-:Y:S02]  /*27b20*/  MOV R4, 0x3 ;  /* 0x0000000300047802 */ /* 0x000fe40000000f00 */
[----:B------:R-:W-:Y:S02]  /*27b30*/  MOV R20, 32@lo((eval_multi_expr_kernel + .L_x_1541@srel)) ;  /* 0x0000000000147802 */ /* 0x000fe40000000f00 */
[----:B------:R-:W-:-:S04]  /*27b40*/  MOV R21, 32@hi((eval_multi_expr_kernel + .L_x_1541@srel)) ;  /* 0x0000000000157802 */ /* 0x000fc80000000f00 */
[----:B------:R-:W-:Y:S05]  /*27b50*/  CALL.ABS.NOINC `(apply_op) ;  /* 0x0000000000007943 */ /* 0x000fea0003c00000 */
.L_x_1541:
[----:B------:R-:W-:Y:S02]  /*27b60*/  MOV R5, R4 ;  /* 0x0000000400057202 */ /* 0x000fe40000000f00 */
[----:B------:R-:W-:-:S02]  /*27b70*/  MOV R6, R19 ;  /* 0x0000001300067202 */ /* 0x000fc40000000f00 */
[----:B------:R-:W-:Y:S02]  /*27b80*/  MOV R4, 0x3 ;  /* 0x0000000300047802 */ /* 0x000fe40000000f00 */
[----:B------:R-:W-:Y:S02]  /*27b90*/  MOV R20, 32@lo((eval_multi_expr_kernel + .L_x_1542@srel)) ;  /* 0x0000000000147802 */ /* 0x000fe40000000f00 */
[----:B------:R-:W-:-:S04]  /*27ba0*/  MOV R21, 32@hi((eval_multi_expr_kernel + .L_x_1542@srel)) ;  /* 0x0000000000157802 */ /* 0x000fc80000000f00 */
[----:B------:R-:W-:Y:S05]  /*27bb0*/  CALL.ABS.NOINC `(apply_op) ;  /* 0x0000000000007943 */ /* 0x000fea0003c00000 */
.L_x_1542:
        /* <DEDUP_REMOVED lines=8> */
.L_x_1543:
        /* <DEDUP_REMOVED lines=9> */
.L_x_1544:
[----:B------:R0:W5:Y:S01]  /*27cd0*/  LDG.E R5, [R26.64+0x4] ;  /* 0x000004241a057981 */ /* 0x000162000c1e1900 */
[----:B------:R-:W-:Y:S02]  /*27ce0*/  MOV R6, R4 ;  /* 0x0000000400067202 */ /* 0x000fe40000000f00 */
[----:B------:R-:W-:Y:S02]  /*27cf0*/  MOV R4, 0x3 ;  /* 0x0000000300047802 */ /* 0x000fe40000000f00 */
[----:B------:R-:W-:Y:S02]  /*27d00*/  MOV R20, 32@lo((eval_multi_expr_kernel + .L_x_1545@srel)) ;  /* 0x0000000000147802 */ /* 0x000fe40000000f00 */
[----:B------:R-:W-:-:S04]  /*27d10*/  MOV R21, 32@hi((eval_multi_expr_kernel + .L_x_1545@srel)) ;  /* 0x0000000000157802 */ /* 0x000fc80000000f00 */
[----:B0----5:R-:W-:Y:S05]  /*27d20*/  CALL.ABS.NOINC `(apply_op) ;  /* 0x0000000000007943 */ /* 0x021fea0003c00000 */
.L_x_1545:
[----:B------:R0:W5:Y:S01]  /*27d30*/  LDG.E R5, [R26.64+0x4] ;  /* 0x000004241a057981 */ /* 0x000162000c1e1900 */
[----:B------:R-:W-:Y:S02]  /*27d40*/  MOV R16, R4 ;  /* 0x0000000400107202 */ /* 0x000fe40000000f00 */
[----:B------:R-:W-:-:S02]  /*27d50*/  MOV R6, 0xbf800000 ;  /* 0xbf80000000067802 */ /* 0x000fc40000000f00 */
[----:B------:R-:W-:Y:S02]  /*27d60*/  MOV R4, 0x5 ;  /* 0x0000000500047802 */ /* 0x000fe40000000f00 */
[----:B------:R-:W-:Y:S02]  /*27d70*/  MOV R20, 32@lo((eval_multi_expr_kernel + .L_x_1546@srel)) ;  /* 0x0000000000147802 */ /* 0x000fe40000000f00 */
[----:B------:R-:W-:-:S04]  /*27d80*/  MOV R21, 32@hi((eval_multi_expr_kernel + .L_x_1546@srel)) ;  /* 0x0000000000157802 */ /* 0x000fc80000000f00 */
[----:B0----5:R-:W-:Y:S05]  /*27d90*/  CALL.ABS.NOINC `(apply_op) ;  /* 0x0000000000007943 */ /* 0x021fea0003c00000 */
.L_x_1546:
[----:B------:R0:W5:Y:S01]  /*27da0*/  LDG.E R5, [R26.64] ;  /* 0x000000241a057981 */ /* 0x000162000c1e1900 */
[----:B------:R-:W-:Y:S02]  /*27db0*/  MOV R6, R4 ;  /* 0x0000000400067202 */ /* 0x000fe40000000f00 */
[----:B------:R-:W-:Y:S02]  /*27dc0*/  MOV R4, 0x3 ;  /* 0x0000000300047802 */ /* 0x000fe40000000f00 */
[----:B------:R-:W-:Y:S02]  /*27dd0*/  MOV R20, 32@lo((eval_multi_expr_kernel + .L_x_1547@srel)) ;  /* 0x0000000000147802 */ /* 0x000fe40000000f00 */
[----:B------:R-:W-:-:S04]  /*27de0*/  MOV R21, 32@hi((eval_multi_expr_kernel + .L_x_1547@srel)) ;  /* 0x0000000000157802 */ /* 0x000fc80000000f00 */
[----:B0----5:R-:W-:Y:S05]  /*27df0*/  CALL.ABS.NOINC `(apply_op) ;  /* 0x0000000000007943 */ /* 0x021fea0003c00000 */
.L_x_1547:
[----:B------:R0:W5:Y:S01]  /*27e00*/  LDG.E R5, [R26.64+0x18] ;  /* 0x000018241a057981 */ /* 0x000162000c1e1900 */
[----:B------:R-:W-:Y:S02]  /*27e10*/  MOV R2, R4 ;  /* 0x0000000400027202 */ /* 0x000fe40000000f00 */
[----:B------:R-:W-:-:S02]  /*27e20*/  MOV R6, RZ ;  /* 0x000000ff00067202 */ /* 0x000fc40000000f00 */
[----:B------:R-:W-:Y:S02]  /*27e30*/  MOV R4, 0xa ;  /* 0x0000000a00047802 */ /* 0x000fe40000000f00 */
[----:B------:R-:W-:Y:S02]  /*27e40*/  MOV R20, 32@lo((eval_multi_expr_kernel + .L_x_1548@srel)) ;  /* 0x0000000000147802 */ /* 0x000fe40000000f00 */
[----:B------:R-:W-:-:S04]  /*27e50*/  MOV R21, 32@hi((eval_multi_expr_kernel + .L_x_1548@srel)) ;  /* 0x0000000000157802 */ /* 0x000fc80000000f00 */
[----:B0----5:R-:W-:Y:S05]  /*27e60*/  CALL.ABS.NOINC `(apply_op) ;  /* 0x0000000000007943 */ /* 0x021fea0003c00000 */
.L_x_1548:
[----:B------:R-:W-:Y:S02]  /*27e70*/  MOV R5, R4 ;  /* 0x0000000400057202 */ /* 0x000fe40000000f00 */
[----:B------:R-:W-:Y:S02]  /*27e80*/  MOV R6, 0x40000000 ;  /* 0x4000000000067802 */ /* 0x000fe40000000f00 */
[----:B------:R-:W-:Y:S02]  /*27e90*/  MOV R4, 0x5 ;  /* 0x0000000500047802 */ /* 0x000fe40000000f00 */
[----:B------:R-:W-:Y:S02]  /*27ea0*/  MOV R20, 32@lo((eval_multi_expr_kernel + .L_x_1549@srel)) ;  /* 0x0000000000147802 */ /* 0x000fe40000000f00 */
[----:B------:R-:W-:-:S04]  /*27eb0*/  MOV R21, 32@hi((eval_multi_expr_kernel + .L_x_1549@srel)) ;  /* 0x0000000000157802 */ /* 0x000fc80000000f00 */
[----:B------:R-:W-:Y:S05]  /*27ec0*/  CALL.ABS.NOINC `(apply_op) ;  /* 0x0000000000007943 */ /* 0x000fea0003c00000 */
.L_x_1549:
[----:B------:R-:W-:Y:S02]  /*27ed0*/  MOV R6, R4 ;  /* 0x0000000400067202 */ /* 0x000fe40000000f00 */
[----:B------:R-:W-:-:S02]  /*27ee0*/  MOV R5, 0xbf800000 ;  /* 0xbf80000000057802 */ /* 0x000fc40000000f00 */
[----:B------:R-:W-:Y:S02]  /*27ef0*/  MOV R4, 0x3 ;  /* 0x0000000300047802 */ /* 0x000fe40000000f00 */
[----:B------:R-:W-:Y:S02]  /*27f00*/  MOV R20, 32@lo((eval_multi_expr_kernel + .L_x_1550@srel)) ;  /* 0x0000000000147802 */ /* 0x000fe40000000f00 */
[----:B------:R-:W-:-:S04]  /*27f10*/  MOV R21, 32@hi((eval_multi_expr_kernel + .L_x_1550@srel)) ;  /* 0x0000000000157802 */ /* 0x000fc80000000f00 */
[----:B------:R-:W-:Y:S05]  /*27f20*/  CALL.ABS.NOINC `(apply_op) ;  /* 0x0000000000007943 */ /* 0x000fea0003c00000 */
.L_x_1550:
[----:B------:R-:W-:Y:S02]  /*27f30*/  MOV R5, R4 ;  /* 0x0000000400057202 */ /* 0x000fe40000000f00 */
[----:B------:R-:W-:Y:S02]  /*27f40*/  MOV R6, R2 ;  /* 0x0000000200067202 */ /* 0x000fe40000000f00 */
[----:B------:R-:W-:Y:S02]  /*27f50*/  MOV R4, 0x1 ;  /* 0x0000000100047802 */ /* 0x000fe40000000f00 */
[----:B------:R-:W-:Y:S02]  /*27f60*/  MOV R20, 32@lo((eval_multi_expr_kernel + .L_x_1551@srel)) ;  /* 0x0000000000147802 */ /* 0x000fe40000000f00 */
[----:B------:R-:W-:-:S04]  /*27f70*/  MOV R21, 32@hi((eval_multi_expr_kernel + .L_x_1551@srel)) ;  /* 0x0000000000157802 */ /* 0x000fc80000000f00 */
[----:B------:R-:W-:Y:S05]  /*27f80*/  CALL.ABS.NOINC `(apply_op) ;  /* 0x0000000000007943 */ /* 0x000fea0003c00000 */
.L_x_1551:
[----:B------:R-:W-:Y:S02]  /*27f90*/  MOV R5, R4 ;  /* 0x0000000400057202 */ /* 0x000fe40000000f00 */
[----:B------:R-:W-:-:S02]  /*27fa0*/  MOV R6, R16 ;  /* 0x0000001000067202 */ /* 0x000fc40000000f00 */
[----:B------:R-:W-:Y:S02]  /*27fb0*/  MOV R4, 0x1 ;  /* 0x0000000100047802 */ /* 0x000fe40000000f00 */
[----:B------:R-:W-:Y:S02]  /*27fc0*/  MOV R20, 32@lo((eval_multi_expr_kernel + .L_x_1552@srel)) ;  /* 0x0000000000147802 */ /* 0x000fe40000000f00 */
[----:B------:R-:W-:-:S04]  /*27fd0*/  MOV R21, 32@hi((eval_multi_expr_kernel + .L_x_1552@srel)) ;  /* 0x0000000000157802 */ /* 0x000fc80000000f00 */
[----:B------:R-:W-:Y:S05]  /*27fe0*/  CALL.ABS.NOINC `(apply_op) ;  /* 0x0000000000007943 */ /* 0x000fea0003c00000 */
.L_x_1552:
[----:B------:R0:W5:Y:S01]  /*27ff0*/  LDG.E R5, [R26.64+0x4] ;  /* 0x000004241a057981 */ /* 0x000162000c1e1900 */
[----:B------:R-:W-:Y:S02]  /*28000*/  MOV R22, R4 ;  /* 0x0000000400167202 */ /* 0x000fe40000000f00 */
[----:B------:R-:W-:Y:S02]  /*28010*/  MOV R6, 0x3fbd86ec ;  /* 0x3fbd86ec00067802 */ /* 0x000fe40000000f00 */
[----:B------:R-:W-:Y:S02]  /*28020*/  MOV R4, 0x5 ;  /* 0x0000000500047802 */ /* 0x000fe40000000f00 */
[----:B------:R-:W-:Y:S02]  /*28030*/  MOV R20, 32@lo((eval_multi_expr_kernel + .L_x_1553@srel)) ;  /* 0x0000000000147802 */ /* 0x000fe40000000f00 */
[----:B------:R-:W-:-:S04]  /*28040*/  MOV R21, 32@hi((eval_multi_expr_kernel + .L_x_1553@srel)) ;  /* 0x0000000000157802 */ /* 0x000fc80000000f00 */
[----:B0----5:R-:W-:Y:S05]  /*28050*/  CALL.ABS.NOINC `(apply_op) ;  /* 0x0000000000007943 */ /* 0x021fea0003c00000 */
.L_x_1553:
[----:B------:R0:W5:Y:S01]  /*28060*/  LDG.E R5, [R26.64] ;  /* 0x000000241a057981 */ /* 0x000162000c1e1900 */
[----:B------:R-:W-:-:S02]  /*28070*/  MOV R19, R4 ;  /* 0x0000000400137202 */ /* 0x000fc40000000f00 */
[----:B------:R-:W-:Y:S02]  /*28080*/  MOV R6, 0xc0000000 ;  /* 0xc000000000067802 */ /* 0x000fe40000000f00 */
[----:B------:R-:W-:Y:S02]  /*28090*/  MOV R4, 0x5 ;  /* 0x0000000500047802 */ /* 0x000fe40000000f00 */
[----:B------:R-:W-:Y:S02]  /*280a0*/  MOV R20, 32@lo((eval_multi_expr_kernel + .L_x_1554@srel)) ;  /* 0x0000000000147802 */ /* 0x000fe40000000f00 */
[----:B------:R-:W-:-:S04]  /*280b0*/  MOV R21, 32@hi((eval_multi_expr_kernel + .L_x_1554@srel)) ;  /* 0x0000000000157802 */ /* 0x000fc80000000f00 */
[----:B0----5:R-:W-:Y:S05]  /*280c0*/  CALL.ABS.NOINC `(apply_op) ;  /* 0x0000000000007943 */ /* 0x021fea0003c00000 */
.L_x_1554:
[----:B------:R0:W5:Y:S01]  /*280d0*/  LDG.E R5, [R26.64+0x10] ;  /* 0x000010241a057981 */ /* 0x000162000c1e1900 */
[----:B------:R-:W-:Y:S02]  /*280e0*/  MOV R18, R4 ;  /* 0x0000000400127202 */ /* 0x000fe40000000f00 */
[----:B------:R-:W-:Y:S02]  /*280f0*/  MOV R6, 0xc0000000 ;  /* 0xc000000000067802 */ /* 0x000fe40000000f00 */
[----:B------:R-:W-:Y:S02]  /*28100*/  MOV R4, 0x5 ;  /* 0x0000000500047802 */ /* 0x000fe40000000f00 */
[----:B------:R-:W-:Y:S02]  /*28110*/  MOV R20, 32@lo((eval_multi_expr_kernel + .L_x_1555@srel)) ;  /* 0x0000000000147802 */ /* 0x000fe40000000f00 */
[----:B------:R-:W-:-:S04]  /*28120*/  MOV R21, 32@hi((eval_multi_expr_kernel + .L_x_1555@srel)) ;  /* 0x0000000000157802 */ /* 0x000fc80000000f00 */
[----:B0----5:R-:W-:Y:S05]  /*28130*/  CALL.ABS.NOINC `(apply_op) ;  /* 0x0000000000007943 */ /* 0x021fea0003c00000 */
.L_x_1555:
[----:B------:R0:W5:Y:S01]  /*28140*/  LDG.E R5, [R26.64+0xc] ;  /* 0x00000c241a057981 */ /* 0x000162000c1e1900 */
[----:B------:R-:W-:-:S02]  /*28150*/  MOV R17, R4 ;  /* 0x0000000400117202 */ /* 0x000fc40000000f00 */
[----:B------:R-:W-:Y:S02]  /*28160*/  MOV R6, 0x40000000 ;  /* 0x4000000000067802 */ /* 0x000fe40000000f00 */
[----:B------:R-:W-:Y:S02]  /*28170*/  MOV R4, 0x5 ;  /* 0x0000000500047802 */ /* 0x000fe40000000f00 */
[----:B------:R-:W-:Y:S02]  /*28180*/  MOV R20, 32@lo((eval_multi_expr_kernel + .L_x_1556@srel)) ;  /* 0x0000000000147802 */ /* 0x000fe40000000f00 */
[----:B------:R-:W-:-:S04]  /*28190*/  MOV R21, 32@hi((eval_multi_expr_kernel + .L_x_1556@srel)) ;  /* 0x0000000000157802 */ /* 0x000fc80000000f00 */
[----:B0----5:R-:W-:Y:S05]  /*281a0*/  CALL.ABS.NOINC `(apply_op) ;  /* 0x0000000000007943 */ /* 0x021fea0003c00000 */
.L_x_1556:
[----:B------:R0:W5:Y:S01]  /*281b0*/  LDG.E R5, [R26.64+0x14] ;  /* 0x000014241a057981 */ /* 0x000162000c1e1900 */
[----:B------:R-:W-:Y:S02]  /*281c0*/  MOV R16, R4 ;  /* 0x0000000400107202 */ /* 0x000fe40000000f00 */
[----:B------:R-:W-:Y:S02]  /*281d0*/  MOV R6, 0xc0000000 ;  /* 0xc000000000067802 */ /* 0x000fe40000000f00 */
[----:B------:R-:W-:Y:S02]  /*281e0*/  MOV R4, 0x5 ;  /* 0x0000000500047802 */ /* 0x000fe40000000f00 */
[----:B------:R-:W-:Y:S02]  /*281f0*/  MOV R20, 32@lo((eval_multi_expr_kernel + .L_x_1557@srel)) ;  /* 0x0000000000147802 */ /* 0x000fe40000000f00 */
[----:B------:R-:W-:-:S04]  /*28200*/  MOV R21, 32@hi((eval_multi_expr_kernel + .L_x_1557@srel)) ;  /* 0x0000000000157802 */ /* 0x000fc80000000f00 */
[----:B0----5:R-:W-:Y:S05]  /*28210*/  CALL.ABS.NOINC `(apply_op) ;  /* 0x0000000000007943 */ /* 0x021fea0003c00000 */
.L_x_1557:
[----:B------:R0:W5:Y:S01]  /*28220*/  LDG.E R5, [R26.64+0x8] ;  /* 0x000008241a057981 */ /* 0x000162000c1e1900 */
[----:B------:R-:W-:-:S02]  /*28230*/  MOV R2, R4 ;  /* 0x0000000400027202 */ /* 0x000fc40000000f00 */
[----:B------:R-:W-:Y:S02]  /*28240*/  MOV R6, 0x40000000 ;  /* 0x4000000000067802 */ /* 0x000fe40000000f00 */
[----:B------:R-:W-:Y:S02]  /*28250*/  MOV R4, 0x5 ;  /* 0x0000000500047802 */ /* 0x000fe40000000f00 */
[----:B------:R-:W-:Y:S02]  /*28260*/  MOV R20, 32@lo((eval_multi_expr_kernel + .L_x_1558@srel)) ;  /* 0x0000000000147802 */ /* 0x000fe40000000f00 */
[----:B------:R-:W-:-:S04]  /*28270*/  MOV R21, 32@hi((eval_multi_expr_kernel + .L_x_1558@srel)) ;  /* 0x0000000000157802 */ /* 0x000fc80000000f00 */
[----:B0----5:R-:W-:Y:S05]  /*28280*/  CALL.ABS.NOINC `(apply_op) ;  /* 0x0000000000007943 */ /* 0x021fea0003c00000 */
.L_x_1558:
[----:B------:R-:W-:Y:S02]  /*28290*/  MOV R6, R4 ;  /* 0x0000000400067202 */ /* 0x000fe40000000f00 */
[----:B------:R-:W-:Y:S02]  /*282a0*/  MOV R5, 0x3dc06ad2 ;  /* 0x3dc06ad200057802 */ /* 0x000fe40000000f00 */
[----:B------:R-:W-:Y:S02]  /*282b0*/  MOV R4, 0x3 ;  /* 0x0000000300047802 */ /* 0x000fe40000000f00 */
[----:B------:R-:W-:Y:S02]  /*282c0*/  MOV R20, 32@lo((eval_multi_expr_kernel + .L_x_1559@srel)) ;  /* 0x0000000000147802 */ /* 0x000fe40000000f00 */
[----:B------:R-:W-:-:S04]  /*282d0*/  MOV R21, 32@hi((eval_multi_expr_kernel + .L_x_1559@srel)) ;  /* 0x0000000000157802 */ /* 0x000fc80000000f00 */
[----:B------:R-:W-:Y:S05]  /*282e0*/  CALL.ABS.NOINC `(apply_op) ;  /* 0x0000000000007943 */ /* 0x000fea0003c00000 */
.L_x_1559:
[----:B------:R-:W-:Y:S02]  /*282f0*/  MOV R5, R4 ;  /* 0x0000000400057202 */ /* 0x000fe40000000f00 */
[----:B------:R-:W-:-:S02]  /*28300*/  MOV R6, R2 ;  /* 0x0000000200067202 */ /* 0x000fc40000000f00 */
[----:B------:R-:W-:Y:S02]  /*28310*/  MOV R4, 0x3 ;  /* 0x0000000300047802 */ /* 0x000fe40000000f00 */
[----:B------:R-:W-:Y:S02]  /*28320*/  MOV R20, 32@lo((eval_multi_expr_kernel + .L_x_1560@srel)) ;  /* 0x0000000000147802 */ /* 0x000fe40000000f00 */
[----:B------:R-:W-:-:S04]  /*28330*/  MOV R21, 32@hi((eval_multi_expr_kernel + .L_x_1560@srel)) ;  /* 0x0000000000157802 */ /* 0x000fc80000000f00 */
[----:B------:R-:W-:Y:S05]  /*28340*/  CALL.ABS.NOINC `(apply_op) ;  /* 0x0000000000007943 */ /* 0x000fea0003c00000 */
.L_x_1560:
[----:B------:R-:W-:Y:S02]  /*28350*/  MOV R5, R4 ;  /* 0x0000000400057202 */ /* 0x000fe40000000f00 */
[----:B------:R-:W-:Y:S02]  /*28360*/  MOV R6, R16 ;  /* 0x0000001000067202 */ /* 0x000fe40000000f00 */
[----:B------:R-:W-:Y:S02]  /*28370*/  MOV R4, 0x1 ;  /* 0x0000000100047802 */ /* 0x000fe40000000f00 */
[----:B------:R-:W-:Y:S02]  /*28380*/  MOV R20, 32@lo((eval_multi_expr_kernel + .L_x_1561@srel)) ;  /* 0x0000000000147802 */ /* 0x000fe40000000f00 */
[----:B------:R-:W-:-:S04]  /*28390*/  MOV R21, 32@hi((eval_multi_expr_kernel + .L_x_1561@srel)) ;  /* 0x0000000000157802 */ /* 0x000fc80000000f00 */
[----:B------:R-:W-:Y:S05]  /*283a0*/  CALL.ABS.NOINC `(apply_op) ;  /* 0x0000000000007943 */ /* 0x000fea0003c00000 */
.L_x_1561:
[----:B------:R-:W-:Y:S02]  /*283b0*/  MOV R5, R4 ;  /* 0x0000000400057202 */ /* 0x000fe40000000f00 */
[----:B------:R-:W-:-:S02]  /*283c0*/  MOV R6, R17 ;  /* 0x0000001100067202 */ /* 0x000fc40000000f00 */
[----:B------:R-:W-:Y:S02]  /*283d0*/  MOV R4, 0x3 ;  /* 0x0000000300047802 */ /* 0x000fe40000000f00 */
[----:B------:R-:W-:Y:S02]  /*283e0*/  MOV R20, 32@lo((eval_multi_expr_kernel + .L_x_1562@srel)) ;  /* 0x0000000000147802 */ /* 0x000fe40000000f00 */
[----:B------:R-:W-:-:S04]  /*283f0*/  MOV R21, 32@hi((eval_multi_expr_kernel + .L_x_1562@srel)) ;  /* 0x0000000000157802 */ /* 0x000fc80000000f00 */
[----:B------:R-:W-:Y:S05]  /*28400*/  CALL.ABS.NOINC `(apply_op) ;  /* 0x0000000000007943 */ /* 0x000fea0003c00000 */
.L_x_1562:
[----:B------:R-:W-:Y:S02]  /*28410*/  MOV R5, R4 ;  /* 0x0000000400057202 */ /* 0x000fe40000000f00 */
[----:B------:R-:W-:Y:S02]  /*28420*/  MOV R6, R18 ;  /* 0x0000001200067202 */ /* 0x000fe40000000f00 */
[----:B------:R-:W-:Y:S02]  /*28430*/  MOV R4, 0x3 ;  /* 0x0000000300047802 */ /* 0x000fe40000000f00 */
[----:B------:R-:W-:Y:S02]  /*28440*/  MOV R20, 32@lo((eval_multi_expr_kernel + .L_x_1563@srel)) ;  /* 0x0000000000147802 */ /* 0x000fe40000000f00 */
[----:B------:R-:W-:-:S04]  /*28450*/  MOV R21, 32@hi((eval_multi_expr_kernel + .L_x_1563@srel)) ;  /* 0x0000000000157802 */ /* 0x000fc80000000f00 */
[----:B------:R-:W-:Y:S05]  /*28460*/  CALL.ABS.NOINC `(apply_op) ;  /* 0x0000000000007943 */ /* 0x000fea0003c00000 */
.L_x_1563:
[----:B------:R-:W-:Y:S02]  /*28470*/  MOV R5, R4 ;  /* 0x0000000400057202 */ /* 0x000fe40000000f00 */
[----:B------:R-:W-:-:S02]  /*28480*/  MOV R6, R19 ;  /* 0x0000001300067202 */ /* 0x000fc40000000f00 */
[----:B------:R-:W-:Y:S02]  /*28490*/  MOV R4, 0x3 ;  /* 0x0000000300047802 */ /* 0x000fe40000000f00 */
[----:B------:R-:W-:Y:S02]  /*284a0*/  MOV R20, 32@lo((eval_multi_expr_kernel + .L_x_1564@srel)) ;  /* 0x0000000000147802 */ /* 0x000fe40000000f00 */
[----:B------:R-:W-:-:S04]  /*284b0*/  MOV R21, 32@hi((eval_multi_expr_kernel + .L_x_1564@srel)) ;  /* 0x0000000000157802 */ /* 0x000fc80000000f00 */
[----:B------:R-:W-:Y:S05]  /*284c0*/  CALL.ABS.NOINC `(apply_op) ;  /* 0x0000000000007943 */ /* 0x000fea0003c00000 */
.L_x_1564:
        /* <DEDUP_REMOVED lines=8> */
.L_x_1565:
        /* <DEDUP_REMOVED lines=9> */
.L_x_1566:
[----:B------:R0:W5:Y:S01]  /*285e0*/  LDG.E R5, [R26.64+0x4] ;  /* 0x000004241a057981 */ /* 0x000162000c1e1900 */
[----:B------:R-:W-:Y:S02]  /*285f0*/  MOV R6, R4 ;  /* 0x0000000400067202 */ /* 0x000fe40000000f00 */
[----:B------:R-:W-:Y:S02]  /*28600*/  MOV R4, 0x3 ;  /* 0x0000000300047802 */ /* 0x000fe40000000f00 */
[----:B------:R-:W-:Y:S02]  /*28610*/  MOV R20, 32@lo((eval_multi_expr_kernel + .L_x_1567@srel)) ;  /* 0x0000000000147802 */ /* 0x000fe40000000f00 */
[----:B------:R-:W-:-:S04]  /*28620*/  MOV R21, 32@hi((eval_multi_expr_kernel + .L_x_1567@srel)) ;  /* 0x0000000000157802 */ /* 0x000fc80000000f00 */
[----:B0----5:R-:W-:Y:S05]  /*28630*/  CALL.ABS.NOINC `(apply_op) ;  /* 0x0000000000007943 */ /* 0x021fea0003c00000 */
.L_x_1567:
[----:B------:R0:W5:Y:S01]  /*28640*/  LDG.E R5, [R26.64+0x4] ;  /* 0x000004241a057981 */ /* 0x000162000c1e1900 */
[----:B------:R-:W-:Y:S02]  /*28650*/  MOV R16, R4 ;  /* 0x0000000400107202 */ /* 0x000fe40000000f00 */
[----:B------:R-:W-:-:S02]  /*28660*/  MOV R6, 0xbf800000 ;  /* 0xbf80000000067802 */ /* 0x000fc40000000f00 */
[----:B------:R-:W-:Y:S02]  /*28670*/  MOV R4, 0x5 ;  /* 0x0000000500047802 */ /* 0x000fe40000000f00 */
[----:B------:R-:W-:Y:S02]  /*28680*/  MOV R20, 32@lo((eval_multi_expr_kernel + .L_x_1568@srel)) ;  /* 0x0000000000147802 */ /* 0x000fe40000000f00 */
[----:B------:R-:W-:-:S04]  /*28690*/  MOV R21, 32@hi((eval_multi_expr_kernel + .L_x_1568@srel)) ;  /* 0x0000000000157802 */ /* 0x000fc80000000f00 */
[----:B0----5:R-:W-:Y:S05]  /*286a0*/  CALL.ABS.NOINC `(apply_op) ;  /* 0x0000000000007943 */ /* 0x021fea0003c00000 */
.L_x_1568:
[----:B------:R0:W5:Y:S01]  /*286b0*/  LDG.E R5, [R26.64] ;  /* 0x000000241a057981 */ /* 0x000162000c1e1900 */
[----:B------:R-:W-:Y:S02]  /*286c0*/  MOV R6, R4 ;  /* 0x0000000400067202 */ /* 0x000fe40000000f00 */
[----:B------:R-:W-:Y:S02]  /*286d0*/  MOV R4, 0x1 ;  /* 0x0000000100047802 */ /* 0x000fe40000000f00 */
[----:B------:R-:W-:Y:S02]  /*286e0*/  MOV R20, 32@lo((eval_multi_expr_kernel + .L_x_1569@srel)) ;  /* 0x0000000000147802 */ /* 0x000fe40000000f00 */
[----:B------:R-:W-:-:S04]  /*286f0*/  MOV R21, 32@hi((eval_multi_expr_kernel + .L_x_1569@srel)) ;  /* 0x0000000000157802 */ /* 0x000fc80000000f00 */
[----:B0----5:R-:W-:Y:S05]  /*28700*/  CALL.ABS.NOINC `(apply_op) ;  /* 0x0000000000007943 */ /* 0x021fea0003c00000 */
.L_x_1569:
[----:B------:R0:W5:Y:S01]  /*28710*/  LDG.E R5, [R26.64+0x18] ;  /* 0x000018241a057981 */ /* 0x000162000c1e1900 */
[----:B------:R-:W-:Y:S02]  /*28720*/  MOV R2, R4 ;  /* 0x0000000400027202 */ /* 0x000fe40000000f00 */
[----:B------:R-:W-:-:S02]  /*28730*/  MOV R6, RZ ;  /* 0x000000ff00067202 */ /* 0x000fc40000000f00 */
[----:B------:R-:W-:Y:S02]  /*28740*/  MOV R4, 0xa ;  /* 0x0000000a00047802 */ /* 0x000fe40000000f00 */
[----:B------:R-:W-:Y:S02]  /*28750*/  MOV R20, 32@lo((eval_multi_expr_kernel + .L_x_1570@srel)) ;  /* 0x0000000000147802 */ /* 0x000fe40000000f00 */
[----:B------:R-:W-:-:S04]  /*28760*/  MOV R21, 32@hi((eval_multi_expr_kernel + .L_x_1570@srel)) ;  /* 0x0000000000157802 */ /* 0x000fc80000000f00 */
[----:B0----5:R-:W-:Y:S05]  /*28770*/  CALL.ABS.NOINC `(apply_op) ;  /* 0x0000000000007943 */ /* 0x021fea0003c00000 */
.L_x_1570:
[----:B------:R-:W-:Y:S02]  /*28780*/  MOV R5, R4 ;  /* 0x0000000400057202 */ /* 0x000fe40000000f00 */
[----:B------:R-:W-:Y:S02]  /*28790*/  MOV R6, 0x40000000 ;  /* 0x4000000000067802 */ /* 0x000fe40000000f00 */
[----:B------:R-:W-:Y:S02]  /*287a0*/  MOV R4, 0x5 ;  /* 0x0000000500047802 */ /* 0x000fe40000000f00 */
[----:B------:R-:W-:Y:S02]  /*287b0*/  MOV R20, 32@lo((eval_multi_expr_kernel + .L_x_1571@srel)) ;  /* 0x0000000000147802 */ /* 0x000fe40000000f00 */
[----:B------:R-:W-:-:S04]  /*287c0*/  MOV R21, 32@hi((eval_multi_expr_kernel + .L_x_1571@srel)) ;  /* 0x0000000000157802 */ /* 0x000fc80000000f00 */
[----:B------:R-:W-:Y:S05]  /*287d0*/  CALL.ABS.NOINC `(apply_op) ;  /* 0x0000000000007943 */ /* 0x000fea0003c00000 */
.L_x_1571:
[----:B------:R-:W-:Y:S02]  /*287e0*/  MOV R6, R4 ;  /* 0x0000000400067202 */ /* 0x000fe40000000f00 */
[----:B------:R-:W-:-:S02]  /*287f0*/  MOV R5, 0xbf800000 ;  /* 0xbf80000000057802 */ /* 0x000fc40000000f00 */
[----:B------:R-:W-:Y:S02]  /*28800*/  MOV R4, 0x3 ;  /* 0x0000000300047802 */ /* 0x000fe40000000f00 */
[----:B------:R-:W-:Y:S02]  /*28810*/  MOV R20, 32@lo((eval_multi_expr_kernel + .L_x_1572@srel)) ;  /* 0x0000000000147802 */ /* 0x000fe40000000f00 */
[----:B------:R-:W-:-:S04]  /*28820*/  MOV R21, 32@hi((eval_multi_expr_kernel + .L_x_1572@srel)) ;  /* 0x0000000000157802 */ /* 0x000fc80000000f00 */
[----:B------:R-:W-:Y:S05]  /*28830*/  CALL.ABS.NOINC `(apply_op) ;  /* 0x0000000000007943 */ /* 0x000fea0003c00000 */
.L_x_1572:
[----:B------:R-:W-:Y:S02]  /*28840*/  MOV R5, R4 ;  /* 0x0000000400057202 */ /* 0x000fe40000000f00 */
[----:B------:R-:W-:Y:S02]  /*28850*/  MOV R6, R2 ;  /* 0x0000000200067202 */ /* 0x000fe40000000f00 */
[----:B------:R-:W-:Y:S02]  /*28860*/  MOV R4, 0x3 ;  /* 0x0000000300047802 */ /* 0x000fe40000000f00 */
[----:B------:R-:W-:Y:S02]  /*28870*/  MOV R20, 32@lo((eval_multi_expr_kernel + .L_x_1573@srel)) ;  /* 0x0000000000147802 */ /* 0x000fe40000000f00 */
[----:B------:R-:W-:-:S04]  /*28880*/  MOV R21, 32@hi((eval_multi_expr_kernel + .L_x_1573@srel)) ;  /* 0x0000000000157802 */ /* 0x000fc80000000f00 */
[----:B------:R-:W-:Y:S05]  /*28890*/  CALL.ABS.NOINC `(apply_op) ;  /* 0x0000000000007943 */ /* 0x000fea0003c00000 */
.L_x_1573:
[----:B------:R-:W-:Y:S02]  /*288a0*/  MOV R5, R4 ;  /* 0x0000000400057202 */ /* 0x000fe40000000f00 */
[----:B------:R-:W-:-:S02]  /*288b0*/  MOV R6, R16 ;  /* 0x0000001000067202 */ /* 0x000fc40000000f00 */
[----:B------:R-:W-:Y:S02]  /*288c0*/  MOV R4, 0x1 ;  /* 0x0000000100047802 */ /* 0x000fe40000000f00 */
[----:B------:R-:W-:Y:S02]  /*288d0*/  MOV R20, 32@lo((eval_multi_expr_kernel + .L_x_1574@srel)) ;  /* 0x0000000000147802 */ /* 0x000fe40000000f00 */
[----:B------:R-:W-:-:S04]  /*288e0*/  MOV R21, 32@hi((eval_multi_expr_kernel + .L_x_1574@srel)) ;  /* 0x0000000000157802 */ /* 0x000fc80000000f00 */
[----:B------:R-:W-:Y:S05]  /*288f0*/  CALL.ABS.NOINC `(apply_op) ;  /* 0x0000000000007943 */ /* 0x000fea0003c00000 */
.L_x_1574:
[----:B------:R0:W5:Y:S01]  /*28900*/  LDG.E R5, [R26.64+0x4] ;  /* 0x000004241a057981 */ /* 0x000162000c1e1900 */
[----:B------:R-:W-:Y:S02]  /*28910*/  MOV R22, R4 ;  /* 0x0000000400167202 */ /* 0x000fe40000000f00 */
[----:B------:R-:W-:Y:S02]  /*28920*/  MOV R6, 0x40000000 ;  /* 0x4000000000067802 */ /* 0x000fe40000000f00 */
[----:B------:R-:W-:Y:S02]  /*28930*/  MOV R4, 0x5 ;  /* 0x0000000500047802 */ /* 0x000fe40000000f00 */
[----:B------:R-:W-:Y:S02]  /*28940*/  MOV R20, 32@lo((eval_multi_expr_kernel + .L_x_1575@srel)) ;  /* 0x0000000000147802 */ /* 0x000fe40000000f00 */
[----:B------:R-:W-:-:S04]  /*28950*/  MOV R21, 32@hi((eval_multi_expr_kernel + .L_x_1575@srel)) ;  /* 0x0000000000157802 */ /* 0x000fc80000000f00 */
[----:B0----5:R-:W-:Y:S05]  /*28960*/  CALL.ABS.NOINC `(apply_op) ;  /* 0x0000000000007943 */ /* 0x021fea0003c00000 */
.L_x_1575:
[----:B------:R0:W5:Y:S01]  /*28970*/  LDG.E R5, [R26.64] ;  /* 0x000000241a057981 */ /* 0x000162000c1e1900 */
[----:B------:R-:W-:-:S02]  /*28980*/  MOV R19, R4 ;  /* 0x0000000400137202 */ /* 0x000fc40000000f00 */
[----:B------:R-:W-:Y:S02]  /*28990*/  MOV R6, 0xc0000000 ;  /* 0xc000000000067802 */ /* 0x000fe40000000f00 */
[----:B------:R-:W-:Y:S02]  /*289a0*/  MOV R4, 0x5 ;  /* 0x0000000500047802 */ /* 0x000fe40000000f00 */
[----:B------:R-:W-:Y:S02]  /*289b0*/  MOV R20, 32@lo((eval_multi_expr_kernel + .L_x_1576@srel)) ;  /* 0x0000000000147802 */ /* 0x000fe40000000f00 */
[----:B------:R-:W-:-:S04]  /*289c0*/  MOV R21, 32@hi((eval_multi_expr_kernel + .L_x_1576@srel)) ;  /* 0x0000000000157802 */ /* 0x000fc80000000f00 */
[----:B0----5:R-:W-:Y:S05]  /*289d0*/  CALL.ABS.NOINC `(apply_op) ;  /* 0x0000000000007943 */ /* 0x021fea0003c00000 */
.L_x_1576:
[----:B------:R0:W5:Y:S01]  /*289e0*/  LDG.E R5, [R26.64+0x10] ;  /* 0x000010241a057981 */ /* 0x000162000c1e1900 */
[----:B------:R-:W-:Y:S02]  /*289f0*/  MOV R18, R4 ;  /* 0x0000000400127202 */ /* 0x000fe40000000f00 */
[----:B------:R-:W-:Y:S02]  /*28a00*/  MOV R6, 0xc0000000 ;  /* 0xc000000000067802 */ /* 0x000fe40000000f00 */
[----:B------:R-:W-:Y:S02]  /*28a10*/  MOV R4, 0x5 ;  /* 0x0000000500047802 */ /* 0x000fe40000000f00 */
[----:B------:R-:W-:Y:S02]  /*28a20*/  MOV R20, 32@lo((eval_multi_expr_kernel + .L_x_1577@srel)) ;  /* 0x0000000000147802 */ /* 0x000fe40000000f00 */
[----:B------:R-:W-:-:S04]  /*28a30*/  MOV R21, 32@hi((eval_multi_expr_kernel + .L_x_1577@srel)) ;  /* 0x0000000000157802 */ /* 0x000fc80000000f00 */
[----:B0----5:R-:W-:Y:S05]  /*28a40*/  CALL.ABS.NOINC `(apply_op) ;  /* 0x0000000000007943 */ /* 0x021fea0003c00000 */
.L_x_1577:
[----:B------:R0:W5:Y:S01]  /*28a50*/  LDG.E R5, [R26.64+0xc] ;  /* 0x00000c241a057981 */ /* 0x000162000c1e1900 */
[----:B------:R-:W-:-:S02]  /*28a60*/  MOV R17, R4 ;  /* 0x0000000400117202 */ /* 0x000fc40000000f00 */
[----:B------:R-:W-:Y:S02]  /*28a70*/  MOV R6, 0x40000000 ;  /* 0x4000000000067802 */ /* 0x000fe40000000f00 */
[----:B------:R-:W-:Y:S02]  /*28a80*/  MOV R4, 0x5 ;  /* 0x0000000500047802 */ /* 0x000fe40000000f00 */
[----:B------:R-:W-:Y:S02]  /*28a90*/  MOV R20, 32@lo((eval_multi_expr_kernel + .L_x_1578@srel)) ;  /* 0x0000000000147802 */ /* 0x000fe40000000f00 */
[----:B------:R-:W-:-:S04]  /*28aa0*/  MOV R21, 32@hi((eval_multi_expr_kernel + .L_x_1578@srel)) ;  /* 0x0000000000157802 */ /* 0x000fc80000000f00 */
[----:B0----5:R-:W-:Y:S05]  /*28ab0*/  CALL.ABS.NOINC `(apply_op) ;  /* 0x0000000000007943 */ /* 0x021fea0003c00000 */
.L_x_1578:
[----:B------:R0:W5:Y:S01]  /*28ac0*/  LDG.E R5, [R26.64+0x14] ;  /* 0x000014241a057981 */ /* 0x000162000c1e1900 */
[----:B------:R-:W-:Y:S02]  /*28ad0*/  MOV R16, R4 ;  /* 0x0000000400107202 */ /* 0x000fe40000000f00 */
[----:B------:R-:W-:Y:S02]  /*28ae0*/  MOV R6, 0xc0000000 ;  /* 0xc000000000067802 */ /* 0x000fe40000000f00 */
[----:B------:R-:W-:Y:S02]  /*28af0*/  MOV R4, 0x5 ;  /* 0x0000000500047802 */ /* 0x000fe40000000f00 */
[----:B------:R-:W-:Y:S02]  /*28b00*/  MOV R20, 32@lo((eval_multi_expr_kernel + .L_x_1579@srel)) ;  /* 0x0000000000147802 */ /* 0x000fe40000000f00 */
[----:B------:R-:W-:-:S04]  /*28b10*/  MOV R21, 32@hi((eval_multi_expr_kernel + .L_x_1579@srel)) ;  /* 0x0000000000157802 */ /* 0x000fc80000000f00 */
[----:B0----5:R-:W-:Y:S05]  /*28b20*/  CALL.ABS.NOINC `(apply_op) ;  /* 0x0000000000007943 */ /* 0x021fea0003c00000 */
.L_x_1579:
[----:B------:R0:W5:Y:S01]  /*28b30*/  LDG.E R5, [R26.64+0x8] ;  /* 0x000008241a057981 */ /* 0x000162000c1e1900 */
[----:B------:R-:W-:-:S02]  /*28b40*/  MOV R2, R4 ;  /* 0x0000000400027202 */ /* 0x000fc40000000f00 */
[----:B------:R-:W-:Y:S02]  /*28b50*/  MOV R6, 0x40000000 ;  /* 0x4000000000067802 */ /* 0x000fe40000000f00 */
[----:B------:R-:W-:Y:S02]  /*28b60*/  MOV R4, 0x5 ;  /* 0x0000000500047802 */ /* 0x000fe40000000f00 */
[----:B------:R-:W-:Y:S02]  /*28b70*/  MOV R20, 32@lo((eval_multi_expr_kernel + .L_x_1580@srel)) ;  /* 0x0000000000147802 */ /* 0x000fe40000000f00 */
[----:B------:R-:W-:-:S04]  /*28b80*/  MOV R21, 32@hi((eval_multi_expr_kernel + .L_x_1580@srel)) ;  /* 0x0000000000157802 */ /* 0x000fc80000000f00 */
[----:B0----5:R-:W-:Y:S05]  /*28b90*/  CALL.ABS.NOINC `(apply_op) ;  /* 0x0000000000007943 */ /* 0x021fea0003c00000 */
.L_x_1580:
[----:B------:R-:W-:Y:S02]  /*28ba0*/  MOV R6, R4 ;  /* 0x0000000400067202 */ /* 0x000fe40000000f00 */
[----:B------:R-:W-:Y:S02]  /*28bb0*/  MOV R5, 0x3da9015c ;  /* 0x3da9015c00057802 */ /* 0x000fe40000000f00 */
[----:B------:R-:W-:Y:S02]  /*28bc0*/  MOV R4, 0x3 ;  /* 0x0000000300047802 */ /* 0x000fe40000000f00 */
[----:B------:R-:W-:Y:S02]  /*28bd0*/  MOV R20, 32@lo((eval_multi_expr_kernel + .L_x_1581@srel)) ;  /* 0x0000000000147802 */ /* 0x000fe40000000f00 */
[----:B------:R-:W-:-:S04]  /*28be0*/  MOV R21, 32@hi((eval_multi_expr_kernel + .L_x_1581@srel)) ;  /* 0x0000000000157802 */ /* 0x000fc80000000f00 */
[----:B------:R-:W-:Y:S05]  /*28bf0*/  CALL.ABS.NOINC `(apply_op) ;  /* 0x0000000000007943 */ /* 0x000fea0003c00000 */
.L_x_1581:
[----:B------:R-:W-:Y:S02]  /*28c00*/  MOV R5, R4 ;  /* 0x0000000400057202 */ /* 0x000fe40000000f00 */
[----:B------:R-:W-:-:S02]  /*28c10*/  MOV R6, R2 ;  /* 0x0000000200067202 */ /* 0x000fc40000000f00 */
[----:B------:R-:W-:Y:S02]  /*28c20*/  MOV R4, 0x3 ;  /* 0x0000000300047802 */ /* 0x000fe40000000f00 */
[----:B------:R-:W-:Y:S02]  /*28c30*/  MOV R20, 32@lo((eval_multi_expr_kernel + .L_x_1582@srel)) ;  /* 0x0000000000147802 */ /* 0x000fe40000000f00 */
[----:B------:R-:W-:-:S04]  /*28c40*/  MOV R21, 32@hi((eval_multi_expr_kernel + .L_x_1582@srel)) ;  /* 0x0000000000157802 */ /* 0x000fc80000000f00 */
[----:B------:R-:W-:Y:S05]  /*28c50*/  CALL.ABS.NOINC `(apply_op) ;  /* 0x0000000000007943 */ /* 0x000fea0003c00000 */
.L_x_1582:
[----:B------:R-:W-:Y:S02]  /*28c60*/  MOV R5, R4 ;  /* 0x0000000400057202 */ /* 0x000fe40000000f00 */
[----:B------:R-:W-:Y:S02]  /*28c70*/  MOV R6, R16 ;  /* 0x0000001000067202 */ /* 0x000fe40000000f00 */
[----:B------:R-:W-:Y:S02]  /*28c80*/  MOV R4, 0x3 ;  /* 0x0000000300047802 */ /* 0x000fe40000000f00 */
[----:B------:R-:W-:Y:S02]  /*28c90*/  MOV R20, 32@lo((eval_multi_expr_kernel + .L_x_1583@srel)) ;  /* 0x0000000000147802 */ /* 0x000fe40000000f00 */
[----:B------:R-:W-:-:S04]  /*28ca0*/  MOV R21, 32@hi((eval_multi_expr_kernel + .L_x_1583@srel)) ;  /* 0x0000000000157802 */ /* 0x000fc80000000f00 */
[----:B------:R-:W-:Y:S05]  /*28cb0*/  CALL.ABS.NOINC `(apply_op) ;  /* 0x0000000000007943 */ /* 0x000fea0003c00000 */
.L_x_1583:
[----:B------:R-:W-:Y:S02]  /*28cc0*/  MOV R5, R4 ;  /* 0x0000000400057202 */ /* 0x000fe40000000f00 */
[----:B------:R-:W-:-:S02]  /*28cd0*/  MOV R6, R17 ;  /* 0x0000001100067202 */ /* 0x000fc40000000f00 */
[----:B------:R-:W-:Y:S02]  /*28ce0*/  MOV R4, 0x1 ;  /* 0x0000000100047802 */ /* 0x000fe40000000f00 */
[----:B------:R-:W-:Y:S02]  /*28cf0*/  MOV R20, 32@lo((eval_multi_expr_kernel + .L_x_1584@srel)) ;  /* 0x0000000000147802 */ /* 0x000fe40000000f00 */
[----:B------:R-:W-:-:S04]  /*28d00*/  MOV R21, 32@hi((eval_multi_expr_kernel + .L_x_1584@srel)) ;  /* 0x0000000000157802 */ /* 0x000fc80000000f00 */
[----:B------:R-:W-:Y:S05]  /*28d10*/  CALL.ABS.NOINC `(apply_op) ;  /* 0x0000000000007943 */ /* 0x000fea0003c00000 */
.L_x_1584:
[----:B------:R-:W-:Y:S02]  /*28d20*/  MOV R5, R4 ;  /* 0x0000000400057202 */ /* 0x000fe40000000f00 */
[----:B------:R-:W-:Y:S02]  /*28d30*/  MOV R6, R18 ;  /* 0x0000001200067202 */ /* 0x000fe40000000f00 */
[----:B------:R-:W-:Y:S02]  /*28d40*/  MOV R4, 0x3 ;  /* 0x0000000300047802 */ /* 0x000fe40000000f00 */
[----:B------:R-:W-:Y:S02]  /*28d50*/  MOV R20, 32@lo((eval_multi_expr_kernel + .L_x_1585@srel)) ;  /* 0x0000000000147802 */ /* 0x000fe40000000f00 */
[----:B------:R-:W-:-:S04]  /*28d60*/  MOV R21, 32@hi((eval_multi_expr_kernel + .L_x_1585@srel)) ;  /* 0x0000000000157802 */ /* 0x000fc80000000f00 */
[----:B------:R-:W-:Y:S05]  /*28d70*/  CALL.ABS.NOINC `(apply_op) ;  /* 0x0000000000007943 */ /* 0x000fea0003c00000 */
.L_x_1585:
[----:B------:R-:W-:Y:S02]  /*28d80*/  MOV R5, R4 ;  /* 0x0000000400057202 */ /* 0x000fe40000000f00 */
[----:B------:R-:W-:-:S02]  /*28d90*/  MOV R6, R19 ;  /* 0x0000001300067202 */ /* 0x000fc40000000f00 */
[----:B------:R-:W-:Y:S02]  /*28da0*/  MOV R4, 0x3 ;  /* 0x0000000300047802 */ /* 0x000fe40000000f00 */
[----:B------:R-:W-:Y:S02]  /*28db0*/  MOV R20, 32@lo((eval_multi_expr_kernel + .L_x_1586@srel)) ;  /* 0x0000000000147802 */ /* 0x000fe40000000f00 */
[----:B------:R-:W-:-:S04]  /*28dc0*/  MOV R21, 32@hi((eval_multi_expr_kernel + .L_x_1586@srel)) ;  /* 0x0000000000157802 */ /* 0x000fc80000000f00 */
[----:B------:R-:W-:Y:S05]  /*28dd0*/  CALL.ABS.NOINC `(apply_op) ;  /* 0x0000000000007943 */ /* 0x000fea0003c00000 */
.L_x_1586:
        /* <DEDUP_REMOVED lines=8> */
.L_x_1587:
        /* <DEDUP_REMOVED lines=9> */
.L_x_1588:
[----:B------:R0:W5:Y:S01]  /*28ef0*/  LDG.E R5, [R26.64+0x4] ;  /* 0x000004241a057981 */ /* 0x000162000c1e1900 */
[----:B------:R-:W-:Y:S02]  /*28f00*/  MOV R6, R4 ;  /* 0x0000000400067202 */ /* 0x000fe40000000f00 */
[----:B------:R-:W-:Y:S02]  /*28f10*/  MOV R4, 0x3 ;  /* 0x0000000300047802 */ /* 0x000fe40000000f00 */
[----:B------:R-:W-:Y:S02]  /*28f20*/  MOV R20, 32@lo((eval_multi_expr_kernel + .L_x_1589@srel)) ;  /* 0x0000000000147802 */ /* 0x000fe40000000f00 */
[----:B------:R-:W-:-:S04]  /*28f30*/  MOV R21, 32@hi((eval_multi_expr_kernel + .L_x_1589@srel)) ;  /* 0x0000000000157802 */ /* 0x000fc80000000f00 */
[----:B0----5:R-:W-:Y:S05]  /*28f40*/  CALL.ABS.NOINC `(apply_op) ;  /* 0x0000000000007943 */ /* 0x021fea0003c00000 */
.L_x_1589:
[----:B------:R0:W5:Y:S01]  /*28f50*/  LDG.E R5, [R26.64+0x4] ;  /* 0x000004241a057981 */ /* 0x000162000c1e1900 */
[----:B------:R-:W-:Y:S02]  /*28f60*/  MOV R16, R4 ;  /* 0x0000000400107202 */ /* 0x000fe40000000f00 */
[----:B------:R-:W-:-:S02]  /*28f70*/  MOV R6, 0xbf800000 ;  /* 0xbf80000000067802 */ /* 0x000fc40000000f00 */
[----:B------:R-:W-:Y:S02]  /*28f80*/  MOV R4, 0x5 ;  /* 0x0000000500047802 */ /* 0x000fe40000000f00 */
[----:B------:R-:W-:Y:S02]  /*28f90*/  MOV R20, 32@lo((eval_multi_expr_kernel + .L_x_1590@srel)) ;  /* 0x0000000000147802 */ /* 0x000fe40000000f00 */
[----:B------:R-:W-:-:S04]  /*28fa0*/  MOV R21, 32@hi((eval_multi_expr_kernel + .L_x_1590@srel)) ;  /* 0x0000000000157802 */ /* 0x000fc80000000f00 */
[----:B0----5:R-:W-:Y:S05]  /*28fb0*/  CALL.ABS.NOINC `(apply_op) ;  /* 0x0000000000007943 */ /* 0x021fea0003c00000 */
.L_x_1590:
[----:B------:R0:W5:Y:S01]  /*28fc0*/  LDG.E R5, [R26.64] ;  /* 0x000000241a057981 */ /* 0x000162000c1e1900 */
[----:B------:R-:W-:Y:S02]  /*28fd0*/  MOV R6, R4 ;  /* 0x0000000400067202 */ /* 0x000fe40000000f00 */
[----:B------:R-:W-:Y:S02]  /*28fe0*/  MOV R4, 0x3 ;  /* 0x0000000300047802 */ /* 0x000fe40000000f00 */
[----:B------:R-:W-:Y:S02]  /*28ff0*/  MOV R20, 32@lo((eval_multi_expr_kernel + .L_x_1591@srel)) ;  /* 0x0000000000147802 */ /* 0x000fe40000000f00 */
[----:B------:R-:W-:-:S04]  /*29000*/  MOV R21, 32@hi((eval_multi_expr_kernel + .L_x_1591@srel)) ;  /* 0x0000000000157802 */ /* 0x000fc80000000f00 */
[----:B0----5:R-:W-:Y:S05]  /*29010*/  CALL.ABS.NOINC `(apply_op) ;  /* 0x0000000000007943 */ /* 0x021fea0003c00000 */
.L_x_1591:
[----:B------:R0:W5:Y:S01]  /*29020*/  LDG.E R5, [R26.64+0x18] ;  /* 0x000018241a057981 */ /* 0x000162000c1e1900 */
[----:B------:R-:W-:Y:S02]  /*29030*/  MOV R2, R4 ;  /* 0x0000000400027202 */ /* 0x000fe40000000f00 */
[----:B------:R-:W-:-:S02]  /*29040*/  MOV R6, RZ ;  /* 0x000000ff00067202 */ /* 0x000fc40000000f00 */
[----:B------:R-:W-:Y:S02]  /*29050*/  MOV R4, 0xb ;  /* 0x0000000b00047802 */ /* 0x000fe40000000f00 */
[----:B------:R-:W-:Y:S02]  /*29060*/  MOV R20, 32@lo((eval_multi_expr_kernel + .L_x_1592@srel)) ;  /* 0x0000000000147802 */ /* 0x000fe40000000f00 */
[----:B------:R-:W-:-:S04]  /*29070*/  MOV R21, 32@hi((eval_multi_expr_kernel + .L_x_1592@srel)) ;  /* 0x0000000000157802 */ /* 0x000fc80000000f00 */
[----:B0----5:R-:W-:Y:S05]  /*29080*/  CALL.ABS.NOINC `(apply_op) ;  /* 0x0000000000007943 */ /* 0x021fea0003c00000 */
.L_x_1592:
[----:B------:R-:W-:Y:S02]  /*29090*/  MOV R5, R4 ;  /* 0x0000000400057202 */ /* 0x000fe40000000f00 */
[----:B------:R-:W-:Y:S02]  /*290a0*/  MOV R6, 0x40000000 ;  /* 0x4000000000067802 */ /* 0x000fe40000000f00 */
[----:B------:R-:W-:Y:S02]  /*290b0*/  MOV R4, 0x5 ;  /* 0x0000000500047802 */ /* 0x000fe40000000f00 */
[----:B------:R-:W-:Y:S02]  /*290c0*/  MOV R20, 32@lo((eval_multi_expr_kernel + .L_x_1593@srel)) ;  /* 0x0000000000147802 */ /* 0x000fe40000000f00 */
[----:B------:R-:W-:-:S04]  /*290d0*/  MOV R21, 32@hi((eval_multi_expr_kernel + .L_x_1593@srel)) ;  /* 0x0000000000157802 */ /* 0x000fc80000000f00 */
[----:B------:R-:W-:Y:S05]  /*290e0*/  CALL.ABS.NOINC `(apply_op) ;  /* 0x0000000000007943 */ /* 0x000fea0003c00000 */
.L_x_1593:
[----:B------:R-:W-:Y:S02]  /*290f0*/  MOV R6, R4 ;  /* 0x0000000400067202 */ /* 0x000fe40000000f00 */
[----:B------:R-:W-:-:S02]  /*29100*/  MOV R5, 0xbf800000 ;  /* 0xbf80000000057802 */ /* 0x000fc40000000f00 */
[----:B------:R-:W-:Y:S02]  /*29110*/  MOV R4, 0x3 ;  /* 0x0000000300047802 */ /* 0x000fe40000000f00 */
[----:B------:R-:W-:Y:S02]  /*29120*/  MOV R20, 32@lo((eval_multi_expr_kernel + .L_x_1594@srel)) ;  /* 0x0000000000147802 */ /* 0x000fe40000000f00 */
[----:B------:R-:W-:-:S04]  /*29130*/  MOV R21, 32@hi((eval_multi_expr_kernel + .L_x_1594@srel)) ;  /* 0x0000000000157802 */ /* 0x000fc80000000f00 */
[----:B------:R-:W-:Y:S05]  /*29140*/  CALL.ABS.NOINC `(apply_op) ;  /* 0x0000000000007943 */ /* 0x000fea0003c00000 */
.L_x_1594:
[----:B------:R-:W-:Y:S02]  /*29150*/  MOV R5, R4 ;  /* 0x0000000400057202 */ /* 0x000fe40000000f00 */
[----:B------:R-:W-:Y:S02]  /*29160*/  MOV R6, R2 ;  /* 0x0000000200067202 */ /* 0x000fe40000000f00 */
[----:B------:R-:W-:Y:S02]  /*29170*/  MOV R4, 0x1 ;  /* 0x0000000100047802 */ /* 0x000fe40000000f00 */
[----:B------:R-:W-:Y:S02]  /*29180*/  MOV R20, 32@lo((eval_multi_expr_kernel + .L_x_1595@srel)) ;  /* 0x0000000000147802 */ /* 0x000fe40000000f00 */
[----:B------:R-:W-:-:S04]  /*29190*/  MOV R21, 32@hi((eval_multi_expr_kernel + .L_x_1595@srel)) ;  /* 0x0000000000157802 */ /* 0x000fc80000000f00 */
[----:B------:R-:W-:Y:S05]  /*291a0*/  CALL.ABS.NOINC `(apply_op) ;  /* 0x0000000000007943 */ /* 0x000fea0003c00000 */
.L_x_1595:
[----:B------:R-:W-:Y:S02]  /*291b0*/  MOV R5, R4 ;  /* 0x0000000400057202 */ /* 0x000fe40000000f00 */
[----:B------:R-:W-:-:S02]  /*291c0*/  MOV R6, R16 ;  /* 0x0000001000067202 */ /* 0x000fc40000000f00 */
[----:B------:R-:W-:Y:S02]  /*291d0*/  MOV R4, 0x1 ;  /* 0x0000000100047802 */ /* 0x000fe40000000f00 */
[----:B------:R-:W-:Y:S02]  /*291e0*/  MOV R20, 32@lo((eval_multi_expr_kernel + .L_x_1596@srel)) ;  /* 0x0000000000147802 */ /* 0x000fe40000000f00 */
[----:B------:R-:W-:-:S04]  /*291f0*/  MOV R21, 32@hi((eval_multi_expr_kernel + .L_x_1596@srel)) ;  /* 0x0000000000157802 */ /* 0x000fc80000000f00 */
[----:B------:R-:W-:Y:S05]  /*29200*/  CALL.ABS.NOINC `(apply_op) ;  /* 0x0000000000007943 */ /* 0x000fea0003c00000 */
.L_x_1596:
[----:B------:R0:W5:Y:S01]  /*29210*/  LDG.E R5, [R26.64+0x4] ;  /* 0x000004241a057981 */ /* 0x000162000c1e1900 */
[----:B------:R-:W-:Y:S02]  /*29220*/  MOV R22, R4 ;  /* 0x0000000400167202 */ /* 0x000fe40000000f00 */
[----:B------:R-:W-:Y:S02]  /*29230*/  MOV R6, 0x4004261b ;  /* 0x4004261b00067802 */ /* 0x000fe40000000f00 */
[----:B------:R-:W-:Y:S02]  /*29240*/  MOV R4, 0x5 ;  /* 0x0000000500047802 */ /* 0x000fe40000000f00 */
[----:B------:R-:W-:Y:S02]  /*29250*/  MOV R20, 32@lo((eval_multi_expr_kernel + .L_x_1597@srel)) ;  /* 0x0000000000147802 */ /* 0x000fe40000000f00 */
[----:B------:R-:W-:-:S04]  /*29260*/  MOV R21, 32@hi((eval_multi_expr_kernel + .L_x_1597@srel)) ;  /* 0x0000000000157802 */ /* 0x000fc80000000f00 */
[----:B0----5:R-:W-:Y:S05]  /*29270*/  CALL.ABS.NOINC `(apply_op) ;  /* 0x0000000000007943 */ /* 0x021fea0003c00000 */
.L_x_1597:
[----:B------:R0:W5:Y:S01]  /*29280*/  LDG.E R5, [R26.64] ;  /* 0x000000241a057981 */ /* 0x000162000c1e1900 */
[----:B------:R-:W-:-:S02]  /*29290*/  MOV R19, R4 ;  /* 0x0000000400137202 */ /* 0x000fc40000000f00 */
[----:B------:R-:W-:Y:S02]  /*292a0*/  MOV R6, 0xc0000000 ;  /* 0xc000000000067802 */ /* 0x000fe40000000f00 */
[----:B------:R-:W-:Y:S02]  /*292b0*/  MOV R4, 0x5 ;  /* 0x0000000500047802 */ /* 0x000fe40000000f00 */
[----:B------:R-:W-:Y:S02]  /*292c0*/  MOV R20, 32@lo((eval_multi_expr_kernel + .L_x_1598@srel)) ;  /* 0x0000000000147802 */ /* 0x000fe40000000f00 */
[----:B------:R-:W-:-:S04]  /*292d0*/  MOV R21, 32@hi((eval_multi_expr_kernel + .L_x_1598@srel)) ;  /* 0x0000000000157802 */ /* 0x000fc80000000f00 */
[----:B0----5:R-:W-:Y:S05]  /*292e0*/  CALL.ABS.NOINC `(apply_op) ;  /* 0x0000000000007943 */ /* 0x021fea0003c00000 */
.L_x_1598:
[----:B------:R0:W5:Y:S01]  /*292f0*/  LDG.E R5, [R26.64+0x10] ;  /* 0x000010241a057981 */ /* 0x000162000c1e1900 */
[----:B------:R-:W-:Y:S02]  /*29300*/  MOV R18, R4 ;  /* 0x0000000400127202 */ /* 0x000fe40000000f00 */
[----:B------:R-:W-:Y:S02]  /*29310*/  MOV R6, 0xc0000000 ;  /* 0xc000000000067802 */ /* 0x000fe40000000f00 */
[----:B------:R-:W-:Y:S02]  /*29320*/  MOV R4, 0x5 ;  /* 0x0000000500047802 */ /* 0x000fe40000000f00 */
[----:B------:R-:W-:Y:S02]  /*29330*/  MOV R20, 32@lo((eval_multi_expr_kernel + .L_x_1599@srel)) ;  /* 0x0000000000147802 */ /* 0x000fe40000000f00 */
[----:B------:R-:W-:-:S04]  /*29340*/  MOV R21, 32@hi((eval_multi_expr_kernel + .L_x_1599@srel)) ;  /* 0x0000000000157802 */ /* 0x000fc80000000f00 */
[----:B0----5:R-:W-:Y:S05]  /*29350*/  CALL.ABS.NOINC `(apply_op) ;  /* 0x0000000000007943 */ /* 0x021fea0003c00000 */
.L_x_1599:
[----:B------:R0:W5:Y:S01]  /*29360*/  LDG.E R5, [R26.64+0xc] ;  /* 0x00000c241a057981 */ /* 0x000162000c1e1900 */
[----:B------:R-:W-:-:S02]  /*29370*/  MOV R17, R4 ;  /* 0x0000000400117202 */ /* 0x000fc40000000f00 */
[----:B------:R-:W-:Y:S02]  /*29380*/  MOV R6, 0x40000000 ;  /* 0x4000000000067802 */ /* 0x000fe40000000f00 */
[----:B------:R-:W-:Y:S02]  /*29390*/  MOV R4, 0x5 ;  /* 0x0000000500047802 */ /* 0x000fe40000000f00 */
[----:B------:R-:W-:Y:S02]  /*293a0*/  MOV R20, 32@lo((eval_multi_expr_kernel + .L_x_1600@srel)) ;  /* 0x0000000000147802 */ /* 0x000fe40000000f00 */
[----:B------:R-:W-:-:S04]  /*293b0*/  MOV R21, 32@hi((eval_multi_expr_kernel + .L_x_1600@srel)) ;  /* 0x0000000000157802 */ /* 0x000fc80000000f00 */
[----:B0----5:R-:W-:Y:S05]  /*293c0*/  CALL.ABS.NOINC `(apply_op) ;  /* 0x0000000000007943 */ /* 0x021fea0003c00000 */
.L_x_1600:
[----:B------:R0:W5:Y:S01]  /*293d0*/  LDG.E R5, [R26.64+0x14] ;  /* 0x000014241a057981 */ /* 0x000162000c1e1900 */
[----:B------:R-:W-:Y:S02]  /*293e0*/  MOV R16, R4 ;  /* 0x0000000400107202 */ /* 0x000fe40000000f00 */
[----:B------:R-:W-:Y:S02]  /*293f0*/  MOV R6, 0xc0000000 ;  /* 0xc000000000067802 */ /* 0x000fe40000000f00 */
[----:B------:R-:W-:Y:S02]  /*29400*/  MOV R4, 0x5 ;  /* 0x0000000500047802 */ /* 0x000fe40000000f00 */
[----:B------:R-:W-:Y:S02]  /*29410*/  MOV R20, 32@lo((eval_multi_expr_kernel + .L_x_1601@srel)) ;  /* 0x0000000000147802 */ /* 0x000fe40000000f00 */
[----:B------:R-:W-:-:S04]  /*29420*/  MOV R21, 32@hi((eval_multi_expr_kernel + .L_x_1601@srel)) ;  /* 0x0000000000157802 */ /* 0x000fc80000000f00 */
[----:B0----5:R-:W-:Y:S05]  /*29430*/  CALL.ABS.NOINC `(apply_op) ;  /* 0x0000000000007943 */ /* 0x021fea0003c00000 */
.L_x_1601:
[----:B------:R0:W5:Y:S01]  /*29440*/  LDG.E R5, [R26.64+0x8] ;  /* 0x000008241a057981 */ /* 0x000162000c1e1900 */
[----:B------:R-:W-:-:S02]  /*29450*/  MOV R2, R4 ;  /* 0x0000000400027202 */ /* 0x000fc40000000f00 */
[----:B------:R-:W-:Y:S02]  /*29460*/  MOV R6, 0x40000000 ;  /* 0x4000000000067802 */ /* 0x000fe40000000f00 */
[----:B------:R-:W-:Y:S02]  /*29470*/  MOV R4, 0x5 ;  /* 0x0000000500047802 */ /* 0x000fe40000000f00 */
[----:B------:R-:W-:Y:S02]  /*29480*/  MOV R20, 32@lo((eval_multi_expr_kernel + .L_x_1602@srel)) ;  /* 0x0000000000147802 */ /* 0x000fe40000000f00 */
[----:B------:R-:W-:-:S04]  /*29490*/  MOV R21, 32@hi((eval_multi_expr_kernel + .L_x_1602@srel)) ;  /* 0x0000000000157802 */ /* 0x000fc80000000f00 */
[----:B0----5:R-:W-:Y:S05]  /*294a0*/  CALL.ABS.NOINC `(apply_op) ;  /* 0x0000000000007943 */ /* 0x021fea0003c00000 */
.L_x_1602:
[----:B------:R-:W-:Y:S02]  /*294b0*/  MOV R6, R4 ;  /* 0x0000000400067202 */ /* 0x000fe40000000f00 */
[----:B------:R-:W-:Y:S02]  /*294c0*/  MOV R5, 0x3dbfb197 ;  /* 0x3dbfb19700057802 */ /* 0x000fe40000000f00 */
[----:B------:R-:W-:Y:S02]  /*294d0*/  MOV R4, 0x3 ;  /* 0x0000000300047802 */ /* 0x000fe40000000f00 */
[----:B------:R-:W-:Y:S02]  /*294e0*/  MOV R20, 32@lo((eval_multi_expr_kernel + .L_x_1603@srel)) ;  /* 0x0000000000147802 */ /* 0x000fe40000000f00 */
[----:B------:R-:W-:-:S04]  /*294f0*/  MOV R21, 32@hi((eval_multi_expr_kernel + .L_x_1603@srel)) ;  /* 0x0000000000157802 */ /* 0x000fc80000000f00 */
[----:B------:R-:W-:Y:S05]  /*29500*/  CALL.ABS.NOINC `(apply_op) ;  /* 0x0000000000007943 */ /* 0x000fea0003c00000 */
.L_x_1603:
[----:B------:R-:W-:Y:S02]  /*29510*/  MOV R5, R4 ;  /* 0x0000000400057202 */ /* 0x000fe40000000f00 */
[----:B------:R-:W-:-:S02]  /*29520*/  MOV R6, R2 ;  /* 0x0000000200067202 */ /* 0x000fc40000000f00 */
[----:B------:R-:W-:Y:S02]  /*29530*/  MOV R4, 0x3 ;  /* 0x0000000300047802 */ /* 0x000fe40000000f00 */
[----:B------:R-:W-:Y:S02]  /*29540*/  MOV R20, 32@lo((eval_multi_expr_kernel + .L_x_1604@srel)) ;  /* 0x0000000000147802 */ /* 0x000fe40000000f00 */
[----:B------:R-:W-:-:S04]  /*29550*/  MOV R21, 32@hi((eval_multi_expr_kernel + .L_x_1604@srel)) ;  /* 0x0000000000157802 */ /* 0x000fc80000000f00 */
[----:B------:R-:W-:Y:S05]  /*29560*/  CALL.ABS.NOINC `(apply_op) ;  /* 0x0000000000007943 */ /* 0x000fea0003c00000 */
.L_x_1604:
[----:B------:R-:W-:Y:S02]  /*29570*/  MOV R5, R4 ;  /* 0x0000000400057202 */ /* 0x000fe40000000f00 */
[----:B------:R-:W-:Y:S02]  /*29580*/  MOV R6, R16 ;  /* 0x0000001000067202 */ /* 0x000fe40000000f00 */
[----:B------:R-:W-:Y:S02]  /*29590*/  MOV R4, 0x3 ;  /* 0x0000000300047802 */ /* 0x000fe40000000f00 */
[----:B------:R-:W-:Y:S02]  /*295a0*/  MOV R20, 32@lo((eval_multi_expr_kernel + .L_x_1605@srel)) ;  /* 0x0000000000147802 */ /* 0x000fe40000000f00 */
[----:B------:R-:W-:-:S04]  /*295b0*/  MOV R21, 32@hi((eval_multi_expr_kernel + .L_x_1605@srel)) ;  /* 0x0000000000157802 */ /* 0x000fc80000000f00 */
[----:B------:R-:W-:Y:S05]  /*295c0*/  CALL.ABS.NOINC `(apply_op) ;  /* 0x0000000000007943 */ /* 0x000fea0003c00000 */
.L_x_1605:
[----:B------:R-:W-:Y:S02]  /*295d0*/  MOV R5, R4 ;  /* 0x0000000400057202 */ /* 0x000fe40000000f00 */
[----:B------:R-:W-:-:S02]  /*295e0*/  MOV R6, R17 ;  /* 0x0000001100067202 */ /* 0x000fc40000000f00 */
[----:B------:R-:W-:Y:S02]  /*295f0*/  MOV R4, 0x3 ;  /* 0x0000000300047802 */ /* 0x000fe40000000f00 */
[----:B------:R-:W-:Y:S02]  /*29600*/  MOV R20, 32@lo((eval_multi_expr_kernel + .L_x_1606@srel)) ;  /* 0x0000000000147802 */ /* 0x000fe40000000f00 */
[----:B------:R-:W-:-:S04]  /*29610*/  MOV R21, 32@hi((eval_multi_expr_kernel + .L_x_1606@srel)) ;  /* 0x0000000000157802 */ /* 0x000fc80000000f00 */
[----:B------:R-:W-:Y:S05]  /*29620*/  CALL.ABS.NOINC `(apply_op) ;  /* 0x0000000000007943 */ /* 0x000fea0003c00000 */
.L_x_1606:
[----:B------:R-:W-:Y:S02]  /*29630*/  MOV R5, R4 ;  /* 0x0000000400057202 */ /* 0x000fe40000000f00 */
[----:B------:R-:W-:Y:S02]  /*29640*/  MOV R6, R18 ;  /* 0x0000001200067202 */ /* 0x000fe40000000f00 */
[----:B------:R-:W-:Y:S02]  /*29650*/  MOV R4, 0x3 ;  /* 0x0000000300047802 */ /* 0x000fe40000000f00 */
[----:B------:R-:W-:Y:S02]  /*29660*/  MOV R20, 32@lo((eval_multi_expr_kernel + .L_x_1607@srel)) ;  /* 0x0000000000147802 */ /* 0x000fe40000000f00 */
[----:B------:R-:W-:-:S04]  /*29670*/  MOV R21, 32@hi((eval_multi_expr_kernel + .L_x_1607@srel)) ;  /* 0x0000000000157802 */ /* 0x000fc80000000f00 */
[----:B------:R-:W-:Y:S05]  /*29680*/  CALL.ABS.NOINC `(apply_op) ;  /* 0x0000000000007943 */ /* 0x000fea0003c00000 */
.L_x_1607:
[----:B------:R-:W-:Y:S02]  /*29690*/  MOV R5, R4 ;  /* 0x0000000400057202 */ /* 0x000fe40000000f00 */
[----:B------:R-:W-:-:S02]  /*296a0*/  MOV R6, R19 ;  /* 0x0000001300067202 */ /* 0x000fc40000000f00 */
[----:B------:R-:W-:Y:S02]  /*296b0*/  MOV R4, 0x3 ;  /* 0x0000000300047802 */ /* 0x000fe40000000f00 */
[----:B------:R-:W-:Y:S02]  /*296c0*/  MOV R20, 32@lo((eval_multi_expr_kernel + .L_x_1608@srel)) ;  /* 0x0000000000147802 */ /* 0x000fe40000000f00 */
[----:B------:R-:W-:-:S04]  /*296d0*/  MOV R21, 32@hi((eval_multi_expr_kernel + .L_x_1608@srel)) ;  /* 0x0000000000157802 */ /* 0x000fc80000000f00 */
[----:B------:R-:W-:Y:S05]  /*296e0*/  CALL.ABS.NOINC `(apply_op) ;  /* 0x0000000000007943 */ /* 0x000fea0003c00000 */
.L_x_1608:
        /* <DEDUP_REMOVED lines=8> */
.L_x_1609:
        /* <DEDUP_REMOVED lines=9> */
.L_x_1610:
[----:B------:R0:W5:Y:S01]  /*29800*/  LDG.E R5, [R26.64+0x4] ;  /* 0x000004241a057981 */ /* 0x000162000c1e1900 */
[----:B------:R-:W-:Y:S02]  /*29810*/  MOV R6, R4 ;  /* 0x0000000400067202 */ /* 0x000fe40000000f00 */
[----:B------:R-:W-:Y:S02]  /*29820*/  MOV R4, 0x3 ;  /* 0x0000000300047802 */ /* 0x000fe40000000f00 */
[----:B------:R-:W-:Y:S02]  /*29830*/  MOV R20, 32@lo((eval_multi_expr_kernel + .L_x_1611@srel)) ;  /* 0x0000000000147802 */ /* 0x000fe40000000f00 */
[----:B------:R-:W-:-:S04]  /*29840*/  MOV R21, 32@hi((eval_multi_expr_kernel + .L_x_1611@srel)) ;  /* 0x0000000000157802 */ /* 0x000fc80000000f00 */
[----:B0----5:R-:W-:Y:S05]  /*29850*/  CALL.ABS.NOINC `(apply_op) ;  /* 0x0000000000007943 */ /* 0x021fea0003c00000 */
.L_x_1611:
[----:B------:R0:W5:Y:S01]  /*29860*/  LDG.E R5, [R26.64+0x4] ;  /* 0x000004241a057981 */ /* 0x000162000c1e1900 */
[----:B------:R-:W-:Y:S02]  /*29870*/  MOV R16, R4 ;  /* 0x0000000400107202 */ /* 0x000fe40000000f00 */
[----:B------:R-:W-:-:S02]  /*29880*/  MOV R6, 0xbf800000 ;  /* 0xbf80000000067802 */ /* 0x000fc40000000f00 */
[----:B------:R-:W-:Y:S02]  /*29890*/  MOV R4, 0x5 ;  /* 0x0000000500047802 */ /* 0x000fe40000000f00 */
[----:B------:R-:W-:Y:S02]  /*298a0*/  MOV R20, 32@lo((eval_multi_expr_kernel + .L_x_1612@srel)) ;  /* 0x0000000000147802 */ /* 0x000fe40000000f00 */
[----:B------:R-:W-:-:S04]  /*298b0*/  MOV R21, 32@hi((eval_multi_expr_kernel + .L_x_1612@srel)) ;  /* 0x0000000000157802 */ /* 0x000fc80000000f00 */
[----:B0----5:R-:W-:Y:S05]  /*298c0*/  CALL.ABS.NOINC `(apply_op) ;  /* 0x0000000000007943 */ /* 0x021fea0003c00000 */
.L_x_1612:
[----:B------:R0:W5:Y:S01]  /*298d0*/  LDG.E R5, [R26.64] ;  /* 0x000000241a057981 */ /* 0x000162000c1e1900 */
[----:B------:R-:W-:Y:S02]  /*298e0*/  MOV R6, R4 ;  /* 0x0000000400067202 */ /* 0x000fe40000000f00 */
[----:B------:R-:W-:Y:S02]  /*298f0*/  MOV R4, 0x3 ;  /* 0x0000000300047802 */ /* 0x000fe40000000f00 */
[----:B------:R-:W-:Y:S02]  /*29900*/  MOV R20, 32@lo((eval_multi_expr_kernel + .L_x_1613@srel)) ;  /* 0x0000000000147802 */ /* 0x000fe40000000f00 */
[----:B------:R-:W-:-:S04]  /*29910*/  MOV R21, 32@hi((eval_multi_expr_kernel + .L_x_1613@srel)) ;  /* 0x0000000000157802 */ /* 0x000fc80000000f00 */
[----:B0----5:R-:W-:Y:S05]  /*29920*/  CALL.ABS.NOINC `(apply_op) ;  /* 0x0000000000007943 */ /* 0x021fea0003c00000 */
.L_x_1613:
[----:B------:R0:W5:Y:S01]  /*29930*/  LDG.E R5, [R26.64+0x18] ;  /* 0x000018241a057981 */ /* 0x000162000c1e1900 */
[----:B------:R-:W-:Y:S02]  /*29940*/  MOV R2, R4 ;  /* 0x0000000400027202 */ /* 0x000fe40000000f00 */
[----:B------:R-:W-:-:S02]  /*29950*/  MOV R6, RZ ;  /* 0x000000ff00067202 */ /* 0x000fc40000000f00 */
[----:B------:R-:W-:Y:S02]  /*29960*/  MOV R4, 0xa ;  /* 0x0000000a00047802 */ /* 0x000fe40000000f00 */
[----:B------:R-:W-:Y:S02]  /*29970*/  MOV R20, 32@lo((eval_multi_expr_kernel + .L_x_1614@srel)) ;  /* 0x0000000000147802 */ /* 0x000fe40000000f00 */
[----:B------:R-:W-:-:S04]  /*29980*/  MOV R21, 32@hi((eval_multi_expr_kernel + .L_x_1614@srel)) ;  /* 0x0000000000157802 */ /* 0x000fc80000000f00 */
[----:B0----5:R-:W-:Y:S05]  /*29990*/  CALL.ABS.NOINC `(apply_op) ;  /* 0x0000000000007943 */ /* 0x021fea0003c00000 */
.L_x_1614:
[----:B------:R-:W-:Y:S02]  /*299a0*/  MOV R5, R4 ;  /* 0x0000000400057202 */ /* 0x000fe40000000f00 */
[----:B------:R-:W-:Y:S02]  /*299b0*/  MOV R6, 0x40000000 ;  /* 0x4000000000067802 */ /* 0x000fe40000000f00 */
[----:B------:R-:W-:Y:S02]  /*299c0*/  MOV R4, 0x5 ;  /* 0x0000000500047802 */ /* 0x000fe40000000f00 */
[----:B------:R-:W-:Y:S02]  /*299d0*/  MOV R20, 32@lo((eval_multi_expr_kernel + .L_x_1615@srel)) ;  /* 0x0000000000147802 */ /* 0x000fe40000000f00 */
[----:B------:R-:W-:-:S04]  /*299e0*/  MOV R21, 32@hi((eval_multi_expr_kernel + .L_x_1615@srel)) ;  /* 0x0000000000157802 */ /* 0x000fc80000000f00 */
[----:B------:R-:W-:Y:S05]  /*299f0*/  CALL.ABS.NOINC `(apply_op) ;  /* 0x0000000000007943 */ /* 0x000fea0003c00000 */
.L_x_1615:
[----:B------:R-:W-:Y:S02]  /*29a00*/  MOV R6, R4 ;  /* 0x0000000400067202 */ /* 0x000fe40000000f00 */
[----:B------:R-:W-:-:S02]  /*29a10*/  MOV R5, 0xbf800000 ;  /* 0xbf80000000057802 */ /* 0x000fc40000000f00 */
[----:B------:R-:W-:Y:S02]  /*29a20*/  MOV R4, 0x3 ;  /* 0x0000000300047802 */ /* 0x000fe40000000f00 */
[----:B------:R-:W-:Y:S02]  /*29a30*/  MOV R20, 32@lo((eval_multi_expr_kernel + .L_x_1616@srel)) ;  /* 0x0000000000147802 */ /* 0x000fe40000000f00 */
[----:B------:R-:W-:-:S04]  /*29a40*/  MOV R21, 32@hi((eval_multi_expr_kernel + .L_x_1616@srel)) ;  /* 0x0000000000157802 */ /* 0x000fc80000000f00 */
[----:B------:R-:W-:Y:S05]  /*29a50*/  CALL.ABS.NOINC `(apply_op) ;  /* 0x0000000000007943 */ /* 0x000fea0003c00000 */
.L_x_1616:
[----:B------:R-:W-:Y:S02]  /*29a60*/  MOV R5, R4 ;  /* 0x0000000400057202 */ /* 0x000fe40000000f00 */
[----:B------:R-:W-:Y:S02]  /*29a70*/  MOV R6, R2 ;  /* 0x0000000200067202 */ /* 0x000fe40000000f00 */
[----:B------:R-:W-:Y:S02]  /*29a80*/  MOV R4, 0x1 ;  /* 0x0000000100047802 */ /* 0x000fe40000000f00 */
[----:B------:R-:W-:Y:S02]  /*29a90*/  MOV R20, 32@lo((eval_multi_expr_kernel + .L_x_1617@srel)) ;  /* 0x0000000000147802 */ /* 0x000fe40000000f00 */
[----:B------:R-:W-:-:S04]  /*29aa0*/  MOV R21, 32@hi((eval_multi_expr_kernel + .L_x_1617@srel)) ;  /* 0x0000000000157802 */ /* 0x000fc80000000f00 */
[----:B------:R-:W-:Y:S05]  /*29ab0*/  CALL.ABS.NOINC `(apply_op) ;  /* 0x0000000000007943 */ /* 0x000fea0003c00000 */
.L_x_1617:
[----:B------:R-:W-:Y:S02]  /*29ac0*/  MOV R5, R4 ;  /* 0x0000000400057202 */ /* 0x000fe40000000f00 */
[----:B------:R-:W-:-:S02]  /*29ad0*/  MOV R6, R16 ;  /* 0x0000001000067202 */ /* 0x000fc40000000f00 */
[----:B------:R-:W-:Y:S02]  /*29ae0*/  MOV R4, 0x1 ;  /* 0x0000000100047802 */ /* 0x000fe40000000f00 */
[----:B------:R-:W-:Y:S02]  /*29af0*/  MOV R20, 32@lo((eval_multi_expr_kernel + .L_x_1618@srel)) ;  /* 0x0000000000147802 */ /* 0x000fe40000000f00 */
[----:B------:R-:W-:-:S04]  /*29b00*/  MOV R21, 32@hi((eval_multi_expr_kernel + .L_x_1618@srel)) ;  /* 0x0000000000157802 */ /* 0x000fc80000000f00 */
[----:B------:R-:W-:Y:S05]  /*29b10*/  CALL.ABS.NOINC `(apply_op) ;  /* 0x0000000000007943 */ /* 0x000fea0003c00000 */
.L_x_1618:
[----:B------:R0:W5:Y:S01]  /*29b20*/  LDG.E R5, [R26.64+0x4] ;  /* 0x000004241a057981 */ /* 0x000162000c1e1900 */
[----:B------:R-:W-:Y:S02]  /*29b30*/  MOV R22, R4 ;  /* 0x0000000400167202 */ /* 0x000fe40000000f00 */
[----:B------:R-:W-:Y:S02]  /*29b40*/  MOV R6, 0x40000000 ;  /* 0x4000000000067802 */ /* 0x000fe40000000f00 */
[----:B------:R-:W-:Y:S02]  /*29b50*/  MOV R4, 0x5 ;  /* 0x0000000500047802 */ /* 0x000fe40000000f00 */
[----:B------:R-:W-:Y:S02]  /*29b60*/  MOV R20, 32@lo((eval_multi_expr_kernel + .L_x_1619@srel)) ;  /* 0x0000000000147802 */ /* 0x000fe40000000f00 */
[----:B------:R-:W-:-:S04]  /*29b70*/  MOV R21, 32@hi((eval_multi_expr_kernel + .L_x_1619@srel)) ;  /* 0x0000000000157802 */ /* 0x000fc80000000f00 */
[----:B0----5:R-:W-:Y:S05]  /*29b80*/  CALL.ABS.NOINC `(apply_op) ;  /* 0x0000000000007943 */ /* 0x021fea0003c00000 */
.L_x_1619:
[----:B------:R0:W5:Y:S01]  /*29b90*/  LDG.E R5, [R26.64] ;  /* 0x000000241a057981 */ /* 0x000162000c1e1900 */
[----:B------:R-:W-:-:S02]  /*29ba0*/  MOV R19, R4 ;  /* 0x0000000400137202 */ /* 0x000fc40000000f00 */
[----:B------:R-:W-:Y:S02]  /*29bb0*/  MOV R6, 0xc0000000 ;  /* 0xc000000000067802 */ /* 0x000fe40000000f00 */
[----:B------:R-:W-:Y:S02]  /*29bc0*/  MOV R4, 0x5 ;  /* 0x0000000500047802 */ /* 0x000fe40000000f00 */
[----:B------:R-:W-:Y:S02]  /*29bd0*/  MOV R20, 32@lo((eval_multi_expr_kernel + .L_x_1620@srel)) ;  /* 0x0000000000147802 */ /* 0x000fe40000000f00 */
[----:B------:R-:W-:-:S04]  /*29be0*/  MOV R21, 32@hi((eval_multi_expr_kernel + .L_x_1620@srel)) ;  /* 0x0000000000157802 */ /* 0x000fc80000000f00 */
[----:B0----5:R-:W-:Y:S05]  /*29bf0*/  CALL.ABS.NOINC `(apply_op) ;  /* 0x0000000000007943 */ /* 0x021fea0003c00000 */
.L_x_1620:
[----:B------:R0:W5:Y:S01]  /*29c00*/  LDG.E R5, [R26.64+0x10] ;  /* 0x000010241a057981 */ /* 0x000162000c1e1900 */
[----:B------:R-:W-:Y:S02]  /*29c10*/  MOV R18, R4 ;  /* 0x0000000400127202 */ /* 0x000fe40000000f00 */
[----:B------:R-:W-:Y:S02]  /*29c20*/  MOV R6, 0xc0000000 ;  /* 0xc000000000067802 */ /* 0x000fe40000000f00 */
[----:B------:R-:W-:Y:S02]  /*29c30*/  MOV R4, 0x5 ;  /* 0x0000000500047802 */ /* 0x000fe40000000f00 */
[----:B------:R-:W-:Y:S02]  /*29c40*/  MOV R20, 32@lo((eval_multi_expr_kernel + .L_x_1621@srel)) ;  /* 0x0000000000147802 */ /* 0x000fe40000000f00 */
[----:B------:R-:W-:-:S04]  /*29c50*/  MOV R21, 32@hi((eval_multi_expr_kernel + .L_x_1621@srel)) ;  /* 0x0000000000157802 */ /* 0x000fc80000000f00 */
[----:B0----5:R-:W-:Y:S05]  /*29c60*/  CALL.ABS.NOINC `(apply_op) ;  /* 0x0000000000007943 */ /* 0x021fea0003c00000 */
.L_x_1621:
[----:B------:R0:W5:Y:S01]  /*29c70*/  LDG.E R5, [R26.64+0xc] ;  /* 0x00000c241a057981 */ /* 0x000162000c1e1900 */
[----:B------:R-:W-:-:S02]  /*29c80*/  MOV R17, R4 ;  /* 0x0000000400117202 */ /* 0x000fc40000000f00 */
[----:B------:R-:W-:Y:S02]  /*29c90*/  MOV R6, 0x3fcc7dc8 ;  /* 0x3fcc7dc800067802 */ /* 0x000fe40000000f00 */
[----:B------:R-:W-:Y:S02]  /*29ca0*/  MOV R4, 0x5 ;  /* 0x0000000500047802 */ /* 0x000fe40000000f00 */
[----:B------:R-:W-:Y:S02]  /*29cb0*/  MOV R20, 32@lo((eval_multi_expr_kernel + .L_x_1622@srel)) ;  /* 0x0000000000147802 */ /* 0x000fe40000000f00 */
[----:B------:R-:W-:-:S04]  /*29cc0*/  MOV R21, 32@hi((eval_multi_expr_kernel + .L_x_1622@srel)) ;  /* 0x0000000000157802 */ /* 0x000fc80000000f00 */
[----:B0----5:R-:W-:Y:S05]  /*29cd0*/  CALL.ABS.NOINC `(apply_op) ;  /* 0x0000000000007943 */ /* 0x021fea0003c00000 */
.L_x_1622:
[----:B------:R0:W5:Y:S01]  /*29ce0*/  LDG.E R5, [R26.64+0x14] ;  /* 0x000014241a057981 */ /* 0x000162000c1e1900 */
[----:B------:R-:W-:Y:S02]  /*29cf0*/  MOV R16, R4 ;  /* 0x0000000400107202 */ /* 0x000fe40000000f00 */
[----:B------:R-:W-:Y:S02]  /*29d00*/  MOV R6, 0xc01f8aef ;  /* 0xc01f8aef00067802 */ /* 0x000fe40000000f00 */
[----:B------:R-:W-:Y:S02]  /*29d10*/  MOV R4, 0x5 ;  /* 0x0000000500047802 */ /* 0x000fe40000000f00 */
[----:B------:R-:W-:Y:S02]  /*29d20*/  MOV R20, 32@lo((eval_multi_expr_kernel + .L_x_1623@srel)) ;  /* 0x0000000000147802 */ /* 0x000fe40000000f00 */
[----:B------:R-:W-:-:S04]  /*29d30*/  MOV R21, 32@hi((eval_multi_expr_kernel + .L_x_1623@srel)) ;  /* 0x0000000000157802 */ /* 0x000fc80000000f00 */
[----:B0----5:R-:W-:Y:S05]  /*29d40*/  CALL.ABS.NOINC `(apply_op) ;  /* 0x0000000000007943 */ /* 0x021fea0003c00000 */
.L_x_1623:
[----:B------:R0:W5:Y:S01]  /*29d50*/  LDG.E R5, [R26.64+0x8] ;  /* 0x000008241a057981 */ /* 0x000162000c1e1900 */
[----:B------:R-:W-:-:S02]  /*29d60*/  MOV R2, R4 ;  /* 0x0000000400027202 */ /* 0x000fc40000000f00 */
[----:B------:R-:W-:Y:S02]  /*29d70*/  MOV R6, 0x40000000 ;  /* 0x4000000000067802 */ /* 0x000fe40000000f00 */
[----:B------:R-:W-:Y:S02]  /*29d80*/  MOV R4, 0x5 ;  /* 0x0000000500047802 */ /* 0x000fe40000000f00 */
[----:B------:R-:W-:Y:S02]  /*29d90*/  MOV R20, 32@lo((eval_multi_expr_kernel + .L_x_1624@srel)) ;  /* 0x0000000000147802 */ /* 0x000fe40000000f00 */
[----:B------:R-:W-:-:S04]  /*29da0*/  MOV R21, 32@hi((eval_multi_expr_kernel + .L_x_1624@srel)) ;  /* 0x0000000000157802 */ /* 0x000fc80000000f00 */
[----:B0----5:R-:W-:Y:S05]  /*29db0*/  CALL.ABS.NOINC `(apply_op) ;  /* 0x0000000000007943 */ /* 0x021fea0003c00000 */
.L_x_1624:
[----:B------:R-:W-:Y:S02]  /*29dc0*/  MOV R6, R4 ;  /* 0x0000000400067202 */ /* 0x000fe40000000f00 */
[----:B------:R-:W-:Y:S02]  /*29dd0*/  MOV R5, 0x3dd0a682 ;  /* 0x3dd0a68200057802 */ /* 0x000fe40000000f00 */
[----:B------:R-:W-:Y:S02]  /*29de0*/  MOV R4, 0x3 ;  /* 0x0000000300047802 */ /* 0x000fe40000000f00 */
[----:B------:R-:W-:Y:S02]  /*29df0*/  MOV R20, 32@lo((eval_multi_expr_kernel + .L_x_1625@srel)) ;  /* 0x0000000000147802 */ /* 0x000fe40000000f00 */
[----:B------:R-:W-:-:S04]  /*29e00*/  MOV R21, 32@hi((eval_multi_expr_kernel + .L_x_1625@srel)) ;  /* 0x0000000000157802 */ /* 0x000fc80000000f00 */
[----:B------:R-:W-:Y:S05]  /*29e10*/  CALL.ABS.NOINC `(apply_op) ;  /* 0x0000000000007943 */ /* 0x000fea0003c00000 */
.L_x_1625:
[----:B------:R-:W-:Y:S02]  /*29e20*/  MOV R5, R4 ;  /* 0x0000000400057202 */ /* 0x000fe40000000f00 */
[----:B------:R-:W-:-:S02]  /*29e30*/  MOV R6, R2 ;  /* 0x0000000200067202 */ /* 0x000fc40000000f00 */
[----:B------:R-:W-:Y:S02]  /*29e40*/  MOV R4, 0x3 ;  /* 0x0000000300047802 */ /* 0x000fe40000000f00 */
[----:B------:R-:W-:Y:S02]  /*29e50*/  MOV R20, 32@lo((eval_multi_expr_kernel + .L_x_1626@srel)) ;  /* 0x0000000000147802 */ /* 0x000fe40000000f00 */
[----:B------:R-:W-:-:S04]  /*29e60*/  MOV R21, 32@hi((eval_multi_expr_kernel + .L_x_1626@srel)) ;  /* 0x0000000000157802 */ /* 0x000fc80000000f00 */
[----:B------:R-:W-:Y:S05]  /*29e70*/  CALL.ABS.NOINC `(apply_op) ;  /* 0x0000000000007943 */ /* 0x000fea0003c00000 */
.L_x_1626:
[----:B------:R-:W-:Y:S02]  /*29e80*/  MOV R5, R4 ;  /* 0x0000000400057202 */ /* 0x000fe40000000f00 */
[----:B------:R-:W-:Y:S02]  /*29e90*/  MOV R6, R16 ;  /* 0x0000001000067202 */ /* 0x000fe40000000f00 */
[----:B------:R-:W-:Y:S02]  /*29ea0*/  MOV R4, 0x3 ;  /* 0x0000000300047802 */ /* 0x000fe40000000f00 */
[----:B------:R-:W-:Y:S02]  /*29eb0*/  MOV R20, 32@lo((eval_multi_expr_kernel + .L_x_1627@srel)) ;  /* 0x0000000000147802 */ /* 0x000fe40000000f00 */
[----:B------:R-:W-:-:S04]  /*29ec0*/  MOV R21, 32@hi((eval_multi_expr_kernel + .L_x_1627@srel)) ;  /* 0x0000000000157802 */ /* 0x000fc80000000f00 */
[----:B------:R-:W-:Y:S05]  /*29ed0*/  CALL.ABS.NOINC `(apply_op) ;  /* 0x0000000000007943 */ /* 0x000fea0003c00000 */
.L_x_1627:
[----:B------:R-:W-:Y:S02]  /*29ee0*/  MOV R5, R4 ;  /* 0x0000000400057202 */ /* 0x000fe40000000f00 */
[----:B------:R-:W-:-:S02]  /*29ef0*/  MOV R6, R17 ;  /* 0x0000001100067202 */ /* 0x000fc40000000f00 */
[----:B------:R-:W-:Y:S02]  /*29f00*/  MOV R4, 0x3 ;  /* 0x0000000300047802 */ /* 0x000fe40000000f00 */
[----:B------:R-:W-:Y:S02]  /*29f10*/  MOV R20, 32@lo((eval_multi_expr_kernel + .L_x_1628@srel)) ;  /* 0x0000000000147802 */ /* 0x000fe40000000f00 */
[----:B------:R-:W-:-:S04]  /*29f20*/  MOV R21, 32@hi((eval_multi_expr_kernel + .L_x_1628@srel)) ;  /* 0x0000000000157802 */ /* 0x000fc80000000f00 */
[----:B------:R-:W-:Y:S05]  /*29f30*/  CALL.ABS.NOINC `(apply_op) ;  /* 0x0000000000007943 */ /* 0x000fea0003c00000 */
.L_x_1628:
[----:B------:R-:W-:Y:S02]  /*29f40*/  MOV R5, R4 ;  /* 0x0000000400057202 */ /* 0x000fe40000000f00 */
[----:B------:R-:W-:Y:S02]  /*29f50*/  MOV R6, R18 ;  /* 0x0000001200067202 */ /* 0x000fe40000000f00 */
[----:B------:R-:W-:Y:S02]  /*29f60*/  MOV R4, 0x3 ;  /* 0x0000000300047802 */ /* 0x000fe40000000f00 */
[----:B------:R-:W-:Y:S02]  /*29f70*/  MOV R20, 32@lo((eval_multi_expr_kernel + .L_x_1629@srel)) ;  /* 0x0000000000147802 */ /* 0x000fe40000000f00 */
[----:B------:R-:W-:-:S04]  /*29f80*/  MOV R21, 32@hi((eval_multi_expr_kernel + .L_x_1629@srel)) ;  /* 0x0000000000157802 */ /* 0x000fc80000000f00 */
[----:B------:R-:W-:Y:S05]  /*29f90*/  CALL.ABS.NOINC `(apply_op) ;  /* 0x0000000000007943 */ /* 0x000fea0003c00000 */
.L_x_1629:
[----:B------:R-:W-:Y:S02]  /*29fa0*/  MOV R5, R4 ;  /* 0x0000000400057202 */ /* 0x000fe40000000f00 */
[----:B------:R-:W-:-:S02]  /*29fb0*/  MOV R6, R19 ;  /* 0x0000001300067202 */ /* 0x000fc40000000f00 */
[----:B------:R-:W-:Y:S02]  /*29fc0*/  MOV R4, 0x3 ;  /* 0x0000000300047802 */ /* 0x000fe40000000f00 */
[----:B------:R-:W-:Y:S02]  /*29fd0*/  MOV R20, 32@lo((eval_multi_expr_kernel + .L_x_1630@srel)) ;  /* 0x0000000000147802 */ /* 0x000fe40000000f00 */
[----:B------:R-:W-:-:S04]  /*29fe0*/  MOV R21, 32@hi((eval_multi_expr_kernel + .L_x_1630@srel)) ;  /* 0x0000000000157802 */ /* 0x000fc80000000f00 */
[----:B------:R-:W-:Y:S05]  /*29ff0*/  CALL.ABS.NOINC `(apply_op) ;  /* 0x0000000000007943 */ /* 0x000fea0003c00000 */
.L_x_1630:
        /* <DEDUP_REMOVED lines=8> */
.L_x_1631:
        /* <DEDUP_REMOVED lines=9> */
.L_x_1632:
[----:B------:R0:W5:Y:S01]  /*2a110*/  LDG.E R5, [R26.64+0x4] ;  /* 0x000004241a057981 */ /* 0x000162000c1e1900 */
[----:B------:R-:W-:Y:S02]  /*2a120*/  MOV R6, R4 ;  /* 0x0000000400067202 */ /* 0x000fe40000000f00 */
[----:B------:R-:W-:Y:S02]  /*2a130*/  MOV R4, 0x3 ;  /* 0x0000000300047802 */ /* 0x000fe40000000f00 */
[----:B------:R-:W-:Y:S02]  /*2a140*/  MOV R20, 32@lo((eval_multi_expr_kernel + .L_x_1633@srel)) ;  /* 0x0000000000147802 */ /* 0x000fe40000000f00 */
[----:B------:R-:W-:-:S04]  /*2a150*/  MOV R21, 32@hi((eval_multi_expr_kernel + .L_x_1633@srel)) ;  /* 0x0000000000157802 */ /* 0x000fc80000000f00 */
[----:B0----5:R-:W-:Y:S05]  /*2a160*/  CALL.ABS.NOINC `(apply_op) ;  /* 0x0000000000007943 */ /* 0x021fea0003c00000 */
.L_x_1633:
[----:B------:R0:W5:Y:S01]  /*2a170*/  LDG.E R5, [R26.64+0x4] ;  /* 0x000004241a057981 */ /* 0x000162000c1e1900 */
[----:B------:R-:W-:Y:S02]  /*2a180*/  MOV R16, R4 ;  /* 0x0000000400107202 */ /* 0x000fe40000000f00 */
[----:B------:R-:W-:-:S02]  /*2a190*/  MOV R6, 0xbf800000 ;  /* 0xbf80000000067802 */ /* 0x000fc40000000f00 */
[----:B------:R-:W-:Y:S02]  /*2a1a0*/  MOV R4, 0x5 ;  /* 0x0000000500047802 */ /* 0x000fe40000000f00 */
[----:B------:R-:W-:Y:S02]  /*2a1b0*/  MOV R20, 32@lo((eval_multi_expr_kernel + .L_x_1634@srel)) ;  /* 0x0000000000147802 */ /* 0x000fe40000000f00 */
[----:B------:R-:W-:-:S04]  /*2a1c0*/  MOV R21, 32@hi((eval_multi_expr_kernel + .L_x_1634@srel)) ;  /* 0x0000000000157802 */ /* 0x000fc80000000f00 */
[----:B0----5:R-:W-:Y:S05]  /*2a1d0*/  CALL.ABS.NOINC `(apply_op) ;  /* 0x0000000000007943 */ /* 0x021fea0003c00000 */
.L_x_1634:
[----:B------:R0:W5:Y:S01]  /*2a1e0*/  LDG.E R5, [R26.64] ;  /* 0x000000241a057981 */ /* 0x000162000c1e1900 */
[----:B------:R-:W-:Y:S02]  /*2a1f0*/  MOV R6, R4 ;  /* 0x0000000400067202 */ /* 0x000fe40000000f00 */
[----:B------:R-:W-:Y:S02]  /*2a200*/  MOV R4, 0x3 ;  /* 0x0000000300047802 */ /* 0x000fe40000000f00 */
[----:B------:R-:W-:Y:S02]  /*2a210*/  MOV R20, 32@lo((eval_multi_expr_kernel + .L_x_1635@srel)) ;  /* 0x0000000000147802 */ /* 0x000fe40000000f00 */
[----:B------:R-:W-:-:S04]  /*2a220*/  MOV R21, 32@hi((eval_multi_expr_kernel + .L_x_1635@srel)) ;  /* 0x0000000000157802 */ /* 0x000fc80000000f00 */
[----:B0----5:R-:W-:Y:S05]  /*2a230*/  CALL.ABS.NOINC `(apply_op) ;  /* 0x0000000000007943 */ /* 0x021fea0003c00000 */
.L_x_1635:
[----:B------:R0:W5:Y:S01]  /*2a240*/  LDG.E R5, [R26.64+0x18] ;  /* 0x000018241a057981 */ /* 0x000162000c1e1900 */
[----:B------:R-:W-:Y:S02]  /*2a250*/  MOV R2, R4 ;  /* 0x0000000400027202 */ /* 0x000fe40000000f00 */
[----:B------:R-:W-:-:S02]  /*2a260*/  MOV R6, RZ ;  /* 0x000000ff00067202 */ /* 0x000fc40000000f00 */
[----:B------:R-:W-:Y:S02]  /*2a270*/  MOV R4, 0xa ;  /* 0x0000000a00047802 */ /* 0x000fe40000000f00 */
[----:B------:R-:W-:Y:S02]  /*2a280*/  MOV R20, 32@lo((eval_multi_expr_kernel + .L_x_1636@srel)) ;  /* 0x0000000000147802 */ /* 0x000fe40000000f00 */
[----:B------:R-:W-:-:S04]  /*2a290*/  MOV R21, 32@hi((eval_multi_expr_kernel + .L_x_1636@srel)) ;  /* 0x0000000000157802 */ /* 0x000fc80000000f00 */
[----:B0----5:R-:W-:Y:S05]  /*2a2a0*/  CALL.ABS.NOINC `(apply_op) ;  /* 0x0000000000007943 */ /* 0x021fea0003c00000 */
.L_x_1636:
[----:B------:R-:W-:Y:S02]  /*2a2b0*/  MOV R5, R4 ;  /* 0x0000000400057202 */ /* 0x000fe40000000f00 */
[----:B------:R-:W-:Y:S02]  /*2a2c0*/  MOV R6, 0x3fbc6714 ;  /* 0x3fbc671400067802 */ /* 0x000fe40000000f00 */
[----:B------:R-:W-:Y:S02]  /*2a2d0*/  MOV R4, 0x5 ;  /* 0x0000000500047802 */ /* 0x000fe40000000f00 */
[----:B------:R-:W-:Y:S02]  /*2a2e0*/  MOV R20, 32@lo((eval_multi_expr_kernel + .L_x_1637@srel)) ;  /* 0x0000000000147802 */ /* 0x000fe40000000f00 */
[----:B------:R-:W-:-:S04]  /*2a2f0*/  MOV R21, 32@hi((eval_multi_expr_kernel + .L_x_1637@srel)) ;  /* 0x0000000000157802 */ /* 0x000fc80000000f00 */
[----:B------:R-:W-:Y:S05]  /*2a300*/  CALL.ABS.NOINC `(apply_op) ;  /* 0x0000000000007943 */ /* 0x000fea0003c00000 */
.L_x_1637:
[----:B------:R-:W-:Y:S02]  /*2a310*/  MOV R6, R4 ;  /* 0x0000000400067202 */ /* 0x000fe40000000f00 */
[----:B------:R-:W-:-:S02]  /*2a320*/  MOV R5, 0xbf800000 ;  /* 0xbf80000000057802 */ /* 0x000fc40000000f00 */
[----:B------:R-:W-:Y:S02]  /*2a330*/  MOV R4, 0x3 ;  /* 0x0000000300047802 */ /* 0x000fe40000000f00 */
[----:B------:R-:W-:Y:S02]  /*2a340*/  MOV R20, 32@lo((eval_multi_expr_kernel + .L_x_1638@srel)) ;  /* 0x0000000000147802 */ /* 0x000fe40000000f00 */
[----:B------:R-:W-:-:S04]  /*2a350*/  MOV R21, 32@hi((eval_multi_expr_kernel + .L_x_1638@srel)) ;  /* 0x0000000000157802 */ /* 0x000fc80000000f00 */
[----:B------:R-:W-:Y:S05]  /*2a360*/  CALL.ABS.NOINC `(apply_op) ;  /* 0x0000000000007943 */ /* 0x000fea0003c00000 */
.L_x_1638:
[----:B------:R-:W-:Y:S02]  /*2a370*/  MOV R5, R4 ;  /* 0x0000000400057202 */ /* 0x000fe40000000f00 */
[----:B------:R-:W-:Y:S02]  /*2a380*/  MOV R6, R2 ;  /* 0x0000000200067202 */ /* 0x000fe40000000f00 */
[----:B------:R-:W-:Y:S02]  /*2a390*/  MOV R4, 0x1 ;  /* 0x0000000100047802 */ /* 0x000fe40000000f00 */
[----:B------:R-:W-:Y:S02]  /*2a3a0*/  MOV R20, 32@lo((eval_multi_expr_kernel + .L_x_1639@srel)) ;  /* 0x0000000000147802 */ /* 0x000fe40000000f00 */
[----:B------:R-:W-:-:S04]  /*2a3b0*/  MOV R21, 32@hi((eval_multi_expr_kernel + .L_x_1639@srel)) ;  /* 0x0000000000157802 */ /* 0x000fc80000000f00 */
[----:B------:R-:W-:Y:S05]  /*2a3c0*/  CALL.ABS.NOINC `(apply_op) ;  /* 0x0000000000007943 */ /* 0x000fea0003c00000 */
.L_x_1639:
[----:B------:R-:W-:Y:S02]  /*2a3d0*/  MOV R5, R4 ;  /* 0x0000000400057202 */ /* 0x000fe40000000f00 */
[----:B------:R-:W-:-:S02]  /*2a3e0*/  MOV R6, R16 ;  /* 0x0000001000067202 */ /* 0x000fc40000000f00 */
[----:B------:R-:W-:Y:S02]  /*2a3f0*/  MOV R4, 0x1 ;  /* 0x0000000100047802 */ /* 0x000fe40000000f00 */
[----:B------:R-:W-:Y:S02]  /*2a400*/  MOV R20, 32@lo((eval_multi_expr_kernel + .L_x_1640@srel)) ;  /* 0x0000000000147802 */ /* 0x000fe40000000f00 */
[----:B------:R-:W-:-:S04]  /*2a410*/  MOV R21, 32@hi((eval_multi_expr_kernel + .L_x_1640@srel)) ;  /* 0x0000000000157802 */ /* 0x000fc80000000f00 */
[----:B------:R-:W-:Y:S05]  /*2a420*/  CALL.ABS.NOINC `(apply_op) ;  /* 0x0000000000007943 */ /* 0x000fea0003c00000 */
.L_x_1640:
[----:B------:R0:W5:Y:S01]  /*2a430*/  LDG.E R5, [R26.64+0x4] ;  /* 0x000004241a057981 */ /* 0x000162000c1e1900 */
[----:B------:R-:W-:Y:S02]  /*2a440*/  MOV R22, R4 ;  /* 0x0000000400167202 */ /* 0x000fe40000000f00 */
[----:B------:R-:W-:Y:S02]  /*2a450*/  MOV R6, 0x40000000 ;  /* 0x4000000000067802 */ /* 0x000fe40000000f00 */
[----:B------:R-:W-:Y:S02]  /*2a460*/  MOV R4, 0x5 ;  /* 0x0000000500047802 */ /* 0x000fe40000000f00 */
[----:B------:R-:W-:Y:S02]  /*2a470*/  MOV R20, 32@lo((eval_multi_expr_kernel + .L_x_1641@srel)) ;  /* 0x0000000000147802 */ /* 0x000fe40000000f00 */
[----:B------:R-:W-:-:S04]  /*2a480*/  MOV R21, 32@hi((eval_multi_expr_kernel + .L_x_1641@srel)) ;  /* 0x0000000000157802 */ /* 0x000fc80000000f00 */
[----:B0----5:R-:W-:Y:S05]  /*2a490*/  CALL.ABS.NOINC `(apply_op) ;  /* 0x0000000000007943 */ /* 0x021fea0003c00000 */
.L_x_1641:
[----:B------:R0:W5:Y:S01]  /*2a4a0*/  LDG.E R5, [R26.64] ;  /* 0x000000241a057981 */ /* 0x000162000c1e1900 */
[----:B------:R-:W-:-:S02]  /*2a4b0*/  MOV R19, R4 ;  /* 0x0000000400137202 */ /* 0x000fc40000000f00 */
[----:B------:R-:W-:Y:S02]  /*2a4c0*/  MOV R6, 0xc0000000 ;  /* 0xc000000000067802 */ /* 0x000fe40000000f00 */
[----:B------:R-:W-:Y:S02]  /*2a4d0*/  MOV R4, 0x5 ;  /* 0x0000000500047802 */ /* 0x000fe40000000f00 */
[----:B------:R-:W-:Y:S02]  /*2a4e0*/  MOV R20, 32@lo((eval_multi_expr_kernel + .L_x_1642@srel)) ;  /* 0x0000000000147802 */ /* 0x000fe40000000f00 */
[----:B------:R-:W-:-:S04]  /*2a4f0*/  MOV R21, 32@hi((eval_multi_expr_kernel + .L_x_1642@srel)) ;  /* 0x0000000000157802 */ /* 0x000fc80000000f00 */
[----:B0----5:R-:W-:Y:S05]  /*2a500*/  CALL.ABS.NOINC `(apply_op) ;  /* 0x0000000000007943 */ /* 0x021fea0003c00000 */
.L_x_1642:
[----:B------:R0:W5:Y:S01]  /*2a510*/  LDG.E R5, [R26.64+0x10] ;  /* 0x000010241a057981 */ /* 0x000162000c1e1900 */
[----:B------:R-:W-:Y:S02]  /*2a520*/  MOV R18, R4 ;  /* 0x0000000400127202 */ /* 0x000fe40000000f00 */
[----:B------:R-:W-:Y:S02]  /*2a530*/  MOV R6, 0xc0000000 ;  /* 0xc000000000067802 */ /* 0x000fe40000000f00 */
[----:B------:R-:W-:Y:S02]  /*2a540*/  MOV R4, 0x5 ;  /* 0x0000000500047802 */ /* 0x000fe40000000f00 */
[----:B------:R-:W-:Y:S02]  /*2a550*/  MOV R20, 32@lo((eval_multi_expr_kernel + .L_x_1643@srel)) ;  /* 0x0000000000147802 */ /* 0x000fe40000000f00 */
[----:B------:R-:W-:-:S04]  /*2a560*/  MOV R21, 32@hi((eval_multi_expr_kernel + .L_x_1643@srel)) ;  /* 0x0000000000157802 */ /* 0x000fc80000000f00 */
[----:B0----5:R-:W-:Y:S05]  /*2a570*/  CALL.ABS.NOINC `(apply_op) ;  /* 0x0000000000007943 */ /* 0x021fea0003c00000 */
.L_x_1643:
[----:B------:R0:W5:Y:S01]  /*2a580*/  LDG.E R5, [R26.64+0xc] ;  /* 0x00000c241a057981 */ /* 0x000162000c1e1900 */
[----:B------:R-:W-:-:S02]  /*2a590*/  MOV R17, R4 ;  /* 0x0000000400117202 */ /* 0x000fc40000000f00 */
[----:B------:R-:W-:Y:S02]  /*2a5a0*/  MOV R6, 0x40000000 ;  /* 0x4000000000067802 */ /* 0x000fe40000000f00 */
[----:B------:R-:W-:Y:S02]  /*2a5b0*/  MOV R4, 0x5 ;  /* 0x0000000500047802 */ /* 0x000fe40000000f00 */
[----:B------:R-:W-:Y:S02]  /*2a5c0*/  MOV R20, 32@lo((eval_multi_expr_kernel + .L_x_1644@srel)) ;  /* 0x0000000000147802 */ /* 0x000fe40000000f00 */
[----:B------:R-:W-:-:S04]  /*2a5d0*/  MOV R21, 32@hi((eval_multi_expr_kernel + .L_x_1644@srel)) ;  /* 0x0000000000157802 */ /* 0x000fc80000000f00 */
[----:B0----5:R-:W-:Y:S05]  /*2a5e0*/  CALL.ABS.NOINC `(apply_op) ;  /* 0x0000000000007943 */ /* 0x021fea0003c00000 */
.L_x_1644:
[----:B------:R0:W5:Y:S01]  /*2a5f0*/  LDG.E R5, [R26.64+0x14] ;  /* 0x000014241a057981 */ /* 0x000162000c1e1900 */
[----:B------:R-:W-:Y:S02]  /*2a600*/  MOV R16, R4 ;  /* 0x0000000400107202 */ /* 0x000fe40000000f00 */
[----:B------:R-:W-:Y:S02]  /*2a610*/  MOV R6, 0xc0000000 ;  /* 0xc000000000067802 */ /* 0x000fe40000000f00 */
[----:B------:R-:W-:Y:S02]  /*2a620*/  MOV R4, 0x5 ;  /* 0x0000000500047802 */ /* 0x000fe40000000f00 */
[----:B------:R-:W-:Y:S02]  /*2a630*/  MOV R20, 32@lo((eval_multi_expr_kernel + .L_x_1645@srel)) ;  /* 0x0000000000147802 */ /* 0x000fe40000000f00 */
[----:B------:R-:W-:-:S04]  /*2a640*/  MOV R21, 32@hi((eval_multi_expr_kernel + .L_x_1645@srel)) ;  /* 0x0000000000157802 */ /* 0x000fc80000000f00 */
[----:B0----5:R-:W-:Y:S05]  /*2a650*/  CALL.ABS.NOINC `(apply_op) ;  /* 0x0000000000007943 */ /* 0x021fea0003c00000 */
.L_x_1645:
[----:B------:R0:W5:Y:S01]  /*2a660*/  LDG.E R5, [R26.64+0x8] ;  /* 0x000008241a057981 */ /* 0x000162000c1e1900 */
[----:B------:R-:W-:-:S02]  /*2a670*/  MOV R2, R4 ;  /* 0x0000000400027202 */ /* 0x000fc40000000f00 */
[----:B------:R-:W-:Y:S02]  /*2a680*/  MOV R6, 0x40000000 ;  /* 0x4000000000067802 */ /* 0x000fe40000000f00 */
[----:B------:R-:W-:Y:S02]  /*2a690*/  MOV R4, 0x5 ;  /* 0x0000000500047802 */ /* 0x000fe40000000f00 */
[----:B------:R-:W-:Y:S02]  /*2a6a0*/  MOV R20, 32@lo((eval_multi_expr_kernel + .L_x_1646@srel)) ;  /* 0x0000000000147802 */ /* 0x000fe40000000f00 */
[----:B------:R-:W-:-:S04]  /*2a6b0*/  MOV R21, 32@hi((eval_multi_expr_kernel + .L_x_1646@srel)) ;  /* 0x0000000000157802 */ /* 0x000fc80000000f00 */
[----:B0----5:R-:W-:Y:S05]  /*2a6c0*/  CALL.ABS.NOINC `(apply_op) ;  /* 0x0000000000007943 */ /* 0x021fea0003c00000 */
.L_x_1646:
[----:B------:R-:W-:Y:S02]  /*2a6d0*/  MOV R6, R4 ;  /* 0x0000000400067202 */ /* 0x000fe40000000f00 */
[----:B------:R-:W-:Y:S02]  /*2a6e0*/  MOV R5, 0x3db1c0bc ;  /* 0x3db1c0bc00057802 */ /* 0x000fe40000000f00 */
[----:B------:R-:W-:Y:S02]  /*2a6f0*/  MOV R4, 0x3 ;  /* 0x0000000300047802 */ /* 0x000fe40000000f00 */
[----:B------:R-:W-:Y:S02]  /*2a700*/  MOV R20, 32@lo((eval_multi_expr_kernel + .L_x_1647@srel)) ;  /* 0x0000000000147802 */ /* 0x000fe40000000f00 */
[----:B------:R-:W-:-:S04]  /*2a710*/  MOV R21, 32@hi((eval_multi_expr_kernel + .L_x_1647@srel)) ;  /* 0x0000000000157802 */ /* 0x000fc80000000f00 */
[----:B------:R-:W-:Y:S05]  /*2a720*/  CALL.ABS.NOINC `(apply_op) ;  /* 0x0000000000007943 */ /* 0x000fea0003c00000 */
.L_x_1647:
[----:B------:R-:W-:Y:S02]  /*2a730*/  MOV R5, R4 ;  /* 0x0000000400057202 */ /* 0x000fe40000000f00 */
[----:B------:R-:W-:-:S02]  /*2a740*/  MOV R6, R2 ;  /* 0x0000000200067202 */ /* 0x000fc40000000f00 */
[----:B------:R-:W-:Y:S02]  /*2a750*/  MOV R4, 0x3 ;  /* 0x0000000300047802 */ /* 0x000fe40000000f00 */
[----:B------:R-:W-:Y:S02]  /*2a760*/  MOV R20, 32@lo((eval_multi_expr_kernel + .L_x_1648@srel)) ;  /* 0x0000000000147802 */ /* 0x000fe40000000f00 */
[----:B------:R-:W-:-:S04]  /*2a770*/  MOV R21, 32@hi((eval_multi_expr_kernel + .L_x_1648@srel)) ;  /* 0x0000000000157802 */ /* 0x000fc80000000f00 */
[----:B------:R-:W-:Y:S05]  /*2a780*/  CALL.ABS.NOINC `(apply_op) ;  /* 0x0000000000007943 */ /* 0x000fea0003c00000 */
.L_x_1648:
[----:B------:R-:W-:Y:S02]  /*2a790*/  MOV R5, R4 ;  /* 0x0000000400057202 */ /* 0x000fe40000000f00 */
[----:B------:R-:W-:Y:S02]  /*2a7a0*/  MOV R6, R16 ;  /* 0x0000001000067202 */ /* 0x000fe40000000f00 */
[----:B------:R-:W-:Y:S02]  /*2a7b0*/  MOV R4, 0x1 ;  /* 0x0000000100047802 */ /* 0x000fe40000000f00 */
[----:B------:R-:W-:Y:S02]  /*2a7c0*/  MOV R20, 32@lo((eval_multi_expr_kernel + .L_x_1649@srel)) ;  /* 0x0000000000147802 */ /* 0x000fe40000000f00 */
[----:B------:R-:W-:-:S04]  /*2a7d0*/  MOV R21, 32@hi((eval_multi_expr_kernel + .L_x_1649@srel)) ;  /* 0x0000000000157802 */ /* 0x000fc80000000f00 */
[----:B------:R-:W-:Y:S05]  /*2a7e0*/  CALL.ABS.NOINC `(apply_op) ;  /* 0x0000000000007943 */ /* 0x000fea0003c00000 */
.L_x_1649:
[----:B------:R-:W-:Y:S02]  /*2a7f0*/  MOV R5, R4 ;  /* 0x0000000400057202 */ /* 0x000fe40000000f00 */
[----:B------:R-:W-:-:S02]  /*2a800*/  MOV R6, R17 ;  /* 0x0000001100067202 */ /* 0x000fc40000000f00 */
[----:B------:R-:W-:Y:S02]  /*2a810*/  MOV R4, 0x1 ;  /* 0x0000000100047802 */ /* 0x000fe40000000f00 */
[----:B------:R-:W-:Y:S02]  /*2a820*/  MOV R20, 32@lo((eval_multi_expr_kernel + .L_x_1650@srel)) ;  /* 0x0000000000147802 */ /* 0x000fe40000000f00 */
[----:B------:R-:W-:-:S04]  /*2a830*/  MOV R21, 32@hi((eval_multi_expr_kernel + .L_x_1650@srel)) ;  /* 0x0000000000157802 */ /* 0x000fc80000000f00 */
[----:B------:R-:W-:Y:S05]  /*2a840*/  CALL.ABS.NOINC `(apply_op) ;  /* 0x0000000000007943 */ /* 0x000fea0003c00000 */
.L_x_1650:
[----:B------:R-:W-:Y:S02]  /*2a850*/  MOV R5, R4 ;  /* 0x0000000400057202 */ /* 0x000fe40000000f00 */
[----:B------:R-:W-:Y:S02]  /*2a860*/  MOV R6, R18 ;  /* 0x0000001200067202 */ /* 0x000fe40000000f00 */
[----:B------:R-:W-:Y:S02]  /*2a870*/  MOV R4, 0x3 ;  /* 0x0000000300047802 */ /* 0x000fe40000000f00 */
[----:B------:R-:W-:Y:S02]  /*2a880*/  MOV R20, 32@lo((eval_multi_expr_kernel + .L_x_1651@srel)) ;  /* 0x0000000000147802 */ /* 0x000fe40000000f00 */
[----:B------:R-:W-:-:S04]  /*2a890*/  MOV R21, 32@hi((eval_multi_expr_kernel + .L_x_1651@srel)) ;  /* 0x0000000000157802 */ /* 0x000fc80000000f00 */
[----:B------:R-:W-:Y:S05]  /*2a8a0*/  CALL.ABS.NOINC `(apply_op) ;  /* 0x0000000000007943 */ /* 0x000fea0003c00000 */
.L_x_1651:
[----:B------:R-:W-:Y:S02]  /*2a8b0*/  MOV R5, R4 ;  /* 0x0000000400057202 */ /* 0x000fe40000000f00 */
[----:B------:R-:W-:-:S02]  /*2a8c0*/  MOV R6, R19 ;  /* 0x0000001300067202 */ /* 0x000fc40000000f00 */
[----:B------:R-:W-:Y:S02]  /*2a8d0*/  MOV R4, 0x3 ;  /* 0x0000000300047802 */ /* 0x000fe40000000f00 */
[----:B------:R-:W-:Y:S02]  /*2a8e0*/  MOV R20, 32@lo((eval_multi_expr_kernel + .L_x_1652@srel)) ;  /* 0x0000000000147802 */ /* 0x000fe40000000f00 */
[----:B------:R-:W-:-:S04]  /*2a8f0*/  MOV R21, 32@hi((eval_multi_expr_kernel + .L_x_1652@srel)) ;  /* 0x0000000000157802 */ /* 0x000fc80000000f00 */
[----:B------:R-:W-:Y:S05]  /*2a900*/  CALL.ABS.NOINC `(apply_op) ;  /* 0x0000000000007943 */ /* 0x000fea0003c00000 */
.L_x_1652:
        /* <DEDUP_REMOVED lines=8> */
.L_x_1653:
        /* <DEDUP_REMOVED lines=9> */
.L_x_1654:
[----:B------:R0:W5:Y:S01]  /*2aa20*/  LDG.E R5, [R26.64+0x4] ;  /* 0x000004241a057981 */ /* 0x000162000c1e1900 */
[----:B------:R-:W-:Y:S02]  /*2aa30*/  MOV R6, R4 ;  /* 0x0000000400067202 */ /* 0x000fe40000000f00 */
[----:B------:R-:W-:Y:S02]  /*2aa40*/  MOV R4, 0x3 ;  /* 0x0000000300047802 */ /* 0x000fe40000000f00 */
[----:B------:R-:W-:Y:S02]  /*2aa50*/  MOV R20, 32@lo((eval_multi_expr_kernel + .L_x_1655@srel)) ;  /* 0x0000000000147802 */ /* 0x000fe40000000f00 */
[----:B------:R-:W-:-:S04]  /*2aa60*/  MOV R21, 32@hi((eval_multi_expr_kernel + .L_x_1655@srel)) ;  /* 0x0000000000157802 */ /* 0x000fc80000000f00 */
[----:B0----5:R-:W-:Y:S05]  /*2aa70*/  CALL.ABS.NOINC `(apply_op) ;  /* 0x0000000000007943 */ /* 0x021fea0003c00000 */
.L_x_1655:
[----:B------:R0:W5:Y:S01]  /*2aa80*/  LDG.E R5, [R26.64+0x4] ;  /* 0x000004241a057981 */ /* 0x000162000c1e1900 */
[----:B------:R-:W-:Y:S02]  /*2aa90*/  MOV R16, R4 ;  /* 0x0000000400107202 */ /* 0x000fe40000000f00 */
[----:B------:R-:W-:-:S02]  /*2aaa0*/  MOV R6, 0xbf800000 ;  /* 0xbf80000000067802 */ /* 0x000fc40000000f00 */
[----:B------:R-:W-:Y:S02]  /*2aab0*/  MOV R4, 0x5 ;  /* 0x0000000500047802 */ /* 0x000fe40000000f00 */
[----:B------:R-:W-:Y:S02]  /*2aac0*/  MOV R20, 32@lo((eval_multi_expr_kernel + .L_x_1656@srel)) ;  /* 0x0000000000147802 */ /* 0x000fe40000000f00 */
[----:B------:R-:W-:-:S04]  /*2aad0*/  MOV R21, 32@hi((eval_multi_expr_kernel + .L_x_1656@srel)) ;  /* 0x0000000000157802 */ /* 0x000fc80000000f00 */
[----:B0----5:R-:W-:Y:S05]  /*2aae0*/  CALL.ABS.NOINC `(apply_op) ;  /* 0x0000000000007943 */ /* 0x021fea0003c00000 */
.L_x_1656:
[----:B------:R0:W5:Y:S01]  /*2aaf0*/  LDG.E R5, [R26.64] ;  /* 0x000000241a057981 */ /* 0x000162000c1e1900 */
[----:B------:R-:W-:Y:S02]  /*2ab00*/  MOV R6, R4 ;  /* 0x0000000400067202 */ /* 0x000fe40000000f00 */
[----:B------:R-:W-:Y:S02]  /*2ab10*/  MOV R4, 0x3 ;  /* 0x0000000300047802 */ /* 0x000fe40000000f00 */
[----:B------:R-:W-:Y:S02]  /*2ab20*/  MOV R20, 32@lo((eval_multi_expr_kernel + .L_x_1657@srel)) ;  /* 0x0000000000147802 */ /* 0x000fe40000000f00 */
[----:B------:R-:W-:-:S04]  /*2ab30*/  MOV R21, 32@hi((eval_multi_expr_kernel + .L_x_1657@srel)) ;  /* 0x0000000000157802 */ /* 0x000fc80000000f00 */
[----:B0----5:R-:W-:Y:S05]  /*2ab40*/  CALL.ABS.NOINC `(apply_op) ;  /* 0x0000000000007943 */ /* 0x021fea0003c00000 */
.L_x_1657:
[----:B------:R0:W5:Y:S01]  /*2ab50*/  LDG.E R5, [R26.64+0x18] ;  /* 0x000018241a057981 */ /* 0x000162000c1e1900 */
[----:B------:R-:W-:Y:S02]  /*2ab60*/  MOV R2, R4 ;  /* 0x0000000400027202 */ /* 0x000fe40000000f00 */
[----:B------:R-:W-:-:S02]  /*2ab70*/  MOV R6, RZ ;  /* 0x000000ff00067202 */ /* 0x000fc40000000f00 */
[----:B------:R-:W-:Y:S02]  /*2ab80*/  MOV R4, 0xa ;  /* 0x0000000a00047802 */ /* 0x000fe40000000f00 */
[----:B------:R-:W-:Y:S02]  /*2ab90*/  MOV R20, 32@lo((eval_multi_expr_kernel + .L_x_1658@srel)) ;  /* 0x0000000000147802 */ /* 0x000fe40000000f00 */
[----:B------:R-:W-:-:S04]  /*2aba0*/  MOV R21, 32@hi((eval_multi_expr_kernel + .L_x_1658@srel)) ;  /* 0x0000000000157802 */ /* 0x000fc80000000f00 */
[----:B0----5:R-:W-:Y:S05]  /*2abb0*/  CALL.ABS.NOINC `(apply_op) ;  /* 0x0000000000007943 */ /* 0x021fea0003c00000 */
.L_x_1658:
[----:B------:R-:W-:Y:S02]  /*2abc0*/  MOV R5, R4 ;  /* 0x0000000400057202 */ /* 0x000fe40000000f00 */
[----:B------:R-:W-:Y:S02]  /*2abd0*/  MOV R6, 0x40000000 ;  /* 0x4000000000067802 */ /* 0x000fe40000000f00 */
[----:B------:R-:W-:Y:S02]  /*2abe0*/  MOV R4, 0x5 ;  /* 0x0000000500047802 */ /* 0x000fe40000000f00 */
[----:B------:R-:W-:Y:S02]  /*2abf0*/  MOV R20, 32@lo((eval_multi_expr_kernel + .L_x_1659@srel)) ;  /* 0x0000000000147802 */ /* 0x000fe40000000f00 */
[----:B------:R-:W-:-:S04]  /*2ac00*/  MOV R21, 32@hi((eval_multi_expr_kernel + .L_x_1659@srel)) ;  /* 0x0000000000157802 */ /* 0x000fc80000000f00 */
[----:B------:R-:W-:Y:S05]  /*2ac10*/  CALL.ABS.NOINC `(apply_op) ;  /* 0x0000000000007943 */ /* 0x000fea0003c00000 */
.L_x_1659:
[----:B------:R-:W-:Y:S02]  /*2ac20*/  MOV R6, R4 ;  /* 0x0000000400067202 */ /* 0x000fe40000000f00 */
[----:B------:R-:W-:-:S02]  /*2ac30*/  MOV R5, 0xbf800000 ;  /* 0xbf80000000057802 */ /* 0x000fc40000000f00 */
[----:B------:R-:W-:Y:S02]  /*2ac40*/  MOV R4, 0x3 ;  /* 0x0000000300047802 */ /* 0x000fe40000000f00 */
[----:B------:R-:W-:Y:S02]  /*2ac50*/  MOV R20, 32@lo((eval_multi_expr_kernel + .L_x_1660@srel)) ;  /* 0x0000000000147802 */ /* 0x000fe40000000f00 */
[----:B------:R-:W-:-:S04]  /*2ac60*/  MOV R21, 32@hi((eval_multi_expr_kernel + .L_x_1660@srel)) ;  /* 0x0000000000157802 */ /* 0x000fc80000000f00 */
[----:B------:R-:W-:Y:S05]  /*2ac70*/  CALL.ABS.NOINC `(apply_op) ;  /* 0x0000000000007943 */ /* 0x000fea0003c00000 */
.L_x_1660:
[----:B------:R-:W-:Y:S02]  /*2ac80*/  MOV R5, R4 ;  /* 0x0000000400057202 */ /* 0x000fe40000000f00 */
[----:B------:R-:W-:Y:S02]  /*2ac90*/  MOV R6, R2 ;  /* 0x0000000200067202 */ /* 0x000fe40000000f00 */
[----:B------:R-:W-:Y:S02]  /*2aca0*/  MOV R4, 0x1 ;  /* 0x0000000100047802 */ /* 0x000fe40000000f00 */
[----:B------:R-:W-:Y:S02]  /*2acb0*/  MOV R20, 32@lo((eval_multi_expr_kernel + .L_x_1661@srel)) ;  /* 0x0000000000147802 */ /* 0x000fe40000000f00 */
[----:B------:R-:W-:-:S04]  /*2acc0*/  MOV R21, 32@hi((eval_multi_expr_kernel + .L_x_1661@srel)) ;  /* 0x0000000000157802 */ /* 0x000fc80000000f00 */
[----:B------:R-:W-:Y:S05]  /*2acd0*/  CALL.ABS.NOINC `(apply_op) ;  /* 0x0000000000007943 */ /* 0x000fea0003c00000 */
.L_x_1661:
[----:B------:R-:W-:Y:S02]  /*2ace0*/  MOV R5, R4 ;  /* 0x0000000400057202 */ /* 0x000fe40000000f00 */
[----:B------:R-:W-:-:S02]  /*2acf0*/  MOV R6, R16 ;  /* 0x0000001000067202 */ /* 0x000fc40000000f00 */
[----:B------:R-:W-:Y:S02]  /*2ad00*/  MOV R4, 0x1 ;  /* 0x0000000100047802 */ /* 0x000fe40000000f00 */
[----:B------:R-:W-:Y:S02]  /*2ad10*/  MOV R20, 32@lo((eval_multi_expr_kernel + .L_x_1662@srel)) ;  /* 0x0000000000147802 */ /* 0x000fe40000000f00 */
[----:B------:R-:W-:-:S04]  /*2ad20*/  MOV R21, 32@hi((eval_multi_expr_kernel + .L_x_1662@srel)) ;  /* 0x0000000000157802 */ /* 0x000fc80000000f00 */
[----:B------:R-:W-:Y:S05]  /*2ad30*/  CALL.ABS.NOINC `(apply_op) ;  /* 0x0000000000007943 */ /* 0x000fea0003c00000 */
.L_x_1662:
[----:B------:R0:W5:Y:S01]  /*2ad40*/  LDG.E R5, [R26.64+0x4] ;  /* 0x000004241a057981 */ /* 0x000162000c1e1900 */
[----:B------:R-:W-:Y:S02]  /*2ad50*/  MOV R22, R4 ;  /* 0x0000000400167202 */ /* 0x000fe40000000f00 */
[----:B------:R-:W-:Y:S02]  /*2ad60*/  MOV R6, 0x40000000 ;  /* 0x4000000000067802 */ /* 0x000fe40000000f00 */
[----:B------:R-:W-:Y:S02]  /*2ad70*/  MOV R4, 0x5 ;  /* 0x0000000500047802 */ /* 0x000fe40000000f00 */
[----:B------:R-:W-:Y:S02]  /*2ad80*/  MOV R20, 32@lo((eval_multi_expr_kernel + .L_x_1663@srel)) ;  /* 0x0000000000147802 */ /* 0x000fe40000000f00 */
[----:B------:R-:W-:-:S04]  /*2ad90*/  MOV R21, 32@hi((eval_multi_expr_kernel + .L_x_1663@srel)) ;  /* 0x0000000000157802 */ /* 0x000fc80000000f00 */
[----:B0----5:R-:W-:Y:S05]  /*2ada0*/  CALL.ABS.NOINC `(apply_op) ;  /* 0x0000000000007943 */ /* 0x021fea0003c00000 */
.L_x_1663:
[----:B------:R0:W5:Y:S01]  /*2adb0*/  LDG.E R5, [R26.64] ;  /* 0x000000241a057981 */ /* 0x000162000c1e1900 */
[----:B------:R-:W-:-:S02]  /*2adc0*/  MOV R19, R4 ;  /* 0x0000000400137202 */ /* 0x000fc40000000f00 */
[----:B------:R-:W-:Y:S02]  /*2add0*/  MOV R6, 0xc0000000 ;  /* 0xc000000000067802 */ /* 0x000fe40000000f00 */
[----:B------:R-:W-:Y:S02]  /*2ade0*/  MOV R4, 0x5 ;  /* 0x0000000500047802 */ /* 0x000fe40000000f00 */
[----:B------:R-:W-:Y:S02]  /*2adf0*/  MOV R20, 32@lo((eval_multi_expr_kernel + .L_x_1664@srel)) ;  /* 0x0000000000147802 */ /* 0x000fe40000000f00 */
[----:B------:R-:W-:-:S04]  /*2ae00*/  MOV R21, 32@hi((eval_multi_expr_kernel + .L_x_1664@srel)) ;  /* 0x0000000000157802 */ /* 0x000fc80000000f00 */
[----:B0----5:R-:W-:Y:S05]  /*2ae10*/  CALL.ABS.NOINC `(apply_op) ;  /* 0x0000000000007943 */ /* 0x021fea0003c00000 */
.L_x_1664:
[----:B------:R0:W5:Y:S01]  /*2ae20*/  LDG.E R5, [R26.64+0x10] ;  /* 0x000010241a057981 */ /* 0x000162000c1e1900 */
[----:B------:R-:W-:Y:S02]  /*2ae30*/  MOV R18, R4 ;  /* 0x0000000400127202 */ /* 0x000fe40000000f00 */
[----:B------:R-:W-:Y:S02]  /*2ae40*/  MOV R6, 0xbfdfc6cd ;  /* 0xbfdfc6cd00067802 */ /* 0x000fe40000000f00 */
[----:B------:R-:W-:Y:S02]  /*2ae50*/  MOV R4, 0x5 ;  /* 0x0000000500047802 */ /* 0x000fe40000000f00 */
[----:B------:R-:W-:Y:S02]  /*2ae60*/  MOV R20, 32@lo((eval_multi_expr_kernel + .L_x_1665@srel)) ;  /* 0x0000000000147802 */ /* 0x000fe40000000f00 */
[----:B------:R-:W-:-:S04]  /*2ae70*/  MOV R21, 32@hi((eval_multi_expr_kernel + .L_x_1665@srel)) ;  /* 0x0000000000157802 */ /* 0x000fc80000000f00 */
[----:B0----5:R-:W-:Y:S05]  /*2ae80*/  CALL.ABS.NOINC `(apply_op) ;  /* 0x0000000000007943 */ /* 0x021fea0003c00000 */
.L_x_1665:
[----:B------:R0:W5:Y:S01]  /*2ae90*/  LDG.E R5, [R26.64+0xc] ;  /* 0x00000c241a057981 */ /* 0x000162000c1e1900 */
[----:B------:R-:W-:-:S02]  /*2aea0*/  MOV R17, R4 ;  /* 0x0000000400117202 */ /* 0x000fc40000000f00 */
[----:B------:R-:W-:Y:S02]  /*2aeb0*/  MOV R6, 0x40000000 ;  /* 0x4000000000067802 */ /* 0x000fe40000000f00 */
[----:B------:R-:W-:Y:S02]  /*2aec0*/  MOV R4, 0x5 ;  /* 0x0000000500047802 */ /* 0x000fe40000000f00 */
[----:B------:R-:W-:Y:S02]  /*2aed0*/  MOV R20, 32@lo((eval_multi_expr_kernel + .L_x_1666@srel)) ;  /* 0x0000000000147802 */ /* 0x000fe40000000f00 */
[----:B------:R-:W-:-:S04]  /*2aee0*/  MOV R21, 32@hi((eval_multi_expr_kernel + .L_x_1666@srel)) ;  /* 0x0000000000157802 */ /* 0x000fc80000000f00 */
[----:B0----5:R-:W-:Y:S05]  /*2aef0*/  CALL.ABS.NOINC `(apply_op) ;  /* 0x0000000000007943 */ /* 0x021fea0003c00000 */
.L_x_1666:
[----:B------:R0:W5:Y:S01]  /*2af00*/  LDG.E R5, [R26.64+0x14] ;  /* 0x000014241a057981 */ /* 0x000162000c1e1900 */
[----:B------:R-:W-:Y:S02]  /*2af10*/  MOV R16, R4 ;  /* 0x0000000400107202 */ /* 0x000fe40000000f00 */
[----:B------:R-:W-:Y:S02]  /*2af20*/  MOV R6, 0xc0000000 ;  /* 0xc000000000067802 */ /* 0x000fe40000000f00 */
[----:B------:R-:W-:Y:S02]  /*2af30*/  MOV R4, 0x5 ;  /* 0x0000000500047802 */ /* 0x000fe40000000f00 */
[----:B------:R-:W-:Y:S02]  /*2af40*/  MOV R20, 32@lo((eval_multi_expr_kernel + .L_x_1667@srel)) ;  /* 0x0000000000147802 */ /* 0x000fe40000000f00 */
[----:B------:R-:W-:-:S04]  /*2af50*/  MOV R21, 32@hi((eval_multi_expr_kernel + .L_x_1667@srel)) ;  /* 0x0000000000157802 */ /* 0x000fc80000000f00 */
[----:B0----5:R-:W-:Y:S05]  /*2af60*/  CALL.ABS.NOINC `(apply_op) ;  /* 0x0000000000007943 */ /* 0x021fea0003c00000 */
.L_x_1667:
[----:B------:R0:W5:Y:S01]  /*2af70*/  LDG.E R5, [R26.64+0x8] ;  /* 0x000008241a057981 */ /* 0x000162000c1e1900 */
[----:B------:R-:W-:-:S02]  /*2af80*/  MOV R2, R4 ;  /* 0x0000000400027202 */ /* 0x000fc40000000f00 */
[----:B------:R-:W-:Y:S02]  /*2af90*/  MOV R6, 0x40000000 ;  /* 0x4000000000067802 */ /* 0x000fe40000000f00 */
[----:B------:R-:W-:Y:S02]  /*2afa0*/  MOV R4, 0x5 ;  /* 0x0000000500047802 */ /* 0x000fe40000000f00 */
[----:B------:R-:W-:Y:S02]  /*2afb0*/  MOV R20, 32@lo((eval_multi_expr_kernel + .L_x_1668@srel)) ;  /* 0x0000000000147802 */ /* 0x000fe40000000f00 */
[----:B------:R-:W-:-:S04]  /*2afc0*/  MOV R21, 32@hi((eval_multi_expr_kernel + .L_x_1668@srel)) ;  /* 0x0000000000157802 */ /* 0x000fc80000000f00 */
[----:B0----5:R-:W-:Y:S05]  /*2afd0*/  CALL.ABS.NOINC `(apply_op) ;  /* 0x0000000000007943 */ /* 0x021fea0003c00000 */
.L_x_1668:
[----:B------:R-:W-:Y:S02]  /*2afe0*/  MOV R6, R4 ;  /* 0x0000000400067202 */ /* 0x000fe40000000f00 */
[----:B------:R-:W-:Y:S02]  /*2aff0*/  MOV R5, 0x3d914975 ;  /* 0x3d91497500057802 */ /* 0x000fe40000000f00 */
[----:B------:R-:W-:Y:S02]  /*2b000*/  MOV R4, 0x3 ;  /* 0x0000000300047802 */ /* 0x000fe40000000f00 */
[----:B------:R-:W-:Y:S02]  /*2b010*/  MOV R20, 32@lo((eval_multi_expr_kernel + .L_x_1669@srel)) ;  /* 0x0000000000147802 */ /* 0x000fe40000000f00 */
[----:B------:R-:W-:-:S04]  /*2b020*/  MOV R21, 32@hi((eval_multi_expr_kernel + .L_x_1669@srel)) ;  /* 0x0000000000157802 */ /* 0x000fc80000000f00 */
[----:B------:R-:W-:Y:S05]  /*2b030*/  CALL.ABS.NOINC `(apply_op) ;  /* 0x0000000000007943 */ /* 0x000fea0003c00000 */
.L_x_1669:
[----:B------:R-:W-:Y:S02]  /*2b040*/  MOV R5, R4 ;  /* 0x0000000400057202 */ /* 0x000fe40000000f00 */
[----:B------:R-:W-:-:S02]  /*2b050*/  MOV R6, R2 ;  /* 0x0000000200067202 */ /* 0x000fc40000000f00 */
[----:B------:R-:W-:Y:S02]  /*2b060*/  MOV R4, 0x3 ;  /* 0x0000000300047802 */ /* 0x000fe40000000f00 */
[----:B------:R-:W-:Y:S02]  /*2b070*/  MOV R20, 32@lo((eval_multi_expr_kernel + .L_x_1670@srel)) ;  /* 0x0000000000147802 */ /* 0x000fe40000000f00 */
[----:B------:R-:W-:-:S04]  /*2b080*/  MOV R21, 32@hi((eval_multi_expr_kernel + .L_x_1670@srel)) ;  /* 0x0000000000157802 */ /* 0x000fc80000000f00 */
[----:B------:R-:W-:Y:S05]  /*2b090*/  CALL.ABS.NOINC `(apply_op) ;  /* 0x0000000000007943 */ /* 0x000fea0003c00000 */
.L_x_1670:
[----:B------:R-:W-:Y:S02]  /*2b0a0*/  MOV R5, R4 ;  /* 0x0000000400057202 */ /* 0x000fe40000000f00 */
[----:B------:R-:W-:Y:S02]  /*2b0b0*/  MOV R6, R16 ;  /* 0x0000001000067202 */ /* 0x000fe40000000f00 */
[----:B------:R-:W-:Y:S02]  /*2b0c0*/  MOV R4, 0x1 ;  /* 0x0000000100047802 */ /* 0x000fe40000000f00 */
[----:B------:R-:W-:Y:S02]  /*2b0d0*/  MOV R20, 32@lo((eval_multi_expr_kernel + .L_x_1671@srel)) ;  /* 0x0000000000147802 */ /* 0x000fe40000000f00 */
[----:B------:R-:W-:-:S04]  /*2b0e0*/  MOV R21, 32@hi((eval_multi_expr_kernel + .L_x_1671@srel)) ;  /* 0x0000000000157802 */ /* 0x000fc80000000f00 */
[----:B------:R-:W-:Y:S05]  /*2b0f0*/  CALL.ABS.NOINC `(apply_op) ;  /* 0x0000000000007943 */ /* 0x000fea0003c00000 */
.L_x_1671:
[----:B------:R-:W-:Y:S02]  /*2b100*/  MOV R5, R4 ;  /* 0x0000000400057202 */ /* 0x000fe40000000f00 */
[----:B------:R-:W-:-:S02]  /*2b110*/  MOV R6, R17 ;  /* 0x0000001100067202 */ /* 0x000fc40000000f00 */
[----:B------:R-:W-:Y:S02]  /*2b120*/  MOV R4, 0x3 ;  /* 0x0000000300047802 */ /* 0x000fe40000000f00 */
[----:B------:R-:W-:Y:S02]  /*2b130*/  MOV R20, 32@lo((eval_multi_expr_kernel + .L_x_1672@srel)) ;  /* 0x0000000000147802 */ /* 0x000fe40000000f00 */
[----:B------:R-:W-:-:S04]  /*2b140*/  MOV R21, 32@hi((eval_multi_expr_kernel + .L_x_1672@srel)) ;  /* 0x0000000000157802 */ /* 0x000fc80000000f00 */
[----:B------:R-:W-:Y:S05]  /*2b150*/  CALL.ABS.NOINC `(apply_op) ;  /* 0x0000000000007943 */ /* 0x000fea0003c00000 */
.L_x_1672:
[----:B------:R-:W-:Y:S02]  /*2b160*/  MOV R5, R4 ;  /* 0x0000000400057202 */ /* 0x000fe40000000f00 */
[----:B------:R-:W-:Y:S02]  /*2b170*/  MOV R6, R18 ;  /* 0x0000001200067202 */ /* 0x000fe40000000f00 */
[----:B------:R-:W-:Y:S02]  /*2b180*/  MOV R4, 0x3 ;  /* 0x0000000300047802 */ /* 0x000fe40000000f00 */
[----:B------:R-:W-:Y:S02]  /*2b190*/  MOV R20, 32@lo((eval_multi_expr_kernel + .L_x_1673@srel)) ;  /* 0x0000000000147802 */ /* 0x000fe40000000f00 */
[----:B------:R-:W-:-:S04]  /*2b1a0*/  MOV R21, 32@hi((eval_multi_expr_kernel + .L_x_1673@srel)) ;  /* 0x0000000000157802 */ /* 0x000fc80000000f00 */
[----:B------:R-:W-:Y:S05]  /*2b1b0*/  CALL.ABS.NOINC `(apply_op) ;  /* 0x0000000000007943 */ /* 0x000fea0003c00000 */
.L_x_1673:
[----:B------:R-:W-:Y:S02]  /*2b1c0*/  MOV R5, R4 ;  /* 0x0000000400057202 */ /* 0x000fe40000000f00 */
[----:B------:R-:W-:-:S02]  /*2b1d0*/  MOV R6, R19 ;  /* 0x0000001300067202 */ /* 0x000fc40000000f00 */
[----:B------:R-:W-:Y:S02]  /*2b1e0*/  MOV R4, 0x3 ;  /* 0x0000000300047802 */ /* 0x000fe40000000f00 */
[----:B------:R-:W-:Y:S02]  /*2b1f0*/  MOV R20, 32@lo((eval_multi_expr_kernel + .L_x_1674@srel)) ;  /* 0x0000000000147802 */ /* 0x000fe40000000f00 */
[----:B------:R-:W-:-:S04]  /*2b200*/  MOV R21, 32@hi((eval_multi_expr_kernel + .L_x_1674@srel)) ;  /* 0x0000000000157802 */ /* 0x000fc80000000f00 */
[----:B------:R-:W-:Y:S05]  /*2b210*/  CALL.ABS.NOINC `(apply_op) ;  /* 0x0000000000007943 */ /* 0x000fea0003c00000 */
.L_x_1674:
        /* <DEDUP_REMOVED lines=8> */
.L_x_1675:
        /* <DEDUP_REMOVED lines=9> */
.L_x_1676:
[----:B------:R0:W5:Y:S01]  /*2b330*/  LDG.E R5, [R26.64+0x4] ;  /* 0x000004241a057981 */ /* 0x000162000c1e1900 */
[----:B------:R-:W-:Y:S02]  /*2b340*/  MOV R6, R4 ;  /* 0x0000000400067202 */ /* 0x000fe40000000f00 */
[----:B------:R-:W-:Y:S02]  /*2b350*/  MOV R4, 0x1 ;  /* 0x0000000100047802 */ /* 0x000fe40000000f00 */
[----:B------:R-:W-:Y:S02]  /*2b360*/  MOV R20, 32@lo((eval_multi_expr_kernel + .L_x_1677@srel)) ;  /* 0x0000000000147802 */ /* 0x000fe40000000f00 */
[----:B------:R-:W-:-:S04]  /*2b370*/  MOV R21, 32@hi((eval_multi_expr_kernel + .L_x_1677@srel)) ;  /* 0x0000000000157802 */ /* 0x000fc80000000f00 */
[----:B0----5:R-:W-:Y:S05]  /*2b380*/  CALL.ABS.NOINC `(apply_op) ;  /* 0x0000000000007943 */ /* 0x021fea0003c00000 */
.L_x_1677:
[----:B------:R0:W5:Y:S01]  /*2b390*/  LDG.E R5, [R26.64+0x4] ;  /* 0x000004241a057981 */ /* 0x000162000c1e1900 */
[----:B------:R-:W-:Y:S02]  /*2b3a0*/  MOV R16, R4 ;  /* 0x0000000400107202 */ /* 0x000fe40000000f00 */
[----:B------:R-:W-:-:S02]  /*2b3b0*/  MOV R6, 0xbf800000 ;  /* 0xbf80000000067802 */ /* 0x000fc40000000f00 */
[----:B------:R-:W-:Y:S02]  /*2b3c0*/  MOV R4, 0x5 ;  /* 0x0000000500047802 */ /* 0x000fe40000000f00 */
[----:B------:R-:W-:Y:S02]  /*2b3d0*/  MOV R20, 32@lo((eval_multi_expr_kernel + .L_x_1678@srel)) ;  /* 0x0000000000147802 */ /* 0x000fe40000000f00 */
[----:B------:R-:W-:-:S04]  /*2b3e0*/  MOV R21, 32@hi((eval_multi_expr_kernel + .L_x_1678@srel)) ;  /* 0x0000000000157802 */ /* 0x000fc80000000f00 */
[----:B0----5:R-:W-:Y:S05]  /*2b3f0*/  CALL.ABS.NOINC `(apply_op) ;  /* 0x0000000000007943 */ /* 0x021fea0003c00000 */
.L_x_1678:
[----:B------:R0:W5:Y:S01]  /*2b400*/  LDG.E R5, [R26.64] ;  /* 0x000000241a057981 */ /* 0x000162000c1e1900 */
[----:B------:R-:W-:Y:S02]  /*2b410*/  MOV R6, R4 ;  /* 0x0000000400067202 */ /* 0x000fe40000000f00 */
[----:B------:R-:W-:Y:S02]  /*2b420*/  MOV R4, 0x3 ;  /* 0x0000000300047802 */ /* 0x000fe40000000f00 */
[----:B------:R-:W-:Y:S02]  /*2b430*/  MOV R20, 32@lo((eval_multi_expr_kernel + .L_x_1679@srel)) ;  /* 0x0000000000147802 */ /* 0x000fe40000000f00 */
[----:B------:R-:W-:-:S04]  /*2b440*/  MOV R21, 32@hi((eval_multi_expr_kernel + .L_x_1679@srel)) ;  /* 0x0000000000157802 */ /* 0x000fc80000000f00 */
[----:B0----5:R-:W-:Y:S05]  /*2b450*/  CALL.ABS.NOINC `(apply_op) ;  /* 0x0000000000007943 */ /* 0x021fea0003c00000 */
.L_x_1679:
[----:B------:R0:W5:Y:S01]  /*2b460*/  LDG.E R5, [R26.64+0x18] ;  /* 0x000018241a057981 */ /* 0x000162000c1e1900 */
[----:B------:R-:W-:Y:S02]  /*2b470*/  MOV R2, R4 ;  /* 0x0000000400027202 */ /* 0x000fe40000000f00 */
[----:B------:R-:W-:-:S02]  /*2b480*/  MOV R6, RZ ;  /* 0x000000ff00067202 */ /* 0x000fc40000000f00 */
[----:B------:R-:W-:Y:S02]  /*2b490*/  MOV R4, 0xa ;  /* 0x0000000a00047802 */ /* 0x000fe40000000f00 */
[----:B------:R-:W-:Y:S02]  /*2b4a0*/  MOV R20, 32@lo((eval_multi_expr_kernel + .L_x_1680@srel)) ;  /* 0x0000000000147802 */ /* 0x000fe40000000f00 */
[----:B------:R-:W-:-:S04]  /*2b4b0*/  MOV R21, 32@hi((eval_multi_expr_kernel + .L_x_1680@srel)) ;  /* 0x0000000000157802 */ /* 0x000fc80000000f00 */
[----:B0----5:R-:W-:Y:S05]  /*2b4c0*/  CALL.ABS.NOINC `(apply_op) ;  /* 0x0000000000007943 */ /* 0x021fea0003c00000 */
.L_x_1680:
[----:B------:R-:W-:Y:S02]  /*2b4d0*/  MOV R5, R4 ;  /* 0x0000000400057202 */ /* 0x000fe40000000f00 */
[----:B------:R-:W-:Y:S02]  /*2b4e0*/  MOV R6, 0x40000000 ;  /* 0x4000000000067802 */ /* 0x000fe40000000f00 */
[----:B------:R-:W-:Y:S02]  /*2b4f0*/  MOV R4, 0x5 ;  /* 0x0000000500047802 */ /* 0x000fe40000000f00 */
[----:B------:R-:W-:Y:S02]  /*2b500*/  MOV R20, 32@lo((eval_multi_expr_kernel + .L_x_1681@srel)) ;  /* 0x0000000000147802 */ /* 0x000fe40000000f00 */
[----:B------:R-:W-:-:S04]  /*2b510*/  MOV R21, 32@hi((eval_multi_expr_kernel + .L_x_1681@srel)) ;  /* 0x0000000000157802 */ /* 0x000fc80000000f00 */
[----:B------:R-:W-:Y:S05]  /*2b520*/  CALL.ABS.NOINC `(apply_op) ;  /* 0x0000000000007943 */ /* 0x000fea0003c00000 */
.L_x_1681:
[----:B------:R-:W-:Y:S02]  /*2b530*/  MOV R6, R4 ;  /* 0x0000000400067202 */ /* 0x000fe40000000f00 */
[----:B------:R-:W-:-:S02]  /*2b540*/  MOV R5, 0xbf800000 ;  /* 0xbf80000000057802 */ /* 0x000fc40000000f00 */
[----:B------:R-:W-:Y:S02]  /*2b550*/  MOV R4, 0x3 ;  /* 0x0000000300047802 */ /* 0x000fe40000000f00 */
[----:B------:R-:W-:Y:S02]  /*2b560*/  MOV R20, 32@lo((eval_multi_expr_kernel + .L_x_1682@srel)) ;  /* 0x0000000000147802 */ /* 0x000fe40000000f00 */
[----:B------:R-:W-:-:S04]  /*2b570*/  MOV R21, 32@hi((eval_multi_expr_kernel + .L_x_1682@srel)) ;  /* 0x0000000000157802 */ /* 0x000fc80000000f00 */
[----:B------:R-:W-:Y:S05]  /*2b580*/  CALL.ABS.NOINC `(apply_op) ;  /* 0x0000000000007943 */ /* 0x000fea0003c00000 */
.L_x_1682:
[----:B------:R-:W-:Y:S02]  /*2b590*/  MOV R5, R4 ;  /* 0x0000000400057202 */ /* 0x000fe40000000f00 */
[----:B------:R-:W-:Y:S02]  /*2b5a0*/  MOV R6, R2 ;  /* 0x0000000200067202 */ /* 0x000fe40000000f00 */
[----:B------:R-:W-:Y:S02]  /*2b5b0*/  MOV R4, 0x1 ;  /* 0x0000000100047802 */ /* 0x000fe40000000f00 */
[----:B------:R-:W-:Y:S02]  /*2b5c0*/  MOV R20, 32@lo((eval_multi_expr_kernel + .L_x_1683@srel)) ;  /* 0x0000000000147802 */ /* 0x000fe40000000f00 */
[----:B------:R-:W-:-:S04]  /*2b5d0*/  MOV R21, 32@hi((eval_multi_expr_kernel + .L_x_1683@srel)) ;  /* 0x0000000000157802 */ /* 0x000fc80000000f00 */
[----:B------:R-:W-:Y:S05]  /*2b5e0*/  CALL.ABS.NOINC `(apply_op) ;  /* 0x0000000000007943 */ /* 0x000fea0003c00000 */
.L_x_1683:
[----:B------:R-:W-:Y:S02]  /*2b5f0*/  MOV R5, R4 ;  /* 0x0000000400057202 */ /* 0x000fe40000000f00 */
[----:B------:R-:W-:-:S02]  /*2b600*/  MOV R6, R16 ;  /* 0x0000001000067202 */ /* 0x000fc40000000f00 */
[----:B------:R-:W-:Y:S02]  /*2b610*/  MOV R4, 0x1 ;  /* 0x0000000100047802 */ /* 0x000fe40000000f00 */
[----:B------:R-:W-:Y:S02]  /*2b620*/  MOV R20, 32@lo((eval_multi_expr_kernel + .L_x_1684@srel)) ;  /* 0x0000000000147802 */ /* 0x000fe40000000f00 */
[----:B------:R-:W-:-:S04]  /*2b630*/  MOV R21, 32@hi((eval_multi_expr_kernel + .L_x_1684@srel)) ;  /* 0x0000000000157802 */ /* 0x000fc80000000f00 */
[----:B------:R-:W-:Y:S05]  /*2b640*/  CALL.ABS.NOINC `(apply_op) ;  /* 0x0000000000007943 */ /* 0x000fea0003c00000 */
.L_x_1684:
[----:B------:R0:W5:Y:S01]  /*2b650*/  LDG.E R5, [R26.64+0x4] ;  /* 0x000004241a057981 */ /* 0x000162000c1e1900 */
[----:B------:R-:W-:Y:S02]  /*2b660*/  MOV R22, R4 ;  /* 0x0000000400167202 */ /* 0x000fe40000000f00 */
[----:B------:R-:W-:Y:S02]  /*2b670*/  MOV R6, 0x40000000 ;  /* 0x4000000000067802 */ /* 0x000fe40000000f00 */
[----:B------:R-:W-:Y:S02]  /*2b680*/  MOV R4, 0x5 ;  /* 0x0000000500047802 */ /* 0x000fe40000000f00 */
[----:B------:R-:W-:Y:S02]  /*2b690*/  MOV R20, 32@lo((eval_multi_expr_kernel + .L_x_1685@srel)) ;  /* 0x0000000000147802 */ /* 0x000fe40000000f00 */
[----:B------:R-:W-:-:S04]  /*2b6a0*/  MOV R21, 32@hi((eval_multi_expr_kernel + .L_x_1685@srel)) ;  /* 0x0000000000157802 */ /* 0x000fc80000000f00 */
[----:B0----5:R-:W-:Y:S05]  /*2b6b0*/  CALL.ABS.NOINC `(apply_op) ;  /* 0x0000000000007943 */ /* 0x021fea0003c00000 */
.L_x_1685:
[----:B------:R0:W5:Y:S01]  /*2b6c0*/  LDG.E R5, [R26.64] ;  /* 0x000000241a057981 */ /* 0x000162000c1e1900 */
[----:B------:R-:W-:-:S02]  /*2b6d0*/  MOV R19, R4 ;  /* 0x0000000400137202 */ /* 0x000fc40000000f00 */
[----:B------:R-:W-:Y:S02]  /*2b6e0*/  MOV R6, 0xc0000000 ;  /* 0xc000000000067802 */ /* 0x000fe40000000f00 */
[----:B------:R-:W-:Y:S02]  /*2b6f0*/  MOV R4, 0x5 ;  /* 0x0000000500047802 */ /* 0x000fe40000000f00 */
[----:B------:R-:W-:Y:S02]  /*2b700*/  MOV R20, 32@lo((eval_multi_expr_kernel + .L_x_1686@srel)) ;  /* 0x0000000000147802 */ /* 0x000fe40000000f00 */
[----:B------:R-:W-:-:S04]  /*2b710*/  MOV R21, 32@hi((eval_multi_expr_kernel + .L_x_1686@srel)) ;  /* 0x0000000000157802 */ /* 0x000fc80000000f00 */
[----:B0----5:R-:W-:Y:S05]  /*2b720*/  CALL.ABS.NOINC `(apply_op) ;  /* 0x0000000000007943 */ /* 0x021fea0003c00000 */
.L_x_1686:
[----:B------:R0:W5:Y:S01]  /*2b730*/  LDG.E R5, [R26.64+0x10] ;  /* 0x000010241a057981 */ /* 0x000162000c1e1900 */
[----:B------:R-:W-:Y:S02]  /*2b740*/  MOV R18, R4 ;  /* 0x0000000400127202 */ /* 0x000fe40000000f00 */
[----:B------:R-:W-:Y:S02]  /*2b750*/  MOV R6, 0xc0000000 ;  /* 0xc000000000067802 */ /* 0x000fe40000000f00 */
[----:B------:R-:W-:Y:S02]  /*2b760*/  MOV R4, 0x5 ;  /* 0x0000000500047802 */ /* 0x000fe40000000f00 */
[----:B------:R-:W-:Y:S02]  /*2b770*/  MOV R20, 32@lo((eval_multi_expr_kernel + .L_x_1687@srel)) ;  /* 0x0000000000147802 */ /* 0x000fe40000000f00 */
[----:B------:R-:W-:-:S04]  /*2b780*/  MOV R21, 32@hi((eval_multi_expr_kernel + .L_x_1687@srel)) ;  /* 0x0000000000157802 */ /* 0x000fc80000000f00 */
[----:B0----5:R-:W-:Y:S05]  /*2b790*/  CALL.ABS.NOINC `(apply_op) ;  /* 0x0000000000007943 */ /* 0x021fea0003c00000 */
.L_x_1687:
[----:B------:R0:W5:Y:S01]  /*2b7a0*/  LDG.E R5, [R26.64+0xc] ;  /* 0x00000c241a057981 */ /* 0x000162000c1e1900 */
[----:B------:R-:W-:-:S02]  /*2b7b0*/  MOV R17, R4 ;  /* 0x0000000400117202 */ /* 0x000fc40000000f00 */
[----:B------:R-:W-:Y:S02]  /*2b7c0*/  MOV R6, 0x40000000 ;  /* 0x4000000000067802 */ /* 0x000fe40000000f00 */
[----:B------:R-:W-:Y:S02]  /*2b7d0*/  MOV R4, 0x5 ;  /* 0x0000000500047802 */ /* 0x000fe40000000f00 */
[----:B------:R-:W-:Y:S02]  /*2b7e0*/  MOV R20, 32@lo((eval_multi_expr_kernel + .L_x_1688@srel)) ;  /* 0x0000000000147802 */ /* 0x000fe40000000f00 */
[----:B------:R-:W-:-:S04]  /*2b7f0*/  MOV R21, 32@hi((eval_multi_expr_kernel + .L_x_1688@srel)) ;  /* 0x0000000000157802 */ /* 0x000fc80000000f00 */
[----:B0----5:R-:W-:Y:S05]  /*2b800*/  CALL.ABS.NOINC `(apply_op) ;  /* 0x0000000000007943 */ /* 0x021fea0003c00000 */
.L_x_1688:
[----:B------:R0:W5:Y:S01]  /*2b810*/  LDG.E R5, [R26.64+0x14] ;  /* 0x000014241a057981 */ /* 0x000162000c1e1900 */
[----:B------:R-:W-:Y:S02]  /*2b820*/  MOV R16, R4 ;  /* 0x0000000400107202 */ /* 0x000fe40000000f00 */
[----:B------:R-:W-:Y:S02]  /*2b830*/  MOV R6, 0xc0000000 ;  /* 0xc000000000067802 */ /* 0x000fe40000000f00 */
[----:B------:R-:W-:Y:S02]  /*2b840*/  MOV R4, 0x5 ;  /* 0x0000000500047802 */ /* 0x000fe40000000f00 */
[----:B------:R-:W-:Y:S02]  /*2b850*/  MOV R20, 32@lo((eval_multi_expr_kernel + .L_x_1689@srel)) ;  /* 0x0000000000147802 */ /* 0x000fe40000000f00 */
[----:B------:R-:W-:-:S04]  /*2b860*/  MOV R21, 32@hi((eval_multi_expr_kernel + .L_x_1689@srel)) ;  /* 0x0000000000157802 */ /* 0x000fc80000000f00 */
[----:B0----5:R-:W-:Y:S05]  /*2b870*/  CALL.ABS.NOINC `(apply_op) ;  /* 0x0000000000007943 */ /* 0x021fea0003c00000 */
.L_x_1689:
[----:B------:R0:W5:Y:S01]  /*2b880*/  LDG.E R5, [R26.64+0x8] ;  /* 0x000008241a057981 */ /* 0x000162000c1e1900 */
[----:B------:R-:W-:-:S02]  /*2b890*/  MOV R2, R4 ;  /* 0x0000000400027202 */ /* 0x000fc40000000f00 */
[----:B------:R-:W-:Y:S02]  /*2b8a0*/  MOV R6, 0x40000000 ;  /* 0x4000000000067802 */ /* 0x000fe40000000f00 */
[----:B------:R-:W-:Y:S02]  /*2b8b0*/  MOV R4, 0x5 ;  /* 0x0000000500047802 */ /* 0x000fe40000000f00 */
[----:B------:R-:W-:Y:S02]  /*2b8c0*/  MOV R20, 32@lo((eval_multi_expr_kernel + .L_x_1690@srel)) ;  /* 0x0000000000147802 */ /* 0x000fe40000000f00 */
[----:B------:R-:W-:-:S04]  /*2b8d0*/  MOV R21, 32@hi((eval_multi_expr_kernel + .L_x_1690@srel)) ;  /* 0x0000000000157802 */ /* 0x000fc80000000f00 */
[----:B0----5:R-:W-:Y:S05]  /*2b8e0*/  CALL.ABS.NOINC `(apply_op) ;  /* 0x0000000000007943 */ /* 0x021fea0003c00000 */
.L_x_1690:
[----:B------:R-:W-:Y:S02]  /*2b8f0*/  MOV R6, R4 ;  /* 0x0000000400067202 */ /* 0x000fe40000000f00 */
[----:B------:R-:W-:Y:S02]  /*2b900*/  MOV R5, 0x3da279b3 ;  /* 0x3da279b300057802 */ /* 0x000fe40000000f00 */
[----:B------:R-:W-:Y:S02]  /*2b910*/  MOV R4, 0x1 ;  /* 0x0000000100047802 */ /* 0x000fe40000000f00 */
[----:B------:R-:W-:Y:S02]  /*2b920*/  MOV R20, 32@lo((eval_multi_expr_kernel + .L_x_1691@srel)) ;  /* 0x0000000000147802 */ /* 0x000fe40000000f00 */
[----:B------:R-:W-:-:S04]  /*2b930*/  MOV R21, 32@hi((eval_multi_expr_kernel + .L_x_1691@srel)) ;  /* 0x0000000000157802 */ /* 0x000fc80000000f00 */
[----:B------:R-:W-:Y:S05]  /*2b940*/  CALL.ABS.NOINC `(apply_op) ;  /* 0x0000000000007943 */ /* 0x000fea0003c00000 */
.L_x_1691:
[----:B------:R-:W-:Y:S02]  /*2b950*/  MOV R5, R4 ;  /* 0x0000000400057202 */ /* 0x000fe40000000f00 */
[----:B------:R-:W-:-:S02]  /*2b960*/  MOV R6, R2 ;  /* 0x0000000200067202 */ /* 0x000fc40000000f00 */
[----:B------:R-:W-:Y:S02]  /*2b970*/  MOV R4, 0x3 ;  /* 0x0000000300047802 */ /* 0x000fe40000000f00 */
[----:B------:R-:W-:Y:S02]  /*2b980*/  MOV R20, 32@lo((eval_multi_expr_kernel + .L_x_1692@srel)) ;  /* 0x0000000000147802 */ /* 0x000fe40000000f00 */
[----:B------:R-:W-:-:S04]  /*2b990*/  MOV R21, 32@hi((eval_multi_expr_kernel + .L_x_1692@srel)) ;  /* 0x0000000000157802 */ /* 0x000fc80000000f00 */
[----:B------:R-:W-:Y:S05]  /*2b9a0*/  CALL.ABS.NOINC `(apply_op) ;  /* 0x0000000000007943 */ /* 0x000fea0003c00000 */
.L_x_1692:
[----:B------:R-:W-:Y:S02]  /*2b9b0*/  MOV R5, R4 ;  /* 0x0000000400057202 */ /* 0x000fe40000000f00 */
[----:B------:R-:W-:Y:S02]  /*2b9c0*/  MOV R6, R16 ;  /* 0x0000001000067202 */ /* 0x000fe40000000f00 */
[----:B------:R-:W-:Y:S02]  /*2b9d0*/  MOV R4, 0x3 ;  /* 0x0000000300047802 */ /* 0x000fe40000000f00 */
[----:B------:R-:W-:Y:S02]  /*2b9e0*/  MOV R20, 32@lo((eval_multi_expr_kernel + .L_x_1693@srel)) ;  /* 0x0000000000147802 */ /* 0x000fe40000000f00 */
[----:B------:R-:W-:-:S04]  /*2b9f0*/  MOV R21, 32@hi((eval_multi_expr_kernel + .L_x_1693@srel)) ;  /* 0x0000000000157802 */ /* 0x000fc80000000f00 */
[----:B------:R-:W-:Y:S05]  /*2ba00*/  CALL.ABS.NOINC `(apply_op) ;  /* 0x0000000000007943 */ /* 0x000fea0003c00000 */
.L_x_1693:
[----:B------:R-:W-:Y:S02]  /*2ba10*/  MOV R5, R4 ;  /* 0x0000000400057202 */ /* 0x000fe40000000f00 */
[----:B------:R-:W-:-:S02]  /*2ba20*/  MOV R6, R17 ;  /* 0x0000001100067202 */ /* 0x000fc40000000f00 */
[----:B------:R-:W-:Y:S02]  /*2ba30*/  MOV R4, 0x3 ;  /* 0x0000000300047802 */ /* 0x000fe40000000f00 */
[----:B------:R-:W-:Y:S02]  /*2ba40*/  MOV R20, 32@lo((eval_multi_expr_kernel + .L_x_1694@srel)) ;  /* 0x0000000000147802 */ /* 0x000fe40000000f00 */
[----:B------:R-:W-:-:S04]  /*2ba50*/  MOV R21, 32@hi((eval_multi_expr_kernel + .L_x_1694@srel)) ;  /* 0x0000000000157802 */ /* 0x000fc80000000f00 */
[----:B------:R-:W-:Y:S05]  /*2ba60*/  CALL.ABS.NOINC `(apply_op) ;  /* 0x0000000000007943 */ /* 0x000fea0003c00000 */
.L_x_1694:
[----:B------:R-:W-:Y:S02]  /*2ba70*/  MOV R5, R4 ;  /* 0x0000000400057202 */ /* 0x000fe40000000f00 */
[----:B------:R-:W-:Y:S02]  /*2ba80*/  MOV R6, R18 ;  /* 0x0000001200067202 */ /* 0x000fe40000000f00 */
[----:B------:R-:W-:Y:S02]  /*2ba90*/  MOV R4, 0x3 ;  /* 0x0000000300047802 */ /* 0x000fe40000000f00 */
[----:B------:R-:W-:Y:S02]  /*2baa0*/  MOV R20, 32@lo((eval_multi_expr_kernel + .L_x_1695@srel)) ;  /* 0x0000000000147802 */ /* 0x000fe40000000f00 */
[----:B------:R-:W-:-:S04]  /*2bab0*/  MOV R21, 32@hi((eval_multi_expr_kernel + .L_x_1695@srel)) ;  /* 0x0000000000157802 */ /* 0x000fc80000000f00 */
[----:B------:R-:W-:Y:S05]  /*2bac0*/  CALL.ABS.NOINC `(apply_op) ;  /* 0x0000000000007943 */ /* 0x000fea0003c00000 */
.L_x_1695:
[----:B------:R-:W-:Y:S02]  /*2bad0*/  MOV R5, R4 ;  /* 0x0000000400057202 */ /* 0x000fe40000000f00 */
[----:B------:R-:W-:-:S02]  /*2bae0*/  MOV R6, R19 ;  /* 0x0000001300067202 */ /* 0x000fc40000000f00 */
[----:B------:R-:W-:Y:S02]  /*2baf0*/  MOV R4, 0x3 ;  /* 0x0000000300047802 */ /* 0x000fe40000000f00 */
[----:B------:R-:W-:Y:S02]  /*2bb00*/  MOV R20, 32@lo((eval_multi_expr_kernel + .L_x_1696@srel)) ;  /* 0x0000000000147802 */ /* 0x000fe40000000f00 */
[----:B------:R-:W-:-:S04]  /*2bb10*/  MOV R21, 32@hi((eval_multi_expr_kernel + .L_x_1696@srel)) ;  /* 0x0000000000157802 */ /* 0x000fc80000000f00 */
[----:B------:R-:W-:Y:S05]  /*2bb20*/  CALL.ABS.NOINC `(apply_op) ;  /* 0x0000000000007943 */ /* 0x000fea0003c00000 */
.L_x_1696:
        /* <DEDUP_REMOVED lines=8> */
.L_x_1697:
        /* <DEDUP_REMOVED lines=9> */
.L_x_1698:
[----:B------:R0:W5:Y:S01]  /*2bc40*/  LDG.E R5, [R26.64+0x4] ;  /* 0x000004241a057981 */ /* 0x000162000c1e1900 */
[----:B------:R-:W-:Y:S02]  /*2bc50*/  MOV R6, R4 ;  /* 0x0000000400067202 */ /* 0x000fe40000000f00 */
[----:B------:R-:W-:Y:S02]  /*2bc60*/  MOV R4, 0x3 ;  /* 0x0000000300047802 */ /* 0x000fe40000000f00 */
[----:B------:R-:W-:Y:S02]  /*2bc70*/  MOV R20, 32@lo((eval_multi_expr_kernel + .L_x_1699@srel)) ;  /* 0x0000000000147802 */ /* 0x000fe40000000f00 */
[----:B------:R-:W-:-:S04]  /*2bc80*/  MOV R21, 32@hi((eval_multi_expr_kernel + .L_x_1699@srel)) ;  /* 0x0000000000157802 */ /* 0x000fc80000000f00 */
[----:B0----5:R-:W-:Y:S05]  /*2bc90*/  CALL.ABS.NOINC `(apply_op) ;  /* 0x0000000000007943 */ /* 0x021fea0003c00000 */
.L_x_1699:
[----:B------:R0:W5:Y:S01]  /*2bca0*/  LDG.E R5, [R26.64+0x4] ;  /* 0x000004241a057981 */ /* 0x000162000c1e1900 */
[----:B------:R-:W-:Y:S02]  /*2bcb0*/  MOV R16, R4 ;  /* 0x0000000400107202 */ /* 0x000fe40000000f00 */
[----:B------:R-:W-:-:S02]  /*2bcc0*/  MOV R6, 0xbf800000 ;  /* 0xbf80000000067802 */ /* 0x000fc40000000f00 */
[----:B------:R-:W-:Y:S02]  /*2bcd0*/  MOV R4, 0x5 ;  /* 0x0000000500047802 */ /* 0x000fe40000000f00 */
[----:B------:R-:W-:Y:S02]  /*2bce0*/  MOV R20, 32@lo((eval_multi_expr_kernel + .L_x_1700@srel)) ;  /* 0x0000000000147802 */ /* 0x000fe40000000f00 */
[----:B------:R-:W-:-:S04]  /*2bcf0*/  MOV R21, 32@hi((eval_multi_expr_kernel + .L_x_1700@srel)) ;  /* 0x0000000000157802 */ /* 0x000fc80000000f00 */
[----:B0----5:R-:W-:Y:S05]  /*2bd00*/  CALL.ABS.NOINC `(apply_op) ;  /* 0x0000000000007943 */ /* 0x021fea0003c00000 */
.L_x_1700:
[----:B------:R0:W5:Y:S01]  /*2bd10*/  LDG.E R5, [R26.64] ;  /* 0x000000241a057981 */ /* 0x000162000c1e1900 */
[----:B------:R-:W-:Y:S02]  /*2bd20*/  MOV R6, R4 ;  /* 0x0000000400067202 */ /* 0x000fe40000000f00 */
[----:B------:R-:W-:Y:S02]  /*2bd30*/  MOV R4, 0x3 ;  /* 0x0000000300047802 */ /* 0x000fe40000000f00 */
[----:B------:R-:W-:Y:S02]  /*2bd40*/  MOV R20, 32@lo((eval_multi_expr_kernel + .L_x_1701@srel)) ;  /* 0x0000000000147802 */ /* 0x000fe40000000f00 */
[----:B------:R-:W-:-:S04]  /*2bd50*/  MOV R21, 32@hi((eval_multi_expr_kernel + .L_x_1701@srel)) ;  /* 0x0000000000157802 */ /* 0x000fc80000000f00 */
[----:B0----5:R-:W-:Y:S05]  /*2bd60*/  CALL.ABS.NOINC `(apply_op) ;  /* 0x0000000000007943 */ /* 0x021fea0003c00000 */
.L_x_1701:
[----:B------:R0:W5:Y:S01]  /*2bd70*/  LDG.E R5, [R26.64+0x18] ;  /* 0x000018241a057981 */ /* 0x000162000c1e1900 */
[----:B------:R-:W-:Y:S02]  /*2bd80*/  MOV R2, R4 ;  /* 0x0000000400027202 */ /* 0x000fe40000000f00 */
[----:B------:R-:W-:-:S02]  /*2bd90*/  MOV R6, RZ ;  /* 0x000000ff00067202 */ /* 0x000fc40000000f00 */
[----:B------:R-:W-:Y:S02]  /*2bda0*/  MOV R4, 0xa ;  /* 0x0000000a00047802 */ /* 0x000fe40000000f00 */
[----:B------:R-:W-:Y:S02]  /*2bdb0*/  MOV R20, 32@lo((eval_multi_expr_kernel + .L_x_1702@srel)) ;  /* 0x0000000000147802 */ /* 0x000fe40000000f00 */
[----:B------:R-:W-:-:S04]  /*2bdc0*/  MOV R21, 32@hi((eval_multi_expr_kernel + .L_x_1702@srel)) ;  /* 0x0000000000157802 */ /* 0x000fc80000000f00 */
[----:B0----5:R-:W-:Y:S05]  /*2bdd0*/  CALL.ABS.NOINC `(apply_op) ;  /* 0x0000000000007943 */ /* 0x021fea0003c00000 */
.L_x_1702:
[----:B------:R-:W-:Y:S02]  /*2bde0*/  MOV R5, R4 ;  /* 0x0000000400057202 */ /* 0x000fe40000000f00 */
[----:B------:R-:W-:Y:S02]  /*2bdf0*/  MOV R6, 0x40000000 ;  /* 0x4000000000067802 */ /* 0x000fe40000000f00 */
[----:B------:R-:W-:Y:S02]  /*2be00*/  MOV R4, 0x5 ;  /* 0x0000000500047802 */ /* 0x000fe40000000f00 */
[----:B------:R-:W-:Y:S02]  /*2be10*/  MOV R20, 32@lo((eval_multi_expr_kernel + .L_x_1703@srel)) ;  /* 0x0000000000147802 */ /* 0x000fe40000000f00 */
[----:B------:R-:W-:-:S04]  /*2be20*/  MOV R21, 32@hi((eval_multi_expr_kernel + .L_x_1703@srel)) ;  /* 0x0000000000157802 */ /* 0x000fc80000000f00 */
[----:B------:R-:W-:Y:S05]  /*2be30*/  CALL.ABS.NOINC `(apply_op) ;  /* 0x0000000000007943 */ /* 0x000fea0003c00000 */
.L_x_1703:
[----:B------:R-:W-:Y:S02]  /*2be40*/  MOV R6, R4 ;  /* 0x0000000400067202 */ /* 0x000fe40000000f00 */
[----:B------:R-:W-:-:S02]  /*2be50*/  MOV R5, 0xbf800000 ;  /* 0xbf80000000057802 */ /* 0x000fc40000000f00 */
[----:B------:R-:W-:Y:S02]  /*2be60*/  MOV R4, 0x3 ;  /* 0x0000000300047802 */ /* 0x000fe40000000f00 */
[----:B------:R-:W-:Y:S02]  /*2be70*/  MOV R20, 32@lo((eval_multi_expr_kernel + .L_x_1704@srel)) ;  /* 0x0000000000147802 */ /* 0x000fe40000000f00 */
[----:B------:R-:W-:-:S04]  /*2be80*/  MOV R21, 32@hi((eval_multi_expr_kernel + .L_x_1704@srel)) ;  /* 0x0000000000157802 */ /* 0x000fc80000000f00 */
[----:B------:R-:W-:Y:S05]  /*2be90*/  CALL.ABS.NOINC `(apply_op) ;  /* 0x0000000000007943 */ /* 0x000fea0003c00000 */
.L_x_1704:
[----:B------:R-:W-:Y:S02]  /*2bea0*/  MOV R5, R4 ;  /* 0x0000000400057202 */ /* 0x000fe40000000f00 */
[----:B------:R-:W-:Y:S02]  /*2beb0*/  MOV R6, R2 ;  /* 0x0000000200067202 */ /* 0x000fe40000000f00 */
[----:B------:R-:W-:Y:S02]  /*2bec0*/  MOV R4, 0x1 ;  /* 0x0000000100047802 */ /* 0x000fe40000000f00 */
[----:B------:R-:W-:Y:S02]  /*2bed0*/  MOV R20, 32@lo((eval_multi_expr_kernel + .L_x_1705@srel)) ;  /* 0x0000000000147802 */ /* 0x000fe40000000f00 */
[----:B------:R-:W-:-:S04]  /*2bee0*/  MOV R21, 32@hi((eval_multi_expr_kernel + .L_x_1705@srel)) ;  /* 0x0000000000157802 */ /* 0x000fc80000000f00 */
[----:B------:R-:W-:Y:S05]  /*2bef0*/  CALL.ABS.NOINC `(apply_op) ;  /* 0x0000000000007943 */ /* 0x000fea0003c00000 */
.L_x_1705:
[----:B------:R-:W-:Y:S02]  /*2bf00*/  MOV R5, R4 ;  /* 0x0000000400057202 */ /* 0x000fe40000000f00 */
[----:B------:R-:W-:-:S02]  /*2bf10*/  MOV R6, R16 ;  /* 0x0000001000067202 */ /* 0x000fc40000000f00 */
[----:B------:R-:W-:Y:S02]  /*2bf20*/  MOV R4, 0x1 ;  /* 0x0000000100047802 */ /* 0x000fe40000000f00 */
[----:B------:R-:W-:Y:S02]  /*2bf30*/  MOV R20, 32@lo((eval_multi_expr_kernel + .L_x_1706@srel)) ;  /* 0x0000000000147802 */ /* 0x000fe40000000f00 */
[----:B------:R-:W-:-:S04]  /*2bf40*/  MOV R21, 32@hi((eval_multi_expr_kernel + .L_x_1706@srel)) ;  /* 0x0000000000157802 */ /* 0x000fc80000000f00 */
[----:B------:R-:W-:Y:S05]  /*2bf50*/  CALL.ABS.NOINC `(apply_op) ;  /* 0x0000000000007943 */ /* 0x000fea0003c00000 */
.L_x_1706:
[----:B------:R0:W5:Y:S01]  /*2bf60*/  LDG.E R5, [R26.64+0x4] ;  /* 0x000004241a057981 */ /* 0x000162000c1e1900 */
[----:B------:R-:W-:Y:S02]  /*2bf70*/  MOV R22, R4 ;  /* 0x0000000400167202 */ /* 0x000fe40000000f00 */
[----:B------:R-:W-:Y:S02]  /*2bf80*/  MOV R6, 0x40000000 ;  /* 0x4000000000067802 */ /* 0x000fe40000000f00 */
[----:B------:R-:W-:Y:S02]  /*2bf90*/  MOV R4, 0x5 ;  /* 0x0000000500047802 */ /* 0x000fe40000000f00 */
[----:B------:R-:W-:Y:S02]  /*2bfa0*/  MOV R20, 32@lo((eval_multi_expr_kernel + .L_x_1707@srel)) ;  /* 0x0000000000147802 */ /* 0x000fe40000000f00 */
[----:B------:R-:W-:-:S04]  /*2bfb0*/  MOV R21, 32@hi((eval_multi_expr_kernel + .L_x_1707@srel)) ;  /* 0x0000000000157802 */ /* 0x000fc80000000f00 */
[----:B0----5:R-:W-:Y:S05]  /*2bfc0*/  CALL.ABS.NOINC `(apply_op) ;  /* 0x0000000000007943 */ /* 0x021fea0003c00000 */
.L_x_1707:
[----:B------:R0:W5:Y:S01]  /*2bfd0*/  LDG.E R5, [R26.64] ;  /* 0x000000241a057981 */ /* 0x000162000c1e1900 */
[----:B------:R-:W-:-:S02]  /*2bfe0*/  MOV R19, R4 ;  /* 0x0000000400137202 */ /* 0x000fc40000000f00 */
[----:B------:R-:W-:Y:S02]  /*2bff0*/  MOV R6, 0xc0000000 ;  /* 0xc000000000067802 */ /* 0x000fe40000000f00 */
[----:B------:R-:W-:Y:S02]  /*2c000*/  MOV R4, 0x5 ;  /* 0x0000000500047802 */ /* 0x000fe40000000f00 */
[----:B------:R-:W-:Y:S02]  /*2c010*/  MOV R20, 32@lo((eval_multi_expr_kernel + .L_x_1708@srel)) ;  /* 0x0000000000147802 */ /* 0x000fe40000000f00 */
[----:B------:R-:W-:-:S04]  /*2c020*/  MOV R21, 32@hi((eval_multi_expr_kernel + .L_x_1708@srel)) ;  /* 0x0000000000157802 */ /* 0x000fc80000000f00 */
[----:B0----5:R-:W-:Y:S05]  /*2c030*/  CALL.ABS.NOINC `(apply_op) ;  /* 0x0000000000007943 */ /* 0x021fea0003c00000 */
.L_x_1708:
[----:B------:R0:W5:Y:S01]  /*2c040*/  LDG.E R5, [R26.64+0x10] ;  /* 0x000010241a057981 */ /* 0x000162000c1e1900 */
[----:B------:R-:W-:Y:S02]  /*2c050*/  MOV R18, R4 ;  /* 0x0000000400127202 */ /* 0x000fe40000000f00 */
[----:B------:R-:W-:Y:S02]  /*2c060*/  MOV R6, 0xbffbf794 ;  /* 0xbffbf79400067802 */ /* 0x000fe40000000f00 */
[----:B------:R-:W-:Y:S02]  /*2c070*/  MOV R4, 0x5 ;  /* 0x0000000500047802 */ /* 0x000fe40000000f00 */
[----:B------:R-:W-:Y:S02]  /*2c080*/  MOV R20, 32@lo((eval_multi_expr_kernel + .L_x_1709@srel)) ;  /* 0x0000000000147802 */ /* 0x000fe40000000f00 */
[----:B------:R-:W-:-:S04]  /*2c090*/  MOV R21, 32@hi((eval_multi_expr_kernel + .L_x_1709@srel)) ;  /* 0x0000000000157802 */ /* 0x000fc80000000f00 */
[----:B0----5:R-:W-:Y:S05]  /*2c0a0*/  CALL.ABS.NOINC `(apply_op) ;  /* 0x0000000000007943 */ /* 0x021fea0003c00000 */
.L_x_1709:
[----:B------:R0:W5:Y:S01]  /*2c0b0*/  LDG.E R5, [R26.64+0xc] ;  /* 0x00000c241a057981 */ /* 0x000162000c1e1900 */
[----:B------:R-:W-:-:S02]  /*2c0c0*/  MOV R17, R4 ;  /* 0x0000000400117202 */ /* 0x000fc40000000f00 */
[----:B------:R-:W-:Y:S02]  /*2c0d0*/  MOV R6, 0x40000000 ;  /* 0x4000000000067802 */ /* 0x000fe40000000f00 */
[----:B------:R-:W-:Y:S02]  /*2c0e0*/  MOV R4, 0x5 ;  /* 0x0000000500047802 */ /* 0x000fe40000000f00 */
[----:B------:R-:W-:Y:S02]  /*2c0f0*/  MOV R20, 32@lo((eval_multi_expr_kernel + .L_x_1710@srel)) ;  /* 0x0000000000147802 */ /* 0x000fe40000000f00 */
[----:B------:R-:W-:-:S04]  /*2c100*/  MOV R21, 32@hi((eval_multi_expr_kernel + .L_x_1710@srel)) ;  /* 0x0000000000157802 */ /* 0x000fc80000000f00 */
[----:B0----5:R-:W-:Y:S05]  /*2c110*/  CALL.ABS.NOINC `(apply_op) ;  /* 0x0000000000007943 */ /* 0x021fea0003c00000 */
.L_x_1710:
[----:B------:R0:W5:Y:S01]  /*2c120*/  LDG.E R5, [R26.64+0x14] ;  /* 0x000014241a057981 */ /* 0x000162000c1e1900 */
[----:B------:R-:W-:Y:S02]  /*2c130*/  MOV R16, R4 ;  /* 0x0000000400107202 */ /* 0x000fe40000000f00 */
[----:B------:R-:W-:Y:S02]  /*2c140*/  MOV R6, 0xc0000000 ;  /* 0xc000000000067802 */ /* 0x000fe40000000f00 */
[----:B------:R-:W-:Y:S02]  /*2c150*/  MOV R4, 0x5 ;  /* 0x0000000500047802 */ /* 0x000fe40000000f00 */
[----:B------:R-:W-:Y:S02]  /*2c160*/  MOV R20, 32@lo((eval_multi_expr_kernel + .L_x_1711@srel)) ;  /* 0x0000000000147802 */ /* 0x000fe40000000f00 */
[----:B------:R-:W-:-:S04]  /*2c170*/  MOV R21, 32@hi((eval_multi_expr_kernel + .L_x_1711@srel)) ;  /* 0x0000000000157802 */ /* 0x000fc80000000f00 */
[----:B0----5:R-:W-:Y:S05]  /*2c180*/  CALL.ABS.NOINC `(apply_op) ;  /* 0x0000000000007943 */ /* 0x021fea0003c00000 */
.L_x_1711:
[----:B------:R0:W5:Y:S01]  /*2c190*/  LDG.E R5, [R26.64+0x8] ;  /* 0x000008241a057981 */ /* 0x000162000c1e1900 */
[----:B------:R-:W-:-:S02]  /*2c1a0*/  MOV R2, R4 ;  /* 0x0000000400027202 */ /* 0x000fc40000000f00 */
[----:B------:R-:W-:Y:S02]  /*2c1b0*/  MOV R6, 0x40000000 ;  /* 0x4000000000067802 */ /* 0x000fe40000000f00 */
[----:B------:R-:W-:Y:S02]  /*2c1c0*/  MOV R4, 0x5 ;  /* 0x0000000500047802 */ /* 0x000fe40000000f00 */
[----:B------:R-:W-:Y:S02]  /*2c1d0*/  MOV R20, 32@lo((eval_multi_expr_kernel + .L_x_1712@srel)) ;  /* 0x0000000000147802 */ /* 0x000fe40000000f00 */
[----:B------:R-:W-:-:S04]  /*2c1e0*/  MOV R21, 32@hi((eval_multi_expr_kernel + .L_x_1712@srel)) ;  /* 0x0000000000157802 */ /* 0x000fc80000000f00 */
[----:B0----5:R-:W-:Y:S05]  /*2c1f0*/  CALL.ABS.NOINC `(apply_op) ;  /* 0x0000000000007943 */ /* 0x021fea0003c00000 */
.L_x_1712:
[----:B------:R-:W-:Y:S02]  /*2c200*/  MOV R6, R4 ;  /* 0x0000000400067202 */ /* 0x000fe40000000f00 */
[----:B------:R-:W-:Y:S02]  /*2c210*/  MOV R5, 0x3d88bfe9 ;  /* 0x3d88bfe900057802 */ /* 0x000fe40000000f00 */
[----:B------:R-:W-:Y:S02]  /*2c220*/  MOV R4, 0x3 ;  /* 0x0000000300047802 */ /* 0x000fe40000000f00 */
[----:B------:R-:W-:Y:S02]  /*2c230*/  MOV R20, 32@lo((eval_multi_expr_kernel + .L_x_1713@srel)) ;  /* 0x0000000000147802 */ /* 0x000fe40000000f00 */
[----:B------:R-:W-:-:S04]  /*2c240*/  MOV R21, 32@hi((eval_multi_expr_kernel + .L_x_1713@srel)) ;  /* 0x0000000000157802 */ /* 0x000fc80000000f00 */
[----:B------:R-:W-:Y:S05]  /*2c250*/  CALL.ABS.NOINC `(apply_op) ;  /* 0x0000000000007943 */ /* 0x000fea0003c00000 */
.L_x_1713:
[----:B------:R-:W-:Y:S02]  /*2c260*/  MOV R5, R4 ;  /* 0x0000000400057202 */ /* 0x000fe40000000f00 */
[----:B------:R-:W-:-:S02]  /*2c270*/  MOV R6, R2 ;  /* 0x0000000200067202 */ /* 0x000fc40000000f00 */
[----:B------:R-:W-:Y:S02]  /*2c280*/  MOV R4, 0x3 ;  /* 0x0000000300047802 */ /* 0x000fe40000000f00 */
[----:B------:R-:W-:Y:S02]  /*2c290*/  MOV R20, 32@lo((eval_multi_expr_kernel + .L_x_1714@srel)) ;  /* 0x0000000000147802 */ /* 0x000fe40000000f00 */
[----:B------:R-:W-:-:S04]  /*2c2a0*/  MOV R21, 32@hi((eval_multi_expr_kernel + .L_x_1714@srel)) ;  /* 0x0000000000157802 */ /* 0x000fc80000000f00 */
[----:B------:R-:W-:Y:S05]  /*2c2b0*/  CALL.ABS.NOINC `(apply_op) ;  /* 0x0000000000007943 */ /* 0x000fea0003c00000 */
.L_x_1714:
[----:B------:R-:W-:Y:S02]  /*2c2c0*/  MOV R5, R4 ;  /* 0x0000000400057202 */ /* 0x000fe40000000f00 */
[----:B------:R-:W-:Y:S02]  /*2c2d0*/  MOV R6, R16 ;  /* 0x0000001000067202 */ /* 0x000fe40000000f00 */
[----:B------:R-:W-:Y:S02]  /*2c2e0*/  MOV R4, 0x3 ;  /* 0x0000000300047802 */ /* 0x000fe40000000f00 */
[----:B------:R-:W-:Y:S02]  /*2c2f0*/  MOV R20, 32@lo((eval_multi_expr_kernel + .L_x_1715@srel)) ;  /* 0x0000000000147802 */ /* 0x000fe40000000f00 */
[----:B------:R-:W-:-:S04]  /*2c300*/  MOV R21, 32@hi((eval_multi_expr_kernel + .L_x_1715@srel)) ;  /* 0x0000000000157802 */ /* 0x000fc80000000f00 */
[----:B------:R-:W-:Y:S05]  /*2c310*/  CALL.ABS.NOINC `(apply_op) ;  /* 0x0000000000007943 */ /* 0x000fea0003c00000 */
.L_x_1715:
[----:B------:R-:W-:Y:S02]  /*2c320*/  MOV R5, R4 ;  /* 0x0000000400057202 */ /* 0x000fe40000000f00 */
[----:B------:R-:W-:-:S02]  /*2c330*/  MOV R6, R17 ;  /* 0x0000001100067202 */ /* 0x000fc40000000f00 */
[----:B------:R-:W-:Y:S02]  /*2c340*/  MOV R4, 0x1 ;  /* 0x0000000100047802 */ /* 0x000fe40000000f00 */
[----:B------:R-:W-:Y:S02]  /*2c350*/  MOV R20, 32@lo((eval_multi_expr_kernel + .L_x_1716@srel)) ;  /* 0x0000000000147802 */ /* 0x000fe40000000f00 */
[----:B------:R-:W-:-:S04]  /*2c360*/  MOV R21, 32@hi((eval_multi_expr_kernel + .L_x_1716@srel)) ;  /* 0x0000000000157802 */ /* 0x000fc80000000f00 */
[----:B------:R-:W-:Y:S05]  /*2c370*/  CALL.ABS.NOINC `(apply_op) ;  /* 0x0000000000007943 */ /* 0x000fea0003c00000 */
.L_x_1716:
[----:B------:R-:W-:Y:S02]  /*2c380*/  MOV R5, R4 ;  /* 0x0000000400057202 */ /* 0x000fe40000000f00 */
[----:B------:R-:W-:Y:S02]  /*2c390*/  MOV R6, R18 ;  /* 0x0000001200067202 */ /* 0x000fe40000000f00 */
[----:B------:R-:W-:Y:S02]  /*2c3a0*/  MOV R4, 0x3 ;  /* 0x0000000300047802 */ /* 0x000fe40000000f00 */
[----:B------:R-:W-:Y:S02]  /*2c3b0*/  MOV R20, 32@lo((eval_multi_expr_kernel + .L_x_1717@srel)) ;  /* 0x0000000000147802 */ /* 0x000fe40000000f00 */
[----:B------:R-:W-:-:S04]  /*2c3c0*/  MOV R21, 32@hi((eval_multi_expr_kernel + .L_x_1717@srel)) ;  /* 0x0000000000157802 */ /* 0x000fc80000000f00 */
[----:B------:R-:W-:Y:S05]  /*2c3d0*/  CALL.ABS.NOINC `(apply_op) ;  /* 0x0000000000007943 */ /* 0x000fea0003c00000 */
.L_x_1717:
[----:B------:R-:W-:Y:S02]  /*2c3e0*/  MOV R5, R4 ;  /* 0x0000000400057202 */ /* 0x000fe40000000f00 */
[----:B------:R-:W-:-:S02]  /*2c3f0*/  MOV R6, R19 ;  /* 0x0000001300067202 */ /* 0x000fc40000000f00 */
[----:B------:R-:W-:Y:S02]  /*2c400*/  MOV R4, 0x3 ;  /* 0x0000000300047802 */ /* 0x000fe40000000f00 */
[----:B------:R-:W-:Y:S02]  /*2c410*/  MOV R20, 32@lo((eval_multi_expr_kernel + .L_x_1718@srel)) ;  /* 0x0000000000147802 */ /* 0x000fe40000000f00 */
[----:B------:R-:W-:-:S04]  /*2c420*/  MOV R21, 32@hi((eval_multi_expr_kernel + .L_x_1718@srel)) ;  /* 0x0000000000157802 */ /* 0x000fc80000000f00 */
[----:B------:R-:W-:Y:S05]  /*2c430*/  CALL.ABS.NOINC `(apply_op) ;  /* 0x0000000000007943 */ /* 0x000fea0003c00000 */
.L_x_1718:
        /* <DEDUP_REMOVED lines=8> */
.L_x_1719:
        /* <DEDUP_REMOVED lines=9> */
.L_x_1720:
[----:B------:R0:W5:Y:S01]  /*2c550*/  LDG.E R5, [R26.64+0x4] ;  /* 0x000004241a057981 */ /* 0x000162000c1e1900 */
[----:B------:R-:W-:Y:S02]  /*2c560*/  MOV R6, R4 ;  /* 0x0000000400067202 */ /* 0x000fe40000000f00 */
[----:B------:R-:W-:Y:S02]  /*2c570*/  MOV R4, 0x1 ;  /* 0x0000000100047802 */ /* 0x000fe40000000f00 */
[----:B------:R-:W-:Y:S02]  /*2c580*/  MOV R20, 32@lo((eval_multi_expr_kernel + .L_x_1721@srel)) ;  /* 0x0000000000147802 */ /* 0x000fe40000000f00 */
[----:B------:R-:W-:-:S04]  /*2c590*/  MOV R21, 32@hi((eval_multi_expr_kernel + .L_x_1721@srel)) ;  /* 0x0000000000157802 */ /* 0x000fc80000000f00 */
[----:B0----5:R-:W-:Y:S05]  /*2c5a0*/  CALL.ABS.NOINC `(apply_op) ;  /* 0x0000000000007943 */ /* 0x021fea0003c00000 */
.L_x_1721:
[----:B------:R0:W5:Y:S01]  /*2c5b0*/  LDG.E R5, [R26.64+0x4] ;  /* 0x000004241a057981 */ /* 0x000162000c1e1900 */
[----:B------:R-:W-:Y:S02]  /*2c5c0*/  MOV R16, R4 ;  /* 0x0000000400107202 */ /* 0x000fe40000000f00 */
[----:B------:R-:W-:-:S02]  /*2c5d0*/  MOV R6, 0xbf800000 ;  /* 0xbf80000000067802 */ /* 0x000fc40000000f00 */
[----:B------:R-:W-:Y:S02]  /*2c5e0*/  MOV R4, 0x5 ;  /* 0x0000000500047802 */ /* 0x000fe40000000f00 */
[----:B------:R-:W-:Y:S02]  /*2c5f0*/  MOV R20, 32@lo((eval_multi_expr_kernel + .L_x_1722@srel)) ;  /* 0x0000000000147802 */ /* 0x000fe40000000f00 */
[----:B------:R-:W-:-:S04]  /*2c600*/  MOV R21, 32@hi((eval_multi_expr_kernel + .L_x_1722@srel)) ;  /* 0x0000000000157802 */ /* 0x000fc80000000f00 */
[----:B0----5:R-:W-:Y:S05]  /*2c610*/  CALL.ABS.NOINC `(apply_op) ;  /* 0x0000000000007943 */ /* 0x021fea0003c00000 */
.L_x_1722:
[----:B------:R0:W5:Y:S01]  /*2c620*/  LDG.E R5, [R26.64] ;  /* 0x000000241a057981 */ /* 0x000162000c1e1900 */
[----:B------:R-:W-:Y:S02]  /*2c630*/  MOV R6, R4 ;  /* 0x0000000400067202 */ /* 0x000fe40000000f00 */
[----:B------:R-:W-:Y:S02]  /*2c640*/  MOV R4, 0x1 ;  /* 0x0000000100047802 */ /* 0x000fe40000000f00 */
[----:B------:R-:W-:Y:S02]  /*2c650*/  MOV R20, 32@lo((eval_multi_expr_kernel + .L_x_1723@srel)) ;  /* 0x0000000000147802 */ /* 0x000fe40000000f00 */
[----:B------:R-:W-:-:S04]  /*2c660*/  MOV R21, 32@hi((eval_multi_expr_kernel + .L_x_1723@srel)) ;  /* 0x0000000000157802 */ /* 0x000fc80000000f00 */
[----:B0----5:R-:W-:Y:S05]  /*2c670*/  CALL.ABS.NOINC `(apply_op) ;  /* 0x0000000000007943 */ /* 0x021fea0003c00000 */
.L_x_1723:
[----:B------:R0:W5:Y:S01]  /*2c680*/  LDG.E R5, [R26.64+0x18] ;  /* 0x000018241a057981 */ /* 0x000162000c1e1900 */
[----:B------:R-:W-:Y:S02]  /*2c690*/  MOV R2, R4 ;  /* 0x0000000400027202 */ /* 0x000fe40000000f00 */
[----:B------:R-:W-:-:S02]  /*2c6a0*/  MOV R6, RZ ;  /* 0x000000ff00067202 */ /* 0x000fc40000000f00 */
[----:B------:R-:W-:Y:S02]  /*2c6b0*/  MOV R4, 0xa ;  /* 0x0000000a00047802 */ /* 0x000fe40000000f00 */
[----:B------:R-:W-:Y:S02]  /*2c6c0*/  MOV R20, 32@lo((eval_multi_expr_kernel + .L_x_1724@srel)) ;  /* 0x0000000000147802 */ /* 0x000fe40000000f00 */
[----:B------:R-:W-:-:S04]  /*2c6d0*/  MOV R21, 32@hi((eval_multi_expr_kernel + .L_x_1724@srel)) ;  /* 0x0000000000157802 */ /* 0x000fc80000000f00 */
[----:B0----5:R-:W-:Y:S05]  /*2c6e0*/  CALL.ABS.NOINC `(apply_op) ;  /* 0x0000000000007943 */ /* 0x021fea0003c00000 */
.L_x_1724:
[----:B------:R-:W-:Y:S02]  /*2c6f0*/  MOV R5, R4 ;  /* 0x0000000400057202 */ /* 0x000fe40000000f00 */
[----:B------:R-:W-:Y:S02]  /*2c700*/  MOV R6, 0x40000000 ;  /* 0x4000000000067802 */ /* 0x000fe40000000f00 */
[----:B------:R-:W-:Y:S02]  /*2c710*/  MOV R4, 0x5 ;  /* 0x0000000500047802 */ /* 0x000fe40000000f00 */
[----:B------:R-:W-:Y:S02]  /*2c720*/  MOV R20, 32@lo((eval_multi_expr_kernel + .L_x_1725@srel)) ;  /* 0x0000000000147802 */ /* 0x000fe40000000f00 */
[----:B------:R-:W-:-:S04]  /*2c730*/  MOV R21, 32@hi((eval_multi_expr_kernel + .L_x_1725@srel)) ;  /* 0x0000000000157802 */ /* 0x000fc80000000f00 */
[----:B------:R-:W-:Y:S05]  /*2c740*/  CALL.ABS.NOINC `(apply_op) ;  /* 0x0000000000007943 */ /* 0x000fea0003c00000 */
.L_x_1725:
[----:B------:R-:W-:Y:S02]  /*2c750*/  MOV R6, R4 ;  /* 0x0000000400067202 */ /* 0x000fe40000000f00 */
[----:B------:R-:W-:-:S02]  /*2c760*/  MOV R5, 0xbf800000 ;  /* 0xbf80000000057802 */ /* 0x000fc40000000f00 */
[----:B------:R-:W-:Y:S02]  /*2c770*/  MOV R4, 0x3 ;  /* 0x0000000300047802 */ /* 0x000fe40000000f00 */
[----:B------:R-:W-:Y:S02]  /*2c780*/  MOV R20, 32@lo((eval_multi_expr_kernel + .L_x_1726@srel)) ;  /* 0x0000000000147802 */ /* 0x000fe40000000f00 */
[----:B------:R-:W-:-:S04]  /*2c790*/  MOV R21, 32@hi((eval_multi_expr_kernel + .L_x_1726@srel)) ;  /* 0x0000000000157802 */ /* 0x000fc80000000f00 */
[----:B------:R-:W-:Y:S05]  /*2c7a0*/  CALL.ABS.NOINC `(apply_op) ;  /* 0x0000000000007943 */ /* 0x000fea0003c00000 */
.L_x_1726:
[----:B------:R-:W-:Y:S02]  /*2c7b0*/  MOV R5, R4 ;  /* 0x0000000400057202 */ /* 0x000fe40000000f00 */
[----:B------:R-:W-:Y:S02]  /*2c7c0*/  MOV R6, R2 ;  /* 0x0000000200067202 */ /* 0x000fe40000000f00 */
[----:B------:R-:W-:Y:S02]  /*2c7d0*/  MOV R4, 0x3 ;  /* 0x0000000300047802 */ /* 0x000fe40000000f00 */
[----:B------:R-:W-:Y:S02]  /*2c7e0*/  MOV R20, 32@lo((eval_multi_expr_kernel + .L_x_1727@srel)) ;  /* 0x0000000000147802 */ /* 0x000fe40000000f00 */
[----:B------:R-:W-:-:S04]  /*2c7f0*/  MOV R21, 32@hi((eval_multi_expr_kernel + .L_x_1727@srel)) ;  /* 0x0000000000157802 */ /* 0x000fc80000000f00 */
[----:B------:R-:W-:Y:S05]  /*2c800*/  CALL.ABS.NOINC `(apply_op) ;  /* 0x0000000000007943 */ /* 0x000fea0003c00000 */
.L_x_1727:
[----:B------:R-:W-:Y:S02]  /*2c810*/  MOV R5, R4 ;  /* 0x0000000400057202 */ /* 0x000fe40000000f00 */
[----:B------:R-:W-:-:S02]  /*2c820*/  MOV R6, R16 ;  /* 0x0000001000067202 */ /* 0x000fc40000000f00 */
[----:B------:R-:W-:Y:S02]  /*2c830*/  MOV R4, 0x1 ;  /* 0x0000000100047802 */ /* 0x000fe40000000f00 */
[----:B------:R-:W-:Y:S02]  /*2c840*/  MOV R20, 32@lo((eval_multi_expr_kernel + .L_x_1728@srel)) ;  /* 0x0000000000147802 */ /* 0x000fe40000000f00 */
[----:B------:R-:W-:-:S04]  /*2c850*/  MOV R21, 32@hi((eval_multi_expr_kernel + .L_x_1728@srel)) ;  /* 0x0000000000157802 */ /* 0x000fc80000000f00 */
[----:B------:R-:W-:Y:S05]  /*2c860*/  CALL.ABS.NOINC `(apply_op) ;  /* 0x0000000000007943 */ /* 0x000fea0003c00000 */
.L_x_1728:
[----:B------:R0:W5:Y:S01]  /*2c870*/  LDG.E R5, [R26.64+0x4] ;  /* 0x000004241a057981 */ /* 0x000162000c1e1900 */
[----:B------:R-:W-:Y:S02]  /*2c880*/  MOV R22, R4 ;  /* 0x0000000400167202 */ /* 0x000fe40000000f00 */
[----:B------:R-:W-:Y:S02]  /*2c890*/  MOV R6, 0x40000000 ;  /* 0x4000000000067802 */ /* 0x000fe40000000f00 */
[----:B------:R-:W-:Y:S02]  /*2c8a0*/  MOV R4, 0x5 ;  /* 0x0000000500047802 */ /* 0x000fe40000000f00 */
[----:B------:R-:W-:Y:S02]  /*2c8b0*/  MOV R20, 32@lo((eval_multi_expr_kernel + .L_x_1729@srel)) ;  /* 0x0000000000147802 */ /* 0x000fe40000000f00 */
[----:B------:R-:W-:-:S04]  /*2c8c0*/  MOV R21, 32@hi((eval_multi_expr_kernel + .L_x_1729@srel)) ;  /* 0x0000000000157802 */ /* 0x000fc80000000f00 */
[----:B0----5:R-:W-:Y:S05]  /*2c8d0*/  CALL.ABS.NOINC `(apply_op) ;  /* 0x0000000000007943 */ /* 0x021fea0003c00000 */
.L_x_1729:
[----:B------:R0:W5:Y:S01]  /*2c8e0*/  LDG.E R5, [R26.64] ;  /* 0x000000241a057981 */ /* 0x000162000c1e1900 */
[----:B------:R-:W-:-:S02]  /*2c8f0*/  MOV R19, R4 ;  /* 0x0000000400137202 */ /* 0x000fc40000000f00 */
[----:B------:R-:W-:Y:S02]  /*2c900*/  MOV R6, 0xc0000000 ;  /* 0xc000000000067802 */ /* 0x000fe40000000f00 */
[----:B------:R-:W-:Y:S02]  /*2c910*/  MOV R4, 0x5 ;  /* 0x0000000500047802 */ /* 0x000fe40000000f00 */
[----:B------:R-:W-:Y:S02]  /*2c920*/  MOV R20, 32@lo((eval_multi_expr_kernel + .L_x_1730@srel)) ;  /* 0x0000000000147802 */ /* 0x000fe40000000f00 */
[----:B------:R-:W-:-:S04]  /*2c930*/  MOV R21, 32@hi((eval_multi_expr_kernel + .L_x_1730@srel)) ;  /* 0x0000000000157802 */ /* 0x000fc80000000f00 */
[----:B0----5:R-:W-:Y:S05]  /*2c940*/  CALL.ABS.NOINC `(apply_op) ;  /* 0x0000000000007943 */ /* 0x021fea0003c00000 */
.L_x_1730:
[----:B------:R0:W5:Y:S01]  /*2c950*/  LDG.E R5, [R26.64+0x10] ;  /* 0x000010241a057981 */ /* 0x000162000c1e1900 */
[----:B------:R-:W-:Y:S02]  /*2c960*/  MOV R18, R4 ;  /* 0x0000000400127202 */ /* 0x000fe40000000f00 */
[----:B------:R-:W-:Y:S02]  /*2c970*/  MOV R6, 0xc0000000 ;  /* 0xc000000000067802 */ /* 0x000fe40000000f00 */
[----:B------:R-:W-:Y:S02]  /*2c980*/  MOV R4, 0x5 ;  /* 0x0000000500047802 */ /* 0x000fe40000000f00 */
[----:B------:R-:W-:Y:S02]  /*2c990*/  MOV R20, 32@lo((eval_multi_expr_kernel + .L_x_1731@srel)) ;  /* 0x0000000000147802 */ /* 0x000fe40000000f00 */
[----:B------:R-:W-:-:S04]  /*2c9a0*/  MOV R21, 32@hi((eval_multi_expr_kernel + .L_x_1731@srel)) ;  /* 0x0000000000157802 */ /* 0x000fc80000000f00 */
[----:B0----5:R-:W-:Y:S05]  /*2c9b0*/  CALL.ABS.NOINC `(apply_op) ;  /* 0x0000000000007943 */ /* 0x021fea0003c00000 */
.L_x_1731:
[----:B------:R0:W5:Y:S01]  /*2c9c0*/  LDG.E R5, [R26.64+0xc] ;  /* 0x00000c241a057981 */ /* 0x000162000c1e1900 */
[----:B------:R-:W-:-:S02]  /*2c9d0*/  MOV R17, R4 ;  /* 0x0000000400117202 */ /* 0x000fc40000000f00 */
[----:B------:R-:W-:Y:S02]  /*2c9e0*/  MOV R6, 0x40000000 ;  /* 0x4000000000067802 */ /* 0x000fe40000000f00 */
[----:B------:R-:W-:Y:S02]  /*2c9f0*/  MOV R4, 0x5 ;  /* 0x0000000500047802 */ /* 0x000fe40000000f00 */
[----:B------:R-:W-:Y:S02]  /*2ca00*/  MOV R20, 32@lo((eval_multi_expr_kernel + .L_x_1732@srel)) ;  /* 0x0000000000147802 */ /* 0x000fe40000000f00 */
[----:B------:R-:W-:-:S04]  /*2ca10*/  MOV R21, 32@hi((eval_multi_expr_kernel + .L_x_1732@srel)) ;  /* 0x0000000000157802 */ /* 0x000fc80000000f00 */
[----:B0----5:R-:W-:Y:S05]  /*2ca20*/  CALL.ABS.NOINC `(apply_op) ;  /* 0x0000000000007943 */ /* 0x021fea0003c00000 */
.L_x_1732:
[----:B------:R0:W5:Y:S01]  /*2ca30*/  LDG.E R5, [R26.64+0x14] ;  /* 0x000014241a057981 */ /* 0x000162000c1e1900 */
[----:B------:R-:W-:Y:S02]  /*2ca40*/  MOV R16, R4 ;  /* 0x0000000400107202 */ /* 0x000fe40000000f00 */
[----:B------:R-:W-:Y:S02]  /*2ca50*/  MOV R6, 0xc0000000 ;  /* 0xc000000000067802 */ /* 0x000fe40000000f00 */
[----:B------:R-:W-:Y:S02]  /*2ca60*/  MOV R4, 0x5 ;  /* 0x0000000500047802 */ /* 0x000fe40000000f00 */
[----:B------:R-:W-:Y:S02]  /*2ca70*/  MOV R20, 32@lo((eval_multi_expr_kernel + .L_x_1733@srel)) ;  /* 0x0000000000147802 */ /* 0x000fe40000000f00 */
[----:B------:R-:W-:-:S04]  /*2ca80*/  MOV R21, 32@hi((eval_multi_expr_kernel + .L_x_1733@srel)) ;  /* 0x0000000000157802 */ /* 0x000fc80000000f00 */
[----:B0----5:R-:W-:Y:S05]  /*2ca90*/  CALL.ABS.NOINC `(apply_op) ;  /* 0x0000000000007943 */ /* 0x021fea0003c00000 */
.L_x_1733:
[----:B------:R0:W5:Y:S01]  /*2caa0*/  LDG.E R5, [R26.64+0x8] ;  /* 0x000008241a057981 */ /* 0x000162000c1e1900 */
[----:B------:R-:W-:-:S02]  /*2cab0*/  MOV R2, R4 ;  /* 0x0000000400027202 */ /* 0x000fc40000000f00 */
[----:B------:R-:W-:Y:S02]  /*2cac0*/  MOV R6, 0x40000000 ;  /* 0x4000000000067802 */ /* 0x000fe40000000f00 */
[----:B------:R-:W-:Y:S02]  /*2cad0*/  MOV R4, 0x5 ;  /* 0x0000000500047802 */ /* 0x000fe40000000f00 */
[----:B------:R-:W-:Y:S02]  /*2cae0*/  MOV R20, 32@lo((eval_multi_expr_kernel + .L_x_1734@srel)) ;  /* 0x0000000000147802 */ /* 0x000fe40000000f00 */
[----:B------:R-:W-:-:S04]  /*2caf0*/  MOV R21, 32@hi((eval_multi_expr_kernel + .L_x_1734@srel)) ;  /* 0x0000000000157802 */ /* 0x000fc80000000f00 */
[----:B0----5:R-:W-:Y:S05]  /*2cb00*/  CALL.ABS.NOINC `(apply_op) ;  /* 0x0000000000007943 */ /* 0x021fea0003c00000 */
.L_x_1734:
[----:B------:R-:W-:Y:S02]  /*2cb10*/  MOV R6, R4 ;  /* 0x0000000400067202 */ /* 0x000fe40000000f00 */
[----:B------:R-:W-:Y:S02]  /*2cb20*/  MOV R5, 0x3dc7b261 ;  /* 0x3dc7b26100057802 */ /* 0x000fe40000000f00 */
[----:B------:R-:W-:Y:S02]  /*2cb30*/  MOV R4, 0x3 ;  /* 0x0000000300047802 */ /* 0x000fe40000000f00 */
[----:B------:R-:W-:Y:S02]  /*2cb40*/  MOV R20, 32@lo((eval_multi_expr_kernel + .L_x_1735@srel)) ;  /* 0x0000000000147802 */ /* 0x000fe40000000f00 */
[----:B------:R-:W-:-:S04]  /*2cb50*/  MOV R21, 32@hi((eval_multi_expr_kernel + .L_x_1735@srel)) ;  /* 0x0000000000157802 */ /* 0x000fc80000000f00 */
[----:B------:R-:W-:Y:S05]  /*2cb60*/  CALL.ABS.NOINC `(apply_op) ;  /* 0x0000000000007943 */ /* 0x000fea0003c00000 */
.L_x_1735:
[----:B------:R-:W-:Y:S02]  /*2cb70*/  MOV R5, R4 ;  /* 0x0000000400057202 */ /* 0x000fe40000000f00 */
[----:B------:R-:W-:-:S02]  /*2cb80*/  MOV R6, R2 ;  /* 0x0000000200067202 */ /* 0x000fc40000000f00 */
[----:B------:R-:W-:Y:S02]  /*2cb90*/  MOV R4, 0x3 ;  /* 0x0000000300047802 */ /* 0x000fe40000000f00 */
[----:B------:R-:W-:Y:S02]  /*2cba0*/  MOV R20, 32@lo((eval_multi_expr_kernel + .L_x_1736@srel)) ;  /* 0x0000000000147802 */ /* 0x000fe40000000f00 */
[----:B------:R-:W-:-:S04]  /*2cbb0*/  MOV R21, 32@hi((eval_multi_expr_kernel + .L_x_1736@srel)) ;  /* 0x0000000000157802 */ /* 0x000fc80000000f00 */
[----:B------:R-:W-:Y:S05]  /*2cbc0*/  CALL.ABS.NOINC `(apply_op) ;  /* 0x0000000000007943 */ /* 0x000fea0003c00000 */
.L_x_1736:
[----:B------:R-:W-:Y:S02]  /*2cbd0*/  MOV R5, R4 ;  /* 0x0000000400057202 */ /* 0x000fe40000000f00 */
[----:B------:R-:W-:Y:S02]  /*2cbe0*/  MOV R6, R16 ;  /* 0x0000001000067202 */ /* 0x000fe40000000f00 */
[----:B------:R-:W-:Y:S02]  /*2cbf0*/  MOV R4, 0x3 ;  /* 0x0000000300047802 */ /* 0x000fe40000000f00 */
[----:B------:R-:W-:Y:S02]  /*2cc00*/  MOV R20, 32@lo((eval_multi_expr_kernel + .L_x_1737@srel)) ;  /* 0x0000000000147802 */ /* 0x000fe40000000f00 */
[----:B------:R-:W-:-:S04]  /*2cc10*/  MOV R21, 32@hi((eval_multi_expr_kernel + .L_x_1737@srel)) ;  /* 0x0000000000157802 */ /* 0x000fc80000000f00 */
[----:B------:R-:W-:Y:S05]  /*2cc20*/  CALL.ABS.NOINC `(apply_op) ;  /* 0x0000000000007943 */ /* 0x000fea0003c00000 */
.L_x_1737:
[----:B------:R-:W-:Y:S02]  /*2cc30*/  MOV R5, R4 ;  /* 0x0000000400057202 */ /* 0x000fe40000000f00 */
[----:B------:R-:W-:-:S02]  /*2cc40*/  MOV R6, R17 ;  /* 0x0000001100067202 */ /* 0x000fc40000000f00 */
[----:B------:R-:W-:Y:S02]  /*2cc50*/  MOV R4, 0x3 ;  /* 0x0000000300047802 */ /* 0x000fe40000000f00 */
[----:B------:R-:W-:Y:S02]  /*2cc60*/  MOV R20, 32@lo((eval_multi_expr_kernel + .L_x_1738@srel)) ;  /* 0x0000000000147802 */ /* 0x000fe40000000f00 */
[----:B------:R-:W-:-:S04]  /*2cc70*/  MOV R21, 32@hi((eval_multi_expr_kernel + .L_x_1738@srel)) ;  /* 0x0000000000157802 */ /* 0x000fc80000000f00 */
[----:B------:R-:W-:Y:S05]  /*2cc80*/  CALL.ABS.NOINC `(apply_op) ;  /* 0x0000000000007943 */ /* 0x000fea0003c00000 */
.L_x_1738:
[----:B------:R-:W-:Y:S02]  /*2cc90*/  MOV R5, R4 ;  /* 0x0000000400057202 */ /* 0x000fe40000000f00 */
[----:B------:R-:W-:Y:S02]  /*2cca0*/  MOV R6, R18 ;  /* 0x0000001200067202 */ /* 0x000fe40000000f00 */
[----:B------:R-:W-:Y:S02]  /*2ccb0*/  MOV R4, 0x3 ;  /* 0x0000000300047802 */ /* 0x000fe40000000f00 */
[----:B------:R-:W-:Y:S02]  /*2ccc0*/  MOV R20, 32@lo((eval_multi_expr_kernel + .L_x_1739@srel)) ;  /* 0x0000000000147802 */ /* 0x000fe40000000f00 */
[----:B------:R-:W-:-:S04]  /*2ccd0*/  MOV R21, 32@hi((eval_multi_expr_kernel + .L_x_1739@srel)) ;  /* 0x0000000000157802 */ /* 0x000fc80000000f00 */
[----:B------:R-:W-:Y:S05]  /*2cce0*/  CALL.ABS.NOINC `(apply_op) ;  /* 0x0000000000007943 */ /* 0x000fea0003c00000 */
.L_x_1739:
[----:B------:R-:W-:Y:S02]  /*2ccf0*/  MOV R5, R4 ;  /* 0x0000000400057202 */ /* 0x000fe40000000f00 */
[----:B------:R-:W-:-:S02]  /*2cd00*/  MOV R6, R19 ;  /* 0x0000001300067202 */ /* 0x000fc40000000f00 */
[----:B------:R-:W-:Y:S02]  /*2cd10*/  MOV R4, 0x3 ;  /* 0x0000000300047802 */ /* 0x000fe40000000f00 */
[----:B------:R-:W-:Y:S02]  /*2cd20*/  MOV R20, 32@lo((eval_multi_expr_kernel + .L_x_1740@srel)) ;  /* 0x0000000000147802 */ /* 0x000fe40000000f00 */
[----:B------:R-:W-:-:S04]  /*2cd30*/  MOV R21, 32@hi((eval_multi_expr_kernel + .L_x_1740@srel)) ;  /* 0x0000000000157802 */ /* 0x000fc80000000f00 */
[----:B------:R-:W-:Y:S05]  /*2cd40*/  CALL.ABS.NOINC `(apply_op) ;  /* 0x0000000000007943 */ /* 0x000fea0003c00000 */
.L_x_1740:
[----:B------:R-:W-:Y:S02]  /*2cd50*/  MOV R5, R4 ;  /* 0x0000000400057202 */ /* 0x000fe40000000f00 */
[----:B------:R-:W-:Y:S02]  /*2cd60*/  MOV R6, R22 ;  /* 0x0000001600067202 */ /* 0x000fe40000000f00 */
[----:B------:R-:W-:Y:S02]  /*2cd70*/  MOV R4, 0x1 ;  /* 0x0000000100047802 */ /* 0x000fe40000000f00 */
[----:B------:R-:W-:Y:S02]  /*2cd80*/  MOV R20, 32@lo((eval_multi_expr_kernel + .L_x_1741@srel)) ;  /* 0x0000000000147802 */ /* 0x000fe40000000f00 */
[----:B------:R-:W-:-:S04]  /*2cd90*/  MOV R21, 32@hi((eval_multi_expr_kernel + .L_x_1741@srel)) ;  /* 0x0000000000157802 */ /* 0x000fc80000000f00 */
[----:B------:R-:W-:Y:S05]  /*2cda0*/  CALL.ABS.NOINC `(apply_op) ;  /* 0x0000000000007943 */ /* 0x000fea0003c00000 */
.L_x_1741:
        /* <DEDUP_REMOVED lines=8> */
.L_x_1742:
        /* <DEDUP_REMOVED lines=9> */
.L_x_1743:
[----:B------:R0:W5:Y:S01]  /*2cec0*/  LDG.E R5, [R26.64+0x4] ;  /* 0x000004241a057981 */ /* 0x000162000c1e1900 */
[----:B------:R-:W-:Y:S02]  /*2ced0*/  MOV R6, R4 ;  /* 0x0000000400067202 */ /* 0x000fe40000000f00 */
[----:B------:R-:W-:Y:S02]  /*2cee0*/  MOV R4, 0x3 ;  /* 0x0000000300047802 */ /* 0x000fe40000000f00 */
[----:B------:R-:W-:Y:S02]  /*2cef0*/  MOV R20, 32@lo((eval_multi_expr_kernel + .L_x_1744@srel)) ;  /* 0x0000000000147802 */ /* 0x000fe40000000f00 */
[----:B------:R-:W-:-:S04]  /*2cf00*/  MOV R21, 32@hi((eval_multi_expr_kernel + .L_x_1744@srel)) ;  /* 0x0000000000157802 */ /* 0x000fc80000000f00 */
[----:B0----5:R-:W-:Y:S05]  /*2cf10*/  CALL.ABS.NOINC `(apply_op) ;  /* 0x0000000000007943 */ /* 0x021fea0003c00000 */
.L_x_1744:
[----:B------:R0:W5:Y:S01]  /*2cf20*/  LDG.E R5, [R26.64+0x4] ;  /* 0x000004241a057981 */ /* 0x000162000c1e1900 */
[----:B------:R-:W-:Y:S02]  /*2cf30*/  MOV R16, R4 ;  /* 0x0000000400107202 */ /* 0x000fe40000000f00 */
[----:B------:R-:W-:-:S02]  /*2cf40*/  MOV R6, 0xbf800000 ;  /* 0xbf80000000067802 */ /* 0x000fc40000000f00 */
[----:B------:R-:W-:Y:S02]  /*2cf50*/  MOV R4, 0x5 ;  /* 0x0000000500047802 */ /* 0x000fe40000000f00 */
[----:B------:R-:W-:Y:S02]  /*2cf60*/  MOV R20, 32@lo((eval_multi_expr_kernel + .L_x_1745@srel)) ;  /* 0x0000000000147802 */ /* 0x000fe40000000f00 */
[----:B------:R-:W-:-:S04]  /*2cf70*/  MOV R21, 32@hi((eval_multi_expr_kernel + .L_x_1745@srel)) ;  /* 0x0000000000157802 */ /* 0x000fc80000000f00 */
[----:B0----5:R-:W-:Y:S05]  /*2cf80*/  CALL.ABS.NOINC `(apply_op) ;  /* 0x0000000000007943 */ /* 0x021fea0003c00000 */
.L_x_1745:
[----:B------:R0:W5:Y:S01]  /*2cf90*/  LDG.E R5, [R26.64] ;  /* 0x000000241a057981 */ /* 0x000162000c1e1900 */
[----:B------:R-:W-:Y:S02]  /*2cfa0*/  MOV R6, R4 ;  /* 0x0000000400067202 */ /* 0x000fe40000000f00 */
[----:B------:R-:W-:Y:S02]  /*2cfb0*/  MOV R4, 0x3 ;  /* 0x0000000300047802 */ /* 0x000fe40000000f00 */
[----:B------:R-:W-:Y:S02]  /*2cfc0*/  MOV R20, 32@lo((eval_multi_expr_kernel + .L_x_1746@srel)) ;  /* 0x0000000000147802 */ /* 0x000fe40000000f00 */
[----:B------:R-:W-:-:S04]  /*2cfd0*/  MOV R21, 32@hi((eval_multi_expr_kernel + .L_x_1746@srel)) ;  /* 0x0000000000157802 */ /* 0x000fc80000000f00 */
[----:B0----5:R-:W-:Y:S05]  /*2cfe0*/  CALL.ABS.NOINC `(apply_op) ;  /* 0x0000000000007943 */ /* 0x021fea0003c00000 */
.L_x_1746:
[----:B------:R0:W5:Y:S01]  /*2cff0*/  LDG.E R5, [R26.64+0x18] ;  /* 0x000018241a057981 */ /* 0x000162000c1e1900 */
[----:B------:R-:W-:Y:S02]  /*2d000*/  MOV R2, R4 ;  /* 0x0000000400027202 */ /* 0x000fe40000000f00 */
[----:B------:R-:W-:-:S02]  /*2d010*/  MOV R6, RZ ;  /* 0x000000ff00067202 */ /* 0x000fc40000000f00 */
[----:B------:R-:W-:Y:S02]  /*2d020*/  MOV R4, 0xa ;  /* 0x0000000a00047802 */ /* 0x000fe40000000f00 */
[----:B------:R-:W-:Y:S02]  /*2d030*/  MOV R20, 32@lo((eval_multi_expr_kernel + .L_x_1747@srel)) ;  /* 0x0000000000147802 */ /* 0x000fe40000000f00 */
[----:B------:R-:W-:-:S04]  /*2d040*/  MOV R21, 32@hi((eval_multi_expr_kernel + .L_x_1747@srel)) ;  /* 0x0000000000157802 */ /* 0x000fc80000000f00 */
[----:B0----5:R-:W-:Y:S05]  /*2d050*/  CALL.ABS.NOINC `(apply_op) ;  /* 0x0000000000007943 */ /* 0x021fea0003c00000 */
.L_x_1747:
[----:B------:R-:W-:Y:S02]  /*2d060*/  MOV R5, R4 ;  /* 0x0000000400057202 */ /* 0x000fe40000000f00 */
[----:B------:R-:W-:Y:S02]  /*2d070*/  MOV R6, 0x40000000 ;  /* 0x4000000000067802 */ /* 0x000fe40000000f00 */
[----:B------:R-:W-:Y:S02]  /*2d080*/  MOV R4, 0x5 ;  /* 0x0000000500047802 */ /* 0x000fe40000000f00 */
[----:B------:R-:W-:Y:S02]  /*2d090*/  MOV R20, 32@lo((eval_multi_expr_kernel + .L_x_1748@srel)) ;  /* 0x0000000000147802 */ /* 0x000fe40000000f00 */
[----:B------:R-:W-:-:S04]  /*2d0a0*/  MOV R21, 32@hi((eval_multi_expr_kernel + .L_x_1748@srel)) ;  /* 0x0000000000157802 */ /* 0x000fc80000000f00 */
[----:B------:R-:W-:Y:S05]  /*2d0b0*/  CALL.ABS.NOINC `(apply_op) ;  /* 0x0000000000007943 */ /* 0x000fea0003c00000 */
.L_x_1748:
[----:B------:R-:W-:Y:S02]  /*2d0c0*/  MOV R6, R4 ;  /* 0x0000000400067202 */ /* 0x000fe40000000f00 */
[----:B------:R-:W-:-:S02]  /*2d0d0*/  MOV R5, 0xbf800000 ;  /* 0xbf80000000057802 */ /* 0x000fc40000000f00 */
[----:B------:R-:W-:Y:S02]  /*2d0e0*/  MOV R4, 0x3 ;  /* 0x0000000300047802 */ /* 0x000fe40000000f00 */
[----:B------:R-:W-:Y:S02]  /*2d0f0*/  MOV R20, 32@lo((eval_multi_expr_kernel + .L_x_1749@srel)) ;  /* 0x0000000000147802 */ /* 0x000fe40000000f00 */
[----:B------:R-:W-:-:S04]  /*2d100*/  MOV R21, 32@hi((eval_multi_expr_kernel + .L_x_1749@srel)) ;  /* 0x0000000000157802 */ /* 0x000fc80000000f00 */
[----:B------:R-:W-:Y:S05]  /*2d110*/  CALL.ABS.NOINC `(apply_op) ;  /* 0x0000000000007943 */ /* 0x000fea0003c00000 */
.L_x_1749:
[----:B------:R-:W-:Y:S02]  /*2d120*/  MOV R5, R4 ;  /* 0x0000000400057202 */ /* 0x000fe40000000f00 */
[----:B------:R-:W-:Y:S02]  /*2d130*/  MOV R6, R2 ;  /* 0x0000000200067202 */ /* 0x000fe40000000f00 */
[----:B------:R-:W-:Y:S02]  /*2d140*/  MOV R4, 0x1 ;  /* 0x0000000100047802 */ /* 0x000fe40000000f00 */
[----:B------:R-:W-:Y:S02]  /*2d150*/  MOV R20, 32@lo((eval_multi_expr_kernel + .L_x_1750@srel)) ;  /* 0x0000000000147802 */ /* 0x000fe40000000f00 */
[----:B------:R-:W-:-:S04]  /*2d160*/  MOV R21, 32@hi((eval_multi_expr_kernel + .L_x_1750@srel)) ;  /* 0x0000000000157802 */ /* 0x000fc80000000f00 */
[----:B------:R-:W-:Y:S05]  /*2d170*/  CALL.ABS.NOINC `(apply_op) ;  /* 0x0000000000007943 */ /* 0x000fea0003c00000 */
.L_x_1750:
[----:B------:R-:W-:Y:S02]  /*2d180*/  MOV R5, R4 ;  /* 0x0000000400057202 */ /* 0x000fe40000000f00 */
[----:B------:R-:W-:-:S02]  /*2d190*/  MOV R6, R16 ;  /* 0x0000001000067202 */ /* 0x000fc40000000f00 */
[----:B------:R-:W-:Y:S02]  /*2d1a0*/  MOV R4, 0x1 ;  /* 0x0000000100047802 */ /* 0x000fe40000000f00 */
[----:B------:R-:W-:Y:S02]  /*2d1b0*/  MOV R20, 32@lo((eval_multi_expr_kernel + .L_x_1751@srel)) ;  /* 0x0000000000147802 */ /* 0x000fe40000000f00 */
[----:B------:R-:W-:-:S04]  /*2d1c0*/  MOV R21, 32@hi((eval_multi_expr_kernel + .L_x_1751@srel)) ;  /* 0x0000000000157802 */ /* 0x000fc80000000f00 */
[----:B------:R-:W-:Y:S05]  /*2d1d0*/  CALL.ABS.NOINC `(apply_op) ;  /* 0x0000000000007943 */ /* 0x000fea0003c00000 */
.L_x_1751:
[----:B------:R0:W5:Y:S01]  /*2d1e0*/  LDG.E R5, [R26.64+0x4] ;  /* 0x000004241a057981 */ /* 0x000162000c1e1900 */
[----:B------:R-:W-:Y:S02]  /*2d1f0*/  MOV R22, R4 ;  /* 0x0000000400167202 */ /* 0x000fe40000000f00 */
[----:B------:R-:W-:Y:S02]  /*2d200*/  MOV R6, 0x40000000 ;  /* 0x4000000000067802 */ /* 0x000fe40000000f00 */
[----:B------:R-:W-:Y:S02]  /*2d210*/  MOV R4, 0x5 ;  /* 0x0000000500047802 */ /* 0x000fe40000000f00 */
[----:B------:R-:W-:Y:S02]  /*2d220*/  MOV R20, 32@lo((eval_multi_expr_kernel + .L_x_1752@srel)) ;  /* 0x0000000000147802 */ /* 0x000fe40000000f00 */
[----:B------:R-:W-:-:S04]  /*2d230*/  MOV R21, 32@hi((eval_multi_expr_kernel + .L_x_1752@srel)) ;  /* 0x0000000000157802 */ /* 0x000fc80000000f00 */
[----:B0----5:R-:W-:Y:S05]  /*2d240*/  CALL.ABS.NOINC `(apply_op) ;  /* 0x0000000000007943 */ /* 0x021fea0003c00000 */
.L_x_1752:
[----:B------:R0:W5:Y:S01]  /*2d250*/  LDG.E R5, [R26.64] ;  /* 0x000000241a057981 */ /* 0x000162000c1e1900 */
[----:B------:R-:W-:-:S02]  /*2d260*/  MOV R19, R4 ;  /* 0x0000000400137202 */ /* 0x000fc40000000f00 */
[----:B------:R-:W-:Y:S02]  /*2d270*/  MOV R6, 0xc0000000 ;  /* 0xc000000000067802 */ /* 0x000fe40000000f00 */
[----:B------:R-:W-:Y:S02]  /*2d280*/  MOV R4, 0x5 ;  /* 0x0000000500047802 */ /* 0x000fe40000000f00 */
[----:B------:R-:W-:Y:S02]  /*2d290*/  MOV R20, 32@lo((eval_multi_expr_kernel + .L_x_1753@srel)) ;  /* 0x0000000000147802 */ /* 0x000fe40000000f00 */
[----:B------:R-:W-:-:S04]  /*2d2a0*/  MOV R21, 32@hi((eval_multi_expr_kernel + .L_x_1753@srel)) ;  /* 0x0000000000157802 */ /* 0x000fc80000000f00 */
[----:B0----5:R-:W-:Y:S05]  /*2d2b0*/  CALL.ABS.NOINC `(apply_op) ;  /* 0x0000000000007943 */ /* 0x021fea0003c00000 */
.L_x_1753:
[----:B------:R0:W5:Y:S01]  /*2d2c0*/  LDG.E R5, [R26.64+0x10] ;  /* 0x000010241a057981 */ /* 0x000162000c1e1900 */
[----:B------:R-:W-:Y:S02]  /*2d2d0*/  MOV R18, R4 ;  /* 0x0000000400127202 */ /* 0x000fe40000000f00 */
[----:B------:R-:W-:Y:S02]  /*2d2e0*/  MOV R6, 0xc0000000 ;  /* 0xc000000000067802 */ /* 0x000fe40000000f00 */
[----:B------:R-:W-:Y:S02]  /*2d2f0*/  MOV R4, 0x5 ;  /* 0x0000000500047802 */ /* 0x000fe40000000f00 */
[----:B------:R-:W-:Y:S02]  /*2d300*/  MOV R20, 32@lo((eval_multi_expr_kernel + .L_x_1754@srel)) ;  /* 0x0000000000147802 */ /* 0x000fe40000000f00 */
[----:B------:R-:W-:-:S04]  /*2d310*/  MOV R21, 32@hi((eval_multi_expr_kernel + .L_x_1754@srel)) ;  /* 0x0000000000157802 */ /* 0x000fc80000000f00 */
[----:B0----5:R-:W-:Y:S05]  /*2d320*/  CALL.ABS.NOINC `(apply_op) ;  /* 0x0000000000007943 */ /* 0x021fea0003c00000 */
.L_x_1754:
[----:B------:R0:W5:Y:S01]  /*2d330*/  LDG.E R5, [R26.64+0xc] ;  /* 0x00000c241a057981 */ /* 0x000162000c1e1900 */
[----:B------:R-:W-:-:S02]  /*2d340*/  MOV R17, R4 ;  /* 0x0000000400117202 */ /* 0x000fc40000000f00 */
[----:B------:R-:W-:Y:S02]  /*2d350*/  MOV R6, 0x40000000 ;  /* 0x4000000000067802 */ /* 0x000fe40000000f00 */
[----:B------:R-:W-:Y:S02]  /*2d360*/  MOV R4, 0x5 ;  /* 0x0000000500047802 */ /* 0x000fe40000000f00 */
[----:B------:R-:W-:Y:S02]  /*2d370*/  MOV R20, 32@lo((eval_multi_expr_kernel + .L_x_1755@srel)) ;  /* 0x0000000000147802 */ /* 0x000fe40000000f00 */
[----:B------:R-:W-:-:S04]  /*2d380*/  MOV R21, 32@hi((eval_multi_expr_kernel + .L_x_1755@srel)) ;  /* 0x0000000000157802 */ /* 0x000fc80000000f00 */
[----:B0----5:R-:W-:Y:S05]  /*2d390*/  CALL.ABS.NOINC `(apply_op) ;  /* 0x0000000000007943 */ /* 0x021fea0003c00000 */
.L_x_1755:
[----:B------:R0:W5:Y:S01]  /*2d3a0*/  LDG.E R5, [R26.64+0x14] ;  /* 0x000014241a057981 */ /* 0x000162000c1e1900 */
[----:B------:R-:W-:Y:S02]  /*2d3b0*/  MOV R16, R4 ;  /* 0x0000000400107202 */ /* 0x000fe40000000f00 */
[----:B------:R-:W-:Y:S02]  /*2d3c0*/  MOV R6, 0xc0000000 ;  /* 0xc000000000067802 */ /* 0x000fe40000000f00 */
[----:B------:R-:W-:Y:S02]  /*2d3d0*/  MOV R4, 0x5 ;  /* 0x0000000500047802 */ /* 0x000fe40000000f00 */
[----:B------:R-:W-:Y:S02]  /*2d3e0*/  MOV R20, 32@lo((eval_multi_expr_kernel + .L_x_1756@srel)) ;  /* 0x0000000000147802 */ /* 0x000fe40000000f00 */
[----:B------:R-:W-:-:S04]  /*2d3f0*/  MOV R21, 32@hi((eval_multi_expr_kernel + .L_x_1756@srel)) ;  /* 0x0000000000157802 */ /* 0x000fc80000000f00 */
[----:B0----5:R-:W-:Y:S05]  /*2d400*/  CALL.ABS.NOINC `(apply_op) ;  /* 0x0000000000007943 */ /* 0x021fea0003c00000 */
.L_x_1756:
[----:B------:R0:W5:Y:S01]  /*2d410*/  LDG.E R5, [R26.64+0x8] ;  /* 0x000008241a057981 */ /* 0x000162000c1e1900 */
[----:B------:R-:W-:-:S02]  /*2d420*/  MOV R2, R4 ;  /* 0x0000000400027202 */ /* 0x000fc40000000f00 */
[----:B------:R-:W-:Y:S02]  /*2d430*/  MOV R6, 0x40000000 ;  /* 0x4000000000067802 */ /* 0x000fe40000000f00 */
[----:B------:R-:W-:Y:S02]  /*2d440*/  MOV R4, 0x5 ;  /* 0x0000000500047802 */ /* 0x000fe40000000f00 */
[----:B------:R-:W-:Y:S02]  /*2d450*/  MOV R20, 32@lo((eval_multi_expr_kernel + .L_x_1757@srel)) ;  /* 0x0000000000147802 */ /* 0x000fe40000000f00 */
[----:B------:R-:W-:-:S04]  /*2d460*/  MOV R21, 32@hi((eval_multi_expr_kernel + .L_x_1757@srel)) ;  /* 0x0000000000157802 */ /* 0x000fc80000000f00 */
[----:B0----5:R-:W-:Y:S05]  /*2d470*/  CALL.ABS.NOINC `(apply_op) ;  /* 0x0000000000007943 */ /* 0x021fea0003c00000 */
.L_x_1757:
[----:B------:R-:W-:Y:S02]  /*2d480*/  MOV R6, R4 ;  /* 0x0000000400067202 */ /* 0x000fe40000000f00 */
[----:B------:R-:W-:Y:S02]  /*2d490*/  MOV R5, 0x3d705848 ;  /* 0x3d70584800057802 */ /* 0x000fe40000000f00 */
[----:B------:R-:W-:Y:S02]  /*2d4a0*/  MOV R4, 0x3 ;  /* 0x0000000300047802 */ /* 0x000fe40000000f00 */
[----:B------:R-:W-:Y:S02]  /*2d4b0*/  MOV R20, 32@lo((eval_multi_expr_kernel + .L_x_1758@srel)) ;  /* 0x0000000000147802 */ /* 0x000fe40000000f00 */
[----:B------:R-:W-:-:S04]  /*2d4c0*/  MOV R21, 32@hi((eval_multi_expr_kernel + .L_x_1758@srel)) ;  /* 0x0000000000157802 */ /* 0x000fc80000000f00 */
[----:B------:R-:W-:Y:S05]  /*2d4d0*/  CALL.ABS.NOINC `(apply_op) ;  /* 0x0000000000007943 */ /* 0x000fea0003c00000 */
.L_x_1758:
[----:B------:R-:W-:Y:S02]  /*2d4e0*/  MOV R5, R4 ;  /* 0x0000000400057202 */ /* 0x000fe40000000f00 */
[----:B------:R-:W-:-:S02]  /*2d4f0*/  MOV R6, R2 ;  /* 0x0000000200067202 */ /* 0x000fc40000000f00 */
[----:B------:R-:W-:Y:S02]  /*2d500*/  MOV R4, 0x3 ;  /* 0x0000000300047802 */ /* 0x000fe40000000f00 */
[----:B------:R-:W-:Y:S02]  /*2d510*/  MOV R20, 32@lo((eval_multi_expr_kernel + .L_x_1759@srel)) ;  /* 0x0000000000147802 */ /* 0x000fe40000000f00 */
[----:B------:R-:W-:-:S04]  /*2d520*/  MOV R21, 32@hi((eval_multi_expr_kernel + .L_x_1759@srel)) ;  /* 0x0000000000157802 */ /* 0x000fc80000000f00 */
[----:B------:R-:W-:Y:S05]  /*2d530*/  CALL.ABS.NOINC `(apply_op) ;  /* 0x0000000000007943 */ /* 0x000fea0003c00000 */
.L_x_1759:
[----:B------:R-:W-:Y:S02]  /*2d540*/  MOV R5, R4 ;  /* 0x0000000400057202 */ /* 0x000fe40000000f00 */
[----:B------:R-:W-:Y:S02]  /*2d550*/  MOV R6, R16 ;  /* 0x0000001000067202 */ /* 0x000fe40000000f00 */
[----:B------:R-:W-:Y:S02]  /*2d560*/  MOV R4, 0x3 ;  /* 0x0000000300047802 */ /* 0x000fe40000000f00 */
[----:B------:R-:W-:Y:S02]  /*2d570*/  MOV R20, 32@lo((eval_multi_expr_kernel + .L_x_1760@srel)) ;  /* 0x0000000000147802 */ /* 0x000fe40000000f00 */
[----:B------:R-:W-:-:S04]  /*2d580*/  MOV R21, 32@hi((eval_multi_expr_kernel + .L_x_1760@srel)) ;  /* 0x0000000000157802 */ /* 0x000fc80000000f00 */
[----:B------:R-:W-:Y:S05]  /*2d590*/  CALL.ABS.NOINC `(apply_op) ;  /* 0x0000000000007943 */ /* 0x000fea0003c00000 */
.L_x_1760:
[----:B------:R-:W-:Y:S02]  /*2d5a0*/  MOV R5, R4 ;  /* 0x0000000400057202 */ /* 0x000fe40000000f00 */
[----:B------:R-:W-:-:S02]  /*2d5b0*/  MOV R6, R17 ;  /* 0x0000001100067202 */ /* 0x000fc40000000f00 */
[----:B------:R-:W-:Y:S02]  /*2d5c0*/  MOV R4, 0x3 ;  /* 0x0000000300047802 */ /* 0x000fe40000000f00 */
[----:B------:R-:W-:Y:S02]  /*2d5d0*/  MOV R20, 32@lo((eval_multi_expr_kernel + .L_x_1761@srel)) ;  /* 0x0000000000147802 */ /* 0x000fe40000000f00 */
[----:B------:R-:W-:-:S04]  /*2d5e0*/  MOV R21, 32@hi((eval_multi_expr_kernel + .L_x_1761@srel)) ;  /* 0x0000000000157802 */ /* 0x000fc80000000f00 */
[----:B------:R-:W-:Y:S05]  /*2d5f0*/  CALL.ABS.NOINC `(apply_op) ;  /* 0x0000000000007943 */ /* 0x000fea0003c00000 */
.L_x_1761:
[----:B------:R-:W-:Y:S02]  /*2d600*/  MOV R5, R4 ;  /* 0x0000000400057202 */ /* 0x000fe40000000f00 */
[----:B------:R-:W-:Y:S02]  /*2d610*/  MOV R6, R18 ;  /* 0x0000001200067202 */ /* 0x000fe40000000f00 */
[----:B------:R-:W-:Y:S02]  /*2d620*/  MOV R4, 0x3 ;  /* 0x0000000300047802 */ /* 0x000fe40000000f00 */
[----:B------:R-:W-:Y:S02]  /*2d630*/  MOV R20, 32@lo((eval_multi_expr_kernel + .L_x_1762@srel)) ;  /* 0x0000000000147802 */ /* 0x000fe40000000f00 */
[----:B------:R-:W-:-:S04]  /*2d640*/  MOV R21, 32@hi((eval_multi_expr_kernel + .L_x_1762@srel)) ;  /* 0x0000000000157802 */ /* 0x000fc80000000f00 */
[----:B------:R-:W-:Y:S05]  /*2d650*/  CALL.ABS.NOINC `(apply_op) ;  /* 0x0000000000007943 */ /* 0x000fea0003c00000 */
.L_x_1762:
[----:B------:R-:W-:Y:S02]  /*2d660*/  MOV R5, R4 ;  /* 0x0000000400057202 */ /* 0x000fe40000000f00 */
[----:B------:R-:W-:-:S02]  /*2d670*/  MOV R6, R19 ;  /* 0x0000001300067202 */ /* 0x000fc40000000f00 */
[----:B------:R-:W-:Y:S02]  /*2d680*/  MOV R4, 0x3 ;  /* 0x0000000300047802 */ /* 0x000fe40000000f00 */
[----:B------:R-:W-:Y:S02]  /*2d690*/  MOV R20, 32@lo((eval_multi_expr_kernel + .L_x_1763@srel)) ;  /* 0x0000000000147802 */ /* 0x000fe40000000f00 */
[----:B------:R-:W-:-:S04]  /*2d6a0*/  MOV R21, 32@hi((eval_multi_expr_kernel + .L_x_1763@srel)) ;  /* 0x0000000000157802 */ /* 0x000fc80000000f00 */
[----:B------:R-:W-:Y:S05]  /*2d6b0*/  CALL.ABS.NOINC `(apply_op) ;  /* 0x0000000000007943 */ /* 0x000fea0003c00000 */
.L_x_1763:
        /* <DEDUP_REMOVED lines=8> */
.L_x_1764:
        /* <DEDUP_REMOVED lines=9> */
.L_x_1765:
[----:B------:R0:W5:Y:S01]  /*2d7d0*/  LDG.E R5, [R26.64+0x4] ;  /* 0x000004241a057981 */ /* 0x000162000c1e1900 */
[----:B------:R-:W-:Y:S02]  /*2d7e0*/  MOV R6, R4 ;  /* 0x0000000400067202 */ /* 0x000fe40000000f00 */
[----:B------:R-:W-:Y:S02]  /*2d7f0*/  MOV R4, 0x3 ;  /* 0x0000000300047802 */ /* 0x000fe40000000f00 */
[----:B------:R-:W-:Y:S02]  /*2d800*/  MOV R20, 32@lo((eval_multi_expr_kernel + .L_x_1766@srel)) ;  /* 0x0000000000147802 */ /* 0x000fe40000000f00 */
[----:B------:R-:W-:-:S04]  /*2d810*/  MOV R21, 32@hi((eval_multi_expr_kernel + .L_x_1766@srel)) ;  /* 0x0000000000157802 */ /* 0x000fc80000000f00 */
[----:B0----5:R-:W-:Y:S05]  /*2d820*/  CALL.ABS.NOINC `(apply_op) ;  /* 0x0000000000007943 */ /* 0x021fea0003c00000 */
.L_x_1766:
[----:B------:R0:W5:Y:S01]  /*2d830*/  LDG.E R5, [R26.64+0x4] ;  /* 0x000004241a057981 */ /* 0x000162000c1e1900 */
[----:B------:R-:W-:Y:S02]  /*2d840*/  MOV R16, R4 ;  /* 0x0000000400107202 */ /* 0x000fe40000000f00 */
[----:B------:R-:W-:-:S02]  /*2d850*/  MOV R6, 0xbf800000 ;  /* 0xbf80000000067802 */ /* 0x000fc40000000f00 */
[----:B------:R-:W-:Y:S02]  /*2d860*/  MOV R4, 0x5 ;  /* 0x0000000500047802 */ /* 0x000fe40000000f00 */
[----:B------:R-:W-:Y:S02]  /*2d870*/  MOV R20, 32@lo((eval_multi_expr_kernel + .L_x_1767@srel)) ;  /* 0x0000000000147802 */ /* 0x000fe40000000f00 */
[----:B------:R-:W-:-:S04]  /*2d880*/  MOV R21, 32@hi((eval_multi_expr_kernel + .L_x_1767@srel)) ;  /* 0x0000000000157802 */ /* 0x000fc80000000f00 */
[----:B0----5:R-:W-:Y:S05]  /*2d890*/  CALL.ABS.NOINC `(apply_op) ;  /* 0x0000000000007943 */ /* 0x021fea0003c00000 */
.L_x_1767:
[----:B------:R0:W5:Y:S01]  /*2d8a0*/  LDG.E R5, [R26.64] ;  /* 0x000000241a057981 */ /* 0x000162000c1e1900 */
[----:B------:R-:W-:Y:S02]  /*2d8b0*/  MOV R6, R4 ;  /* 0x0000000400067202 */ /* 0x000fe40000000f00 */
[----:B------:R-:W-:Y:S02]  /*2d8c0*/  MOV R4, 0x3 ;  /* 0x0000000300047802 */ /* 0x000fe40000000f00 */
[----:B------:R-:W-:Y:S02]  /*2d8d0*/  MOV R20, 32@lo((eval_multi_expr_kernel + .L_x_1768@srel)) ;  /* 0x0000000000147802 */ /* 0x000fe40000000f00 */
[----:B------:R-:W-:-:S04]  /*2d8e0*/  MOV R21, 32@hi((eval_multi_expr_kernel + .L_x_1768@srel)) ;  /* 0x0000000000157802 */ /* 0x000fc80000000f00 */
[----:B0----5:R-:W-:Y:S05]  /*2d8f0*/  CALL.ABS.NOINC `(apply_op) ;  /* 0x0000000000007943 */ /* 0x021fea0003c00000 */
.L_x_1768:
[----:B------:R0:W5:Y:S01]  /*2d900*/  LDG.E R5, [R26.64+0x18] ;  /* 0x000018241a057981 */ /* 0x000162000c1e1900 */
[----:B------:R-:W-:Y:S02]  /*2d910*/  MOV R2, R4 ;  /* 0x0000000400027202 */ /* 0x000fe40000000f00 */
[----:B------:R-:W-:-:S02]  /*2d920*/  MOV R6, RZ ;  /* 0x000000ff00067202 */ /* 0x000fc40000000f00 */
[----:B------:R-:W-:Y:S02]  /*2d930*/  MOV R4, 0xa ;  /* 0x0000000a00047802 */ /* 0x000fe40000000f00 */
[----:B------:R-:W-:Y:S02]  /*2d940*/  MOV R20, 32@lo((eval_multi_expr_kernel + .L_x_1769@srel)) ;  /* 0x0000000000147802 */ /* 0x000fe40000000f00 */
[----:B------:R-:W-:-:S04]  /*2d950*/  MOV R21, 32@hi((eval_multi_expr_kernel + .L_x_1769@srel)) ;  /* 0x0000000000157802 */ /* 0x000fc80000000f00 */
[----:B0----5:R-:W-:Y:S05]  /*2d960*/  CALL.ABS.NOINC `(apply_op) ;  /* 0x0000000000007943 */ /* 0x021fea0003c00000 */
.L_x_1769:
[----:B------:R-:W-:Y:S02]  /*2d970*/  MOV R5, R4 ;  /* 0x0000000400057202 */ /* 0x000fe40000000f00 */
[----:B------:R-:W-:Y:S02]  /*2d980*/  MOV R6, 0x40000000 ;  /* 0x4000000000067802 */ /* 0x000fe40000000f00 */
[----:B------:R-:W-:Y:S02]  /*2d990*/  MOV R4, 0x5 ;  /* 0x0000000500047802 */ /* 0x000fe40000000f00 */
[----:B------:R-:W-:Y:S02]  /*2d9a0*/  MOV R20, 32@lo((eval_multi_expr_kernel + .L_x_1770@srel)) ;  /* 0x0000000000147802 */ /* 0x000fe40000000f00 */
[----:B------:R-:W-:-:S04]  /*2d9b0*/  MOV R21, 32@hi((eval_multi_expr_kernel + .L_x_1770@srel)) ;  /* 0x0000000000157802 */ /* 0x000fc80000000f00 */
[----:B------:R-:W-:Y:S05]  /*2d9c0*/  CALL.ABS.NOINC `(apply_op) ;  /* 0x0000000000007943 */ /* 0x000fea0003c00000 */
.L_x_1770:
[----:B------:R-:W-:Y:S02]  /*2d9d0*/  MOV R6, R4 ;  /* 0x0000000400067202 */ /* 0x000fe40000000f00 */
[----:B------:R-:W-:-:S02]  /*2d9e0*/  MOV R5, 0xbf800000 ;  /* 0xbf80000000057802 */ /* 0x000fc40000000f00 */
[----:B------:R-:W-:Y:S02]  /*2d9f0*/  MOV R4, 0x3 ;  /* 0x0000000300047802 */ /* 0x000fe40000000f00 */
[----:B------:R-:W-:Y:S02]  /*2da00*/  MOV R20, 32@lo((eval_multi_expr_kernel + .L_x_1771@srel)) ;  /* 0x0000000000147802 */ /* 0x000fe40000000f00 */
[----:B------:R-:W-:-:S04]  /*2da10*/  MOV R21, 32@hi((eval_multi_expr_kernel + .L_x_1771@srel)) ;  /* 0x0000000000157802 */ /* 0x000fc80000000f00 */
[----:B------:R-:W-:Y:S05]  /*2da20*/  CALL.ABS.NOINC `(apply_op) ;  /* 0x0000000000007943 */ /* 0x000fea0003c00000 */
.L_x_1771:
[----:B------:R-:W-:Y:S02]  /*2da30*/  MOV R5, R4 ;  /* 0x0000000400057202 */ /* 0x000fe40000000f00 */
[----:B------:R-:W-:Y:S02]  /*2da40*/  MOV R6, R2 ;  /* 0x0000000200067202 */ /* 0x000fe40000000f00 */
[----:B------:R-:W-:Y:S02]  /*2da50*/  MOV R4, 0x1 ;  /* 0x0000000100047802 */ /* 0x000fe40000000f00 */
[----:B------:R-:W-:Y:S02]  /*2da60*/  MOV R20, 32@lo((eval_multi_expr_kernel + .L_x_1772@srel)) ;  /* 0x0000000000147802 */ /* 0x000fe40000000f00 */
[----:B------:R-:W-:-:S04]  /*2da70*/  MOV R21, 32@hi((eval_multi_expr_kernel + .L_x_1772@srel)) ;  /* 0x0000000000157802 */ /* 0x000fc80000000f00 */
[----:B------:R-:W-:Y:S05]  /*2da80*/  CALL.ABS.NOINC `(apply_op) ;  /* 0x0000000000007943 */ /* 0x000fea0003c00000 */
.L_x_1772:
[----:B------:R-:W-:Y:S02]  /*2da90*/  MOV R5, R4 ;  /* 0x0000000400057202 */ /* 0x000fe40000000f00 */
[----:B------:R-:W-:-:S02]  /*2daa0*/  MOV R6, R16 ;  /* 0x0000001000067202 */ /* 0x000fc40000000f00 */
[----:B------:R-:W-:Y:S02]  /*2dab0*/  MOV R4, 0x1 ;  /* 0x0000000100047802 */ /* 0x000fe40000000f00 */
[----:B------:R-:W-:Y:S02]  /*2dac0*/  MOV R20, 32@lo((eval_multi_expr_kernel + .L_x_1773@srel)) ;  /* 0x0000000000147802 */ /* 0x000fe40000000f00 */
[----:B------:R-:W-:-:S04]  /*2dad0*/  MOV R21, 32@hi((eval_multi_expr_kernel + .L_x_1773@srel)) ;  /* 0x0000000000157802 */ /* 0x000fc80000000f00 */
[----:B------:R-:W-:Y:S05]  /*2dae0*/  CALL.ABS.NOINC `(apply_op) ;  /* 0x0000000000007943 */ /* 0x000fea0003c00000 */
.L_x_1773:
[----:B------:R0:W5:Y:S01]  /*2daf0*/  LDG.E R5, [R26.64+0x4] ;  /* 0x000004241a057981 */ /* 0x000162000c1e1900 */
[----:B------:R-:W-:Y:S02]  /*2db00*/  MOV R22, R4 ;  /* 0x0000000400167202 */ /* 0x000fe40000000f00 */
[----:B------:R-:W-:Y:S02]  /*2db10*/  MOV R6, 0x40000000 ;  /* 0x4000000000067802 */ /* 0x000fe40000000f00 */
[----:B------:R-:W-:Y:S02]  /*2db20*/  MOV R4, 0x5 ;  /* 0x0000000500047802 */ /* 0x000fe40000000f00 */
[----:B------:R-:W-:Y:S02]  /*2db30*/  MOV R20, 32@lo((eval_multi_expr_kernel + .L_x_1774@srel)) ;  /* 0x0000000000147802 */ /* 0x000fe40000000f00 */
[----:B------:R-:W-:-:S04]  /*2db40*/  MOV R21, 32@hi((eval_multi_expr_kernel + .L_x_1774@srel)) ;  /* 0x0000000000157802 */ /* 0x000fc80000000f00 */
[----:B0----5:R-:W-:Y:S05]  /*2db50*/  CALL.ABS.NOINC `(apply_op) ;  /* 0x0000000000007943 */ /* 0x021fea0003c00000 */
.L_x_1774:
[----:B------:R0:W5:Y:S01]  /*2db60*/  LDG.E R5, [R26.64] ;  /* 0x000000241a057981 */ /* 0x000162000c1e1900 */
[----:B------:R-:W-:-:S02]  /*2db70*/  MOV R19, R4 ;  /* 0x0000000400137202 */ /* 0x000fc40000000f00 */
[----:B------:R-:W-:Y:S02]  /*2db80*/  MOV R6, 0xc0000000 ;  /* 0xc000000000067802 */ /* 0x000fe40000000f00 */
[----:B------:R-:W-:Y:S02]  /*2db90*/  MOV R4, 0x5 ;  /* 0x0000000500047802 */ /* 0x000fe40000000f00 */
[----:B------:R-:W-:Y:S02]  /*2dba0*/  MOV R20, 32@lo((eval_multi_expr_kernel + .L_x_1775@srel)) ;  /* 0x0000000000147802 */ /* 0x000fe40000000f00 */
[----:B------:R-:W-:-:S04]  /*2dbb0*/  MOV R21, 32@hi((eval_multi_expr_kernel + .L_x_1775@srel)) ;  /* 0x0000000000157802 */ /* 0x000fc80000000f00 */
[----:B0----5:R-:W-:Y:S05]  /*2dbc0*/  CALL.ABS.NOINC `(apply_op) ;  /* 0x0000000000007943 */ /* 0x021fea0003c00000 */
.L_x_1775:
[----:B------:R0:W5:Y:S01]  /*2dbd0*/  LDG.E R5, [R26.64+0x10] ;  /* 0x000010241a057981 */ /* 0x000162000c1e1900 */
[----:B------:R-:W-:Y:S02]  /*2dbe0*/  MOV R18, R4 ;  /* 0x0000000400127202 */ /* 0x000fe40000000f00 */
[----:B------:R-:W-:Y:S02]  /*2dbf0*/  MOV R6, 0xc0000000 ;  /* 0xc000000000067802 */ /* 0x000fe40000000f00 */
[----:B------:R-:W-:Y:S02]  /*2dc00*/  MOV R4, 0x5 ;  /* 0x0000000500047802 */ /* 0x000fe40000000f00 */
[----:B------:R-:W-:Y:S02]  /*2dc10*/  MOV R20, 32@lo((eval_multi_expr_kernel + .L_x_1776@srel)) ;  /* 0x0000000000147802 */ /* 0x000fe40000000f00 */
[----:B------:R-:W-:-:S04]  /*2dc20*/  MOV R21, 32@hi((eval_multi_expr_kernel + .L_x_1776@srel)) ;  /* 0x0000000000157802 */ /* 0x000fc80000000f00 */
[----:B0----5:R-:W-:Y:S05]  /*2dc30*/  CALL.ABS.NOINC `(apply_op) ;  /* 0x0000000000007943 */ /* 0x021fea0003c00000 */
.L_x_1776:
[----:B------:R0:W5:Y:S01]  /*2dc40*/  LDG.E R5, [R26.64+0xc] ;  /* 0x00000c241a057981 */ /* 0x000162000c1e1900 */
[----:B------:R-:W-:-:S02]  /*2dc50*/  MOV R17, R4 ;  /* 0x0000000400117202 */ /* 0x000fc40000000f00 */
[----:B------:R-:W-:Y:S02]  /*2dc60*/  MOV R6, 0x40000000 ;  /* 0x4000000000067802 */ /* 0x000fe40000000f00 */
[----:B------:R-:W-:Y:S02]  /*2dc70*/  MOV R4, 0x5 ;  /* 0x0000000500047802 */ /* 0x000fe40000000f00 */
[----:B------:R-:W-:Y:S02]  /*2dc80*/  MOV R20, 32@lo((eval_multi_expr_kernel + .L_x_1777@srel)) ;  /* 0x0000000000147802 */ /* 0x000fe40000000f00 */
[----:B------:R-:W-:-:S04]  /*2dc90*/  MOV R21, 32@hi((eval_multi_expr_kernel + .L_x_1777@srel)) ;  /* 0x0000000000157802 */ /* 0x000fc80000000f00 */
[----:B0----5:R-:W-:Y:S05]  /*2dca0*/  CALL.ABS.NOINC `(apply_op) ;  /* 0x0000000000007943 */ /* 0x021fea0003c00000 */
.L_x_1777:
[----:B------:R0:W5:Y:S01]  /*2dcb0*/  LDG.E R5, [R26.64+0x14] ;  /* 0x000014241a057981 */ /* 0x000162000c1e1900 */
[----:B------:R-:W-:Y:S02]  /*2dcc0*/  MOV R16, R4 ;  /* 0x0000000400107202 */ /* 0x000fe40000000f00 */
[----:B------:R-:W-:Y:S02]  /*2dcd0*/  MOV R6, 0xc0000000 ;  /* 0xc000000000067802 */ /* 0x000fe40000000f00 */
[----:B------:R-:W-:Y:S02]  /*2dce0*/  MOV R4, 0x5 ;  /* 0x0000000500047802 */ /* 0x000fe40000000f00 */
[----:B------:R-:W-:Y:S02]  /*2dcf0*/  MOV R20, 32@lo((eval_multi_expr_kernel + .L_x_1778@srel)) ;  /* 0x0000000000147802 */ /* 0x000fe40000000f00 */
[----:B------:R-:W-:-:S04]  /*2dd00*/  MOV R21, 32@hi((eval_multi_expr_kernel + .L_x_1778@srel)) ;  /* 0x0000000000157802 */ /* 0x000fc80000000f00 */
[----:B0----5:R-:W-:Y:S05]  /*2dd10*/  CALL.ABS.NOINC `(apply_op) ;  /* 0x0000000000007943 */ /* 0x021fea0003c00000 */
.L_x_1778:
[----:B------:R0:W5:Y:S01]  /*2dd20*/  LDG.E R5, [R26.64+0x8] ;  /* 0x000008241a057981 */ /* 0x000162000c1e1900 */
[----:B------:R-:W-:-:S02]  /*2dd30*/  MOV R2, R4 ;  /* 0x0000000400027202 */ /* 0x000fc40000000f00 */
[----:B------:R-:W-:Y:S02]  /*2dd40*/  MOV R6, 0x40000000 ;  /* 0x4000000000067802 */ /* 0x000fe40000000f00 */
[----:B------:R-:W-:Y:S02]  /*2dd50*/  MOV R4, 0x5 ;  /* 0x0000000500047802 */ /* 0x000fe40000000f00 */
[----:B------:R-:W-:Y:S02]  /*2dd60*/  MOV R20, 32@lo((eval_multi_expr_kernel + .L_x_1779@srel)) ;  /* 0x0000000000147802 */ /* 0x000fe40000000f00 */
[----:B------:R-:W-:-:S04]  /*2dd70*/  MOV R21, 32@hi((eval_multi_expr_kernel + .L_x_1779@srel)) ;  /* 0x0000000000157802 */ /* 0x000fc80000000f00 */
[----:B0----5:R-:W-:Y:S05]  /*2dd80*/  CALL.ABS.NOINC `(apply_op) ;  /* 0x0000000000007943 */ /* 0x021fea0003c00000 */
.L_x_1779:
[----:B------:R-:W-:Y:S02]  /*2dd90*/  MOV R6, R4 ;  /* 0x0000000400067202 */ /* 0x000fe40000000f00 */
[----:B------:R-:W-:Y:S02]  /*2dda0*/  MOV R5, 0x3da4de35 ;  /* 0x3da4de3500057802 */ /* 0x000fe40000000f00 */
[----:B------:R-:W-:Y:S02]  /*2ddb0*/  MOV R4, 0x3 ;  /* 0x0000000300047802 */ /* 0x000fe40000000f00 */
[----:B------:R-:W-:Y:S02]  /*2ddc0*/  MOV R20, 32@lo((eval_multi_expr_kernel + .L_x_1780@srel)) ;  /* 0x0000000000147802 */ /* 0x000fe40000000f00 */
[----:B------:R-:W-:-:S04]  /*2ddd0*/  MOV R21, 32@hi((eval_multi_expr_kernel + .L_x_1780@srel)) ;  /* 0x0000000000157802 */ /* 0x000fc80000000f00 */
[----:B------:R-:W-:Y:S05]  /*2dde0*/  CALL.ABS.NOINC `(apply_op) ;  /* 0x0000000000007943 */ /* 0x000fea0003c00000 */
.L_x_1780:
[----:B------:R-:W-:Y:S02]  /*2ddf0*/  MOV R5, R4 ;  /* 0x0000000400057202 */ /* 0x000fe40000000f00 */
[----:B------:R-:W-:-:S02]  /*2de00*/  MOV R6, R2 ;  /* 0x0000000200067202 */ /* 0x000fc40000000f00 */
[----:B------:R-:W-:Y:S02]  /*2de10*/  MOV R4, 0x3 ;  /* 0x0000000300047802 */ /* 0x000fe40000000f00 */
[----:B------:R-:W-:Y:S02]  /*2de20*/  MOV R20, 32@lo((eval_multi_expr_kernel + .L_x_1781@srel)) ;  /* 0x0000000000147802 */ /* 0x000fe40000000f00 */
[----:B------:R-:W-:-:S04]  /*2de30*/  MOV R21, 32@hi((eval_multi_expr_kernel + .L_x_1781@srel)) ;  /* 0x0000000000157802 */ /* 0x000fc80000000f00 */
[----:B------:R-:W-:Y:S05]  /*2de40*/  CALL.ABS.NOINC `(apply_op) ;  /* 0x0000000000007943 */ /* 0x000fea0003c00000 */
.L_x_1781:
[----:B------:R-:W-:Y:S02]  /*2de50*/  MOV R5, R4 ;  /* 0x0000000400057202 */ /* 0x000fe40000000f00 */
[----:B------:R-:W-:Y:S02]  /*2de60*/  MOV R6, R16 ;  /* 0x0000001000067202 */ /* 0x000fe40000000f00 */
[----:B------:R-:W-:Y:S02]  /*2de70*/  MOV R4, 0x3 ;  /* 0x0000000300047802 */ /* 0x000fe40000000f00 */
[----:B------:R-:W-:Y:S02]  /*2de80*/  MOV R20, 32@lo((eval_multi_expr_kernel + .L_x_1782@srel)) ;  /* 0x0000000000147802 */ /* 0x000fe40000000f00 */
[----:B------:R-:W-:-:S04]  /*2de90*/  MOV R21, 32@hi((eval_multi_expr_kernel + .L_x_1782@srel)) ;  /* 0x0000000000157802 */ /* 0x000fc80000000f00 */
[----:B------:R-:W-:Y:S05]  /*2dea0*/  CALL.ABS.NOINC `(apply_op) ;  /* 0x0000000000007943 */ /* 0x000fea0003c00000 */
.L_x_1782:
[----:B------:R-:W-:Y:S02]  /*2deb0*/  MOV R5, R4 ;  /* 0x0000000400057202 */ /* 0x000fe40000000f00 */
[----:B------:R-:W-:-:S02]  /*2dec0*/  MOV R6, R17 ;  /* 0x0000001100067202 */ /* 0x000fc40000000f00 */
[----:B------:R-:W-:Y:S02]  /*2ded0*/  MOV R4, 0x3 ;  /* 0x0000000300047802 */ /* 0x000fe40000000f00 */
[----:B------:R-:W-:Y:S02]  /*2dee0*/  MOV R20, 32@lo((eval_multi_expr_kernel + .L_x_1783@srel)) ;  /* 0x0000000000147802 */ /* 0x000fe40000000f00 */
[----:B------:R-:W-:-:S04]  /*2def0*/  MOV R21, 32@hi((eval_multi_expr_kernel + .L_x_1783@srel)) ;  /* 0x0000000000157802 */ /* 0x000fc80000000f00 */
[----:B------:R-:W-:Y:S05]  /*2df00*/  CALL.ABS.NOINC `(apply_op) ;  /* 0x0000000000007943 */ /* 0x000fea0003c00000 */
.L_x_1783:
[----:B------:R-:W-:Y:S02]  /*2df10*/  MOV R5, R4 ;  /* 0x0000000400057202 */ /* 0x000fe40000000f00 */
[----:B------:R-:W-:Y:S02]  /*2df20*/  MOV R6, R18 ;  /* 0x0000001200067202 */ /* 0x000fe40000000f00 */
[----:B------:R-:W-:Y:S02]  /*2df30*/  MOV R4, 0x3 ;  /* 0x0000000300047802 */ /* 0x000fe40000000f00 */
[----:B------:R-:W-:Y:S02]  /*2df40*/  MOV R20, 32@lo((eval_multi_expr_kernel + .L_x_1784@srel)) ;  /* 0x0000000000147802 */ /* 0x000fe40000000f00 */
[----:B------:R-:W-:-:S04]  /*2df50*/  MOV R21, 32@hi((eval_multi_expr_kernel + .L_x_1784@srel)) ;  /* 0x0000000000157802 */ /* 0x000fc80000000f00 */
[----:B------:R-:W-:Y:S05]  /*2df60*/  CALL.ABS.NOINC `(apply_op) ;  /* 0x0000000000007943 */ /* 0x000fea0003c00000 */
.L_x_1784:
[----:B------:R-:W-:Y:S02]  /*2df70*/  MOV R5, R4 ;  /* 0x0000000400057202 */ /* 0x000fe40000000f00 */
[----:B------:R-:W-:-:S02]  /*2df80*/  MOV R6, R19 ;  /* 0x0000001300067202 */ /* 0x000fc40000000f00 */
[----:B------:R-:W-:Y:S02]  /*2df90*/  MOV R4, 0x3 ;  /* 0x0000000300047802 */ /* 0x000fe40000000f00 */
[----:B------:R-:W-:Y:S02]  /*2dfa0*/  MOV R20, 32@lo((eval_multi_expr_kernel + .L_x_1785@srel)) ;  /* 0x0000000000147802 */ /* 0x000fe40000000f00 */
[----:B------:R-:W-:-:S04]  /*2dfb0*/  MOV R21, 32@hi((eval_multi_expr_kernel + .L_x_1785@srel)) ;  /* 0x0000000000157802 */ /* 0x000fc80000000f00 */
[----:B------:R-:W-:Y:S05]  /*2dfc0*/  CALL.ABS.NOINC `(apply_op) ;  /* 0x0000000000007943 */ /* 0x000fea0003c00000 */
.L_x_1785:
        /* <DEDUP_REMOVED lines=8> */
.L_x_1786:
        /* <DEDUP_REMOVED lines=9> */
.L_x_1787:
[----:B------:R0:W5:Y:S01]  /*2e0e0*/  LDG.E R5, [R26.64+0x4] ;  /* 0x000004241a057981 */ /* 0x000162000c1e1900 */
[----:B------:R-:W-:Y:S02]  /*2e0f0*/  MOV R6, R4 ;  /* 0x0000000400067202 */ /* 0x000fe40000000f00 */
[----:B------:R-:W-:Y:S02]  /*2e100*/  MOV R4, 0x3 ;  /* 0x0000000300047802 */ /* 0x000fe40000000f00 */
[----:B------:R-:W-:Y:S02]  /*2e110*/  MOV R20, 32@lo((eval_multi_expr_kernel + .L_x_1788@srel)) ;  /* 0x0000000000147802 */ /* 0x000fe40000000f00 */
[----:B------:R-:W-:-:S04]  /*2e120*/  MOV R21, 32@hi((eval_multi_expr_kernel + .L_x_1788@srel)) ;  /* 0x0000000000157802 */ /* 0x000fc80000000f00 */
[----:B0----5:R-:W-:Y:S05]  /*2e130*/  CALL.ABS.NOINC `(apply_op) ;  /* 0x0000000000007943 */ /* 0x021fea0003c00000 */
.L_x_1788:
[----:B------:R0:W5:Y:S01]  /*2e140*/  LDG.E R5, [R26.64+0x4] ;  /* 0x000004241a057981 */ /* 0x000162000c1e1900 */
[----:B------:R-:W-:Y:S02]  /*2e150*/  MOV R16, R4 ;  /* 0x0000000400107202 */ /* 0x000fe40000000f00 */
[----:B------:R-:W-:-:S02]  /*2e160*/  MOV R6, 0xbf800000 ;  /* 0xbf80000000067802 */ /* 0x000fc40000000f00 */
[----:B------:R-:W-:Y:S02]  /*2e170*/  MOV R4, 0x5 ;  /* 0x0000000500047802 */ /* 0x000fe40000000f00 */
[----:B------:R-:W-:Y:S02]  /*2e180*/  MOV R20, 32@lo((eval_multi_expr_kernel + .L_x_1789@srel)) ;  /* 0x0000000000147802 */ /* 0x000fe40000000f00 */
[----:B------:R-:W-:-:S04]  /*2e190*/  MOV R21, 32@hi((eval_multi_expr_kernel + .L_x_1789@srel)) ;  /* 0x0000000000157802 */ /* 0x000fc80000000f00 */
[----:B0----5:R-:W-:Y:S05]  /*2e1a0*/  CALL.ABS.NOINC `(apply_op) ;  /* 0x0000000000007943 */ /* 0x021fea0003c00000 */
.L_x_1789:
[----:B------:R0:W5:Y:S01]  /*2e1b0*/  LDG.E R5, [R26.64] ;  /* 0x000000241a057981 */ /* 0x000162000c1e1900 */
[----:B------:R-:W-:Y:S02]  /*2e1c0*/  MOV R6, R4 ;  /* 0x0000000400067202 */ /* 0x000fe40000000f00 */
[----:B------:R-:W-:Y:S02]  /*2e1d0*/  MOV R4, 0x3 ;  /* 0x0000000300047802 */ /* 0x000fe40000000f00 */
[----:B------:R-:W-:Y:S02]  /*2e1e0*/  MOV R20, 32@lo((eval_multi_expr_kernel + .L_x_1790@srel)) ;  /* 0x0000000000147802 */ /* 0x000fe40000000f00 */
[----:B------:R-:W-:-:S04]  /*2e1f0*/  MOV R21, 32@hi((eval_multi_expr_kernel + .L_x_1790@srel)) ;  /* 0x0000000000157802 */ /* 0x000fc80000000f00 */
[----:B0----5:R-:W-:Y:S05]  /*2e200*/  CALL.ABS.NOINC `(apply_op) ;  /* 0x0000000000007943 */ /* 0x021fea0003c00000 */
.L_x_1790:
[----:B------:R0:W5:Y:S01]  /*2e210*/  LDG.E R5, [R26.64+0x18] ;  /* 0x000018241a057981 */ /* 0x000162000c1e1900 */
[----:B------:R-:W-:Y:S02]  /*2e220*/  MOV R2, R4 ;  /* 0x0000000400027202 */ /* 0x000fe40000000f00 */
[----:B------:R-:W-:-:S02]  /*2e230*/  MOV R6, RZ ;  /* 0x000000ff00067202 */ /* 0x000fc40000000f00 */
[----:B------:R-:W-:Y:S02]  /*2e240*/  MOV R4, 0xa ;  /* 0x0000000a00047802 */ /* 0x000fe40000000f00 */
[----:B------:R-:W-:Y:S02]  /*2e250*/  MOV R20, 32@lo((eval_multi_expr_kernel + .L_x_1791@srel)) ;  /* 0x0000000000147802 */ /* 0x000fe40000000f00 */
[----:B------:R-:W-:-:S04]  /*2e260*/  MOV R21, 32@hi((eval_multi_expr_kernel + .L_x_1791@srel)) ;  /* 0x0000000000157802 */ /* 0x000fc80000000f00 */
[----:B0----5:R-:W-:Y:S05]  /*2e270*/  CALL.ABS.NOINC `(apply_op) ;  /* 0x0000000000007943 */ /* 0x021fea0003c00000 */
.L_x_1791:
[----:B------:R-:W-:Y:S02]  /*2e280*/  MOV R5, R4 ;  /* 0x0000000400057202 */ /* 0x000fe40000000f00 */
[----:B------:R-:W-:Y:S02]  /*2e290*/  MOV R6, 0x40000000 ;  /* 0x4000000000067802 */ /* 0x000fe40000000f00 */
[----:B------:R-:W-:Y:S02]  /*2e2a0*/  MOV R4, 0x5 ;  /* 0x0000000500047802 */ /* 0x000fe40000000f00 */
[----:B------:R-:W-:Y:S02]  /*2e2b0*/  MOV R20, 32@lo((eval_multi_expr_kernel + .L_x_1792@srel)) ;  /* 0x0000000000147802 */ /* 0x000fe40000000f00 */
[----:B------:R-:W-:-:S04]  /*2e2c0*/  MOV R21, 32@hi((eval_multi_expr_kernel + .L_x_1792@srel)) ;  /* 0x0000000000157802 */ /* 0x000fc80000000f00 */
[----:B------:R-:W-:Y:S05]  /*2e2d0*/  CALL.ABS.NOINC `(apply_op) ;  /* 0x0000000000007943 */ /* 0x000fea0003c00000 */
.L_x_1792:
[----:B------:R-:W-:Y:S02]  /*2e2e0*/  MOV R6, R4 ;  /* 0x0000000400067202 */ /* 0x000fe40000000f00 */
[----:B------:R-:W-:-:S02]  /*2e2f0*/  MOV R5, 0xbf800000 ;  /* 0xbf80000000057802 */ /* 0x000fc40000000f00 */
[----:B------:R-:W-:Y:S02]  /*2e300*/  MOV R4, 0x3 ;  /* 0x0000000300047802 */ /* 0x000fe40000000f00 */
[----:B------:R-:W-:Y:S02]  /*2e310*/  MOV R20, 32@lo((eval_multi_expr_kernel + .L_x_1793@srel)) ;  /* 0x0000000000147802 */ /* 0x000fe40000000f00 */
[----:B------:R-:W-:-:S04]  /*2e320*/  MOV R21, 32@hi((eval_multi_expr_kernel + .L_x_1793@srel)) ;  /* 0x0000000000157802 */ /* 0x000fc80000000f00 */
[----:B------:R-:W-:Y:S05]  /*2e330*/  CALL.ABS.NOINC `(apply_op) ;  /* 0x0000000000007943 */ /* 0x000fea0003c00000 */
.L_x_1793:
[----:B------:R-:W-:Y:S02]  /*2e340*/  MOV R5, R4 ;  /* 0x0000000400057202 */ /* 0x000fe40000000f00 */
[----:B------:R-:W-:Y:S02]  /*2e350*/  MOV R6, R2 ;  /* 0x0000000200067202 */ /* 0x000fe40000000f00 */
[----:B------:R-:W-:Y:S02]  /*2e360*/  MOV R4, 0x1 ;  /* 0x0000000100047802 */ /* 0x000fe40000000f00 */
[----:B------:R-:W-:Y:S02]  /*2e370*/  MOV R20, 32@lo((eval_multi_expr_kernel + .L_x_1794@srel)) ;  /* 0x0000000000147802 */ /* 0x000fe40000000f00 */
[----:B------:R-:W-:-:S04]  /*2e380*/  MOV R21, 32@hi((eval_multi_expr_kernel + .L_x_1794@srel)) ;  /* 0x0000000000157802 */ /* 0x000fc80000000f00 */
[----:B------:R-:W-:Y:S05]  /*2e390*/  CALL.ABS.NOINC `(apply_op) ;  /* 0x0000000000007943 */ /* 0x000fea0003c00000 */
.L_x_1794:
[----:B------:R-:W-:Y:S02]  /*2e3a0*/  MOV R5, R4 ;  /* 0x0000000400057202 */ /* 0x000fe40000000f00 */
[----:B------:R-:W-:-:S02]  /*2e3b0*/  MOV R6, R16 ;  /* 0x0000001000067202 */ /* 0x000fc40000000f00 */
[----:B------:R-:W-:Y:S02]  /*2e3c0*/  MOV R4, 0x1 ;  /* 0x0000000100047802 */ /* 0x000fe40000000f00 */
[----:B------:R-:W-:Y:S02]  /*2e3d0*/  MOV R20, 32@lo((eval_multi_expr_kernel + .L_x_1795@srel)) ;  /* 0x0000000000147802 */ /* 0x000fe40000000f00 */
[----:B------:R-:W-:-:S04]  /*2e3e0*/  MOV R21, 32@hi((eval_multi_expr_kernel + .L_x_1795@srel)) ;  /* 0x0000000000157802 */ /* 0x000fc80000000f00 */
[----:B------:R-:W-:Y:S05]  /*2e3f0*/  CALL.ABS.NOINC `(apply_op) ;  /* 0x0000000000007943 */ /* 0x000fea0003c00000 */
.L_x_1795:
[----:B------:R0:W5:Y:S01]  /*2e400*/  LDG.E R5, [R26.64+0x4] ;  /* 0x000004241a057981 */ /* 0x000162000c1e1900 */
[----:B------:R-:W-:Y:S02]  /*2e410*/  MOV R22, R4 ;  /* 0x0000000400167202 */ /* 0x000fe40000000f00 */
[----:B------:R-:W-:Y:S02]  /*2e420*/  MOV R6, 0x40000000 ;  /* 0x4000000000067802 */ /* 0x000fe40000000f00 */
[----:B------:R-:W-:Y:S02]  /*2e430*/  MOV R4, 0x5 ;  /* 0x0000000500047802 */ /* 0x000fe40000000f00 */
[----:B------:R-:W-:Y:S02]  /*2e440*/  MOV R20, 32@lo((eval_multi_expr_kernel + .L_x_1796@srel)) ;  /* 0x0000000000147802 */ /* 0x000fe40000000f00 */
[----:B------:R-:W-:-:S04]  /*2e450*/  MOV R21, 32@hi((eval_multi_expr_kernel + .L_x_1796@srel)) ;  /* 0x0000000000157802 */ /* 0x000fc80000000f00 */
[----:B0----5:R-:W-:Y:S05]  /*2e460*/  CALL.ABS.NOINC `(apply_op) ;  /* 0x0000000000007943 */ /* 0x021fea0003c00000 */
.L_x_1796:
[----:B------:R0:W5:Y:S01]  /*2e470*/  LDG.E R5, [R26.64] ;  /* 0x000000241a057981 */ /* 0x000162000c1e1900 */
[----:B------:R-:W-:-:S02]  /*2e480*/  MOV R19, R4 ;  /* 0x0000000400137202 */ /* 0x000fc40000000f00 */
[----:B------:R-:W-:Y:S02]  /*2e490*/  MOV R6, 0xc0000000 ;  /* 0xc000000000067802 */ /* 0x000fe40000000f00 */
[----:B------:R-:W-:Y:S02]  /*2e4a0*/  MOV R4, 0x5 ;  /* 0x0000000500047802 */ /* 0x000fe40000000f00 */
[----:B------:R-:W-:Y:S02]  /*2e4b0*/  MOV R20, 32@lo((eval_multi_expr_kernel + .L_x_1797@srel)) ;  /* 0x0000000000147802 */ /* 0x000fe40000000f00 */
[----:B------:R-:W-:-:S04]  /*2e4c0*/  MOV R21, 32@hi((eval_multi_expr_kernel + .L_x_1797@srel)) ;  /* 0x0000000000157802 */ /* 0x000fc80000000f00 */
[----:B0----5:R-:W-:Y:S05]  /*2e4d0*/  CALL.ABS.NOINC `(apply_op) ;  /* 0x0000000000007943 */ /* 0x021fea0003c00000 */
.L_x_1797:
[----:B------:R0:W5:Y:S01]  /*2e4e0*/  LDG.E R5, [R26.64+0x10] ;  /* 0x000010241a057981 */ /* 0x000162000c1e1900 */
[----:B------:R-:W-:Y:S02]  /*2e4f0*/  MOV R18, R4 ;  /* 0x0000000400127202 */ /* 0x000fe40000000f00 */
[----:B------:R-:W-:Y:S02]  /*2e500*/  MOV R6, 0xc0000000 ;  /* 0xc000000000067802 */ /* 0x000fe40000000f00 */
[----:B------:R-:W-:Y:S02]  /*2e510*/  MOV R4, 0x5 ;  /* 0x0000000500047802 */ /* 0x000fe40000000f00 */
[----:B------:R-:W-:Y:S02]  /*2e520*/  MOV R20, 32@lo((eval_multi_expr_kernel + .L_x_1798@srel)) ;  /* 0x0000000000147802 */ /* 0x000fe40000000f00 */
[----:B------:R-:W-:-:S04]  /*2e530*/  MOV R21, 32@hi((eval_multi_expr_kernel + .L_x_1798@srel)) ;  /* 0x0000000000157802 */ /* 0x000fc80000000f00 */
[----:B0----5:R-:W-:Y:S05]  /*2e540*/  CALL.ABS.NOINC `(apply_op) ;  /* 0x0000000000007943 */ /* 0x021fea0003c00000 */
.L_x_1798:
[----:B------:R0:W5:Y:S01]  /*2e550*/  LDG.E R5, [R26.64+0xc] ;  /* 0x00000c241a057981 */ /* 0x000162000c1e1900 */
[----:B------:R-:W-:-:S02]  /*2e560*/  MOV R17, R4 ;  /* 0x0000000400117202 */ /* 0x000fc40000000f00 */
[----:B------:R-:W-:Y:S02]  /*2e570*/  MOV R6, 0x40000000 ;  /* 0x4000000000067802 */ /* 0x000fe40000000f00 */
[----:B------:R-:W-:Y:S02]  /*2e580*/  MOV R4, 0x5 ;  /* 0x0000000500047802 */ /* 0x000fe40000000f00 */
[----:B------:R-:W-:Y:S02]  /*2e590*/  MOV R20, 32@lo((eval_multi_expr_kernel + .L_x_1799@srel)) ;  /* 0x0000000000147802 */ /* 0x000fe40000000f00 */
[----:B------:R-:W-:-:S04]  /*2e5a0*/  MOV R21, 32@hi((eval_multi_expr_kernel + .L_x_1799@srel)) ;  /* 0x0000000000157802 */ /* 0x000fc80000000f00 */
[----:B0----5:R-:W-:Y:S05]  /*2e5b0*/  CALL.ABS.NOINC `(apply_op) ;  /* 0x0000000000007943 */ /* 0x021fea0003c00000 */
.L_x_1799:
[----:B------:R0:W5:Y:S01]  /*2e5c0*/  LDG.E R5, [R26.64+0x14] ;  /* 0x000014241a057981 */ /* 0x000162000c1e1900 */
[----:B------:R-:W-:Y:S02]  /*2e5d0*/  MOV R16, R4 ;  /* 0x0000000400107202 */ /* 0x000fe40000000f00 */
[----:B------:R-:W-:Y:S02]  /*2e5e0*/  MOV R6, 0xc0000000 ;  /* 0xc000000000067802 */ /* 0x000fe40000000f00 */
[----:B------:R-:W-:Y:S02]  /*2e5f0*/  MOV R4, 0x5 ;  /* 0x0000000500047802 */ /* 0x000fe40000000f00 */
[----:B------:R-:W-:Y:S02]  /*2e600*/  MOV R20, 32@lo((eval_multi_expr_kernel + .L_x_1800@srel)) ;  /* 0x0000000000147802 */ /* 0x000fe40000000f00 */
[----:B------:R-:W-:-:S04]  /*2e610*/  MOV R21, 32@hi((eval_multi_expr_kernel + .L_x_1800@srel)) ;  /* 0x0000000000157802 */ /* 0x000fc80000000f00 */
[----:B0----5:R-:W-:Y:S05]  /*2e620*/  CALL.ABS.NOINC `(apply_op) ;  /* 0x0000000000007943 */ /* 0x021fea0003c00000 */
.L_x_1800:
[----:B------:R0:W5:Y:S01]  /*2e630*/  LDG.E R5, [R26.64+0x8] ;  /* 0x000008241a057981 */ /* 0x000162000c1e1900 */
[----:B------:R-:W-:-:S02]  /*2e640*/  MOV R2, R4 ;  /* 0x0000000400027202 */ /* 0x000fc40000000f00 */
[----:B------:R-:W-:Y:S02]  /*2e650*/  MOV R6, 0x40000000 ;  /* 0x4000000000067802 */ /* 0x000fe40000000f00 */
[----:B------:R-:W-:Y:S02]  /*2e660*/  MOV R4, 0x5 ;  /* 0x0000000500047802 */ /* 0x000fe40000000f00 */
[----:B------:R-:W-:Y:S02]  /*2e670*/  MOV R20, 32@lo((eval_multi_expr_kernel + .L_x_1801@srel)) ;  /* 0x0000000000147802 */ /* 0x000fe40000000f00 */
[----:B------:R-:W-:-:S04]  /*2e680*/  MOV R21, 32@hi((eval_multi_expr_kernel + .L_x_1801@srel)) ;  /* 0x0000000000157802 */ /* 0x000fc80000000f00 */
[----:B0----5:R-:W-:Y:S05]  /*2e690*/  CALL.ABS.NOINC `(apply_op) ;  /* 0x0000000000007943 */ /* 0x021fea0003c00000 */
.L_x_1801:
[----:B------:R-:W-:Y:S02]  /*2e6a0*/  MOV R6, R4 ;  /* 0x0000000400067202 */ /* 0x000fe40000000f00 */
[----:B------:R-:W-:Y:S02]  /*2e6b0*/  MOV R5, 0x3d96a651 ;  /* 0x3d96a65100057802 */ /* 0x000fe40000000f00 */
[----:B------:R-:W-:Y:S02]  /*2e6c0*/  MOV R4, 0x3 ;  /* 0x0000000300047802 */ /* 0x000fe40000000f00 */
[----:B------:R-:W-:Y:S02]  /*2e6d0*/  MOV R20, 32@lo((eval_multi_expr_kernel + .L_x_1802@srel)) ;  /* 0x0000000000147802 */ /* 0x000fe40000000f00 */
[----:B------:R-:W-:-:S04]  /*2e6e0*/  MOV R21, 32@hi((eval_multi_expr_kernel + .L_x_1802@srel)) ;  /* 0x0000000000157802 */ /* 0x000fc80000000f00 */
[----:B------:R-:W-:Y:S05]  /*2e6f0*/  CALL.ABS.NOINC `(apply_op) ;  /* 0x0000000000007943 */ /* 0x000fea0003c00000 */
.L_x_1802:
[----:B------:R-:W-:Y:S02]  /*2e700*/  MOV R5, R4 ;  /* 0x0000000400057202 */ /* 0x000fe40000000f00 */
[----:B------:R-:W-:-:S02]  /*2e710*/  MOV R6, R2 ;  /* 0x0000000200067202 */ /* 0x000fc40000000f00 */
[----:B------:R-:W-:Y:S02]  /*2e720*/  MOV R4, 0x3 ;  /* 0x0000000300047802 */ /* 0x000fe40000000f00 */
[----:B------:R-:W-:Y:S02]  /*2e730*/  MOV R20, 32@lo((eval_multi_expr_kernel + .L_x_1803@srel)) ;  /* 0x0000000000147802 */ /* 0x000fe40000000f00 */
[----:B------:R-:W-:-:S04]  /*2e740*/  MOV R21, 32@hi((eval_multi_expr_kernel + .L_x_1803@srel)) ;  /* 0x0000000000157802 */ /* 0x000fc80000000f00 */
[----:B------:R-:W-:Y:S05]  /*2e750*/  CALL.ABS.NOINC `(apply_op) ;  /* 0x0000000000007943 */ /* 0x000fea0003c00000 */
.L_x_1803:
[----:B------:R-:W-:Y:S02]  /*2e760*/  MOV R5, R4 ;  /* 0x0000000400057202 */ /* 0x000fe40000000f00 */
[----:B------:R-:W-:Y:S02]  /*2e770*/  MOV R6, R16 ;  /* 0x0000001000067202 */ /* 0x000fe40000000f00 */
[----:B------:R-:W-:Y:S02]  /*2e780*/  MOV R4, 0x3 ;  /* 0x0000000300047802 */ /* 0x000fe40000000f00 */
[----:B------:R-:W-:Y:S02]  /*2e790*/  MOV R20, 32@lo((eval_multi_expr_kernel + .L_x_1804@srel)) ;  /* 0x0000000000147802 */ /* 0x000fe40000000f00 */
[----:B------:R-:W-:-:S04]  /*2e7a0*/  MOV R21, 32@hi((eval_multi_expr_kernel + .L_x_1804@srel)) ;  /* 0x0000000000157802 */ /* 0x000fc80000000f00 */
[----:B------:R-:W-:Y:S05]  /*2e7b0*/  CALL.ABS.NOINC `(apply_op) ;  /* 0x0000000000007943 */ /* 0x000fea0003c00000 */
.L_x_1804:
[----:B------:R-:W-:Y:S02]  /*2e7c0*/  MOV R5, R4 ;  /* 0x0000000400057202 */ /* 0x000fe40000000f00 */
[----:B------:R-:W-:-:S02]  /*2e7d0*/  MOV R6, R17 ;  /* 0x0000001100067202 */ /* 0x000fc40000000f00 */
[----:B------:R-:W-:Y:S02]  /*2e7e0*/  MOV R4, 0x3 ;  /* 0x0000000300047802 */ /* 0x000fe40000000f00 */
[----:B------:R-:W-:Y:S02]  /*2e7f0*/  MOV R20, 32@lo((eval_multi_expr_kernel + .L_x_1805@srel)) ;  /* 0x0000000000147802 */ /* 0x000fe40000000f00 */
[----:B------:R-:W-:-:S04]  /*2e800*/  MOV R21, 32@hi((eval_multi_expr_kernel + .L_x_1805@srel)) ;  /* 0x0000000000157802 */ /* 0x000fc80000000f00 */
[----:B------:R-:W-:Y:S05]  /*2e810*/  CALL.ABS.NOINC `(apply_op) ;  /* 0x0000000000007943 */ /* 0x000fea0003c00000 */
.L_x_1805:
[----:B------:R-:W-:Y:S02]  /*2e820*/  MOV R5, R4 ;  /* 0x0000000400057202 */ /* 0x000fe40000000f00 */
[----:B------:R-:W-:Y:S02]  /*2e830*/  MOV R6, R18 ;  /* 0x0000001200067202 */ /* 0x000fe40000000f00 */
[----:B------:R-:W-:Y:S02]  /*2e840*/  MOV R4, 0x3 ;  /* 0x0000000300047802 */ /* 0x000fe40000000f00 */
[----:B------:R-:W-:Y:S02]  /*2e850*/  MOV R20, 32@lo((eval_multi_expr_kernel + .L_x_1806@srel)) ;  /* 0x0000000000147802 */ /* 0x000fe40000000f00 */
[----:B------:R-:W-:-:S04]  /*2e860*/  MOV R21, 32@hi((eval_multi_expr_kernel + .L_x_1806@srel)) ;  /* 0x0000000000157802 */ /* 0x000fc80000000f00 */
[----:B------:R-:W-:Y:S05]  /*2e870*/  CALL.ABS.NOINC `(apply_op) ;  /* 0x0000000000007943 */ /* 0x000fea0003c00000 */
.L_x_1806:
[----:B------:R-:W-:Y:S02]  /*2e880*/  MOV R5, R4 ;  /* 0x0000000400057202 */ /* 0x000fe40000000f00 */
[----:B------:R-:W-:-:S02]  /*2e890*/  MOV R6, R19 ;  /* 0x0000001300067202 */ /* 0x000fc40000000f00 */
[----:B------:R-:W-:Y:S02]  /*2e8a0*/  MOV R4, 0x3 ;  /* 0x0000000300047802 */ /* 0x000fe40000000f00 */
[----:B------:R-:W-:Y:S02]  /*2e8b0*/  MOV R20, 32@lo((eval_multi_expr_kernel + .L_x_1807@srel)) ;  /* 0x0000000000147802 */ /* 0x000fe40000000f00 */
[----:B------:R-:W-:-:S04]  /*2e8c0*/  MOV R21, 32@hi((eval_multi_expr_kernel + .L_x_1807@srel)) ;  /* 0x0000000000157802 */ /* 0x000fc80000000f00 */
[----:B------:R-:W-:Y:S05]  /*2e8d0*/  CALL.ABS.NOINC `(apply_op) ;  /* 0x0000000000007943 */ /* 0x000fea0003c00000 */
.L_x_1807:
        /* <DEDUP_REMOVED lines=8> */
.L_x_1808:
        /* <DEDUP_REMOVED lines=9> */
.L_x_1809:
[----:B------:R0:W5:Y:S01]  /*2e9f0*/  LDG.E R5, [R26.64+0x4] ;  /* 0x000004241a057981 */ /* 0x000162000c1e1900 */
[----:B------:R-:W-:Y:S02]  /*2ea00*/  MOV R6, R4 ;  /* 0x0000000400067202 */ /* 0x000fe40000000f00 */
[----:B------:R-:W-:Y:S02]  /*2ea10*/  MOV R4, 0x3 ;  /* 0x0000000300047802 */ /* 0x000fe40000000f00 */
[----:B------:R-:W-:Y:S02]  /*2ea20*/  MOV R20, 32@lo((eval_multi_expr_kernel + .L_x_1810@srel)) ;  /* 0x0000000000147802 */ /* 0x000fe40000000f00 */
[----:B------:R-:W-:-:S04]  /*2ea30*/  MOV R21, 32@hi((eval_multi_expr_kernel + .L_x_1810@srel)) ;  /* 0x0000000000157802 */ /* 0x000fc80000000f00 */
[----:B0----5:R-:W-:Y:S05]  /*2ea40*/  CALL.ABS.NOINC `(apply_op) ;  /* 0x0000000000007943 */ /* 0x021fea0003c00000 */
.L_x_1810:
[----:B------:R0:W5:Y:S01]  /*2ea50*/  LDG.E R5, [R26.64+0x4] ;  /* 0x000004241a057981 */ /* 0x000162000c1e1900 */
[----:B------:R-:W-:Y:S02]  /*2ea60*/  MOV R16, R4 ;  /* 0x0000000400107202 */ /* 0x000fe40000000f00 */
[----:B------:R-:W-:-:S02]  /*2ea70*/  MOV R6, 0xbf800000 ;  /* 0xbf80000000067802 */ /* 0x000fc40000000f00 */
[----:B------:R-:W-:Y:S02]  /*2ea80*/  MOV R4, 0x5 ;  /* 0x0000000500047802 */ /* 0x000fe40000000f00 */
[----:B------:R-:W-:Y:S02]  /*2ea90*/  MOV R20, 32@lo((eval_multi_expr_kernel + .L_x_1811@srel)) ;  /* 0x0000000000147802 */ /* 0x000fe40000000f00 */
[----:B------:R-:W-:-:S04]  /*2eaa0*/  MOV R21, 32@hi((eval_multi_expr_kernel + .L_x_1811@srel)) ;  /* 0x0000000000157802 */ /* 0x000fc80000000f00 */
[----:B0----5:R-:W-:Y:S05]  /*2eab0*/  CALL.ABS.NOINC `(apply_op) ;  /* 0x0000000000007943 */ /* 0x021fea0003c00000 */
.L_x_1811:
[----:B------:R0:W5:Y:S01]  /*2eac0*/  LDG.E R5, [R26.64] ;  /* 0x000000241a057981 */ /* 0x000162000c1e1900 */
[----:B------:R-:W-:Y:S02]  /*2ead0*/  MOV R6, R4 ;  /* 0x0000000400067202 */ /* 0x000fe40000000f00 */
[----:B------:R-:W-:Y:S02]  /*2eae0*/  MOV R4, 0x3 ;  /* 0x0000000300047802 */ /* 0x000fe40000000f00 */
[----:B------:R-:W-:Y:S02]  /*2eaf0*/  MOV R20, 32@lo((eval_multi_expr_kernel + .L_x_1812@srel)) ;  /* 0x0000000000147802 */ /* 0x000fe40000000f00 */
[----:B------:R-:W-:-:S04]  /*2eb00*/  MOV R21, 32@hi((eval_multi_expr_kernel + .L_x_1812@srel)) ;  /* 0x0000000000157802 */ /* 0x000fc80000000f00 */
[----:B0----5:R-:W-:Y:S05]  /*2eb10*/  CALL.ABS.NOINC `(apply_op) ;  /* 0x0000000000007943 */ /* 0x021fea0003c00000 */
.L_x_1812:
[----:B------:R0:W5:Y:S01]  /*2eb20*/  LDG.E R5, [R26.64+0x18] ;  /* 0x000018241a057981 */ /* 0x000162000c1e1900 */
[----:B------:R-:W-:Y:S02]  /*2eb30*/  MOV R2, R4 ;  /* 0x0000000400027202 */ /* 0x000fe40000000f00 */
[----:B------:R-:W-:-:S02]  /*2eb40*/  MOV R6, RZ ;  /* 0x000000ff00067202 */ /* 0x000fc40000000f00 */
[----:B------:R-:W-:Y:S02]  /*2eb50*/  MOV R4, 0xa ;  /* 0x0000000a00047802 */ /* 0x000fe40000000f00 */
[----:B------:R-:W-:Y:S02]  /*2eb60*/  MOV R20, 32@lo((eval_multi_expr_kernel + .L_x_1813@srel)) ;  /* 0x0000000000147802 */ /* 0x000fe40000000f00 */
[----:B------:R-:W-:-:S04]  /*2eb70*/  MOV R21, 32@hi((eval_multi_expr_kernel + .L_x_1813@srel)) ;  /* 0x0000000000157802 */ /* 0x000fc80000000f00 */
[----:B0----5:R-:W-:Y:S05]  /*2eb80*/  CALL.ABS.NOINC `(apply_op) ;  /* 0x0000000000007943 */ /* 0x021fea0003c00000 */
.L_x_1813:
[----:B------:R-:W-:Y:S02]  /*2eb90*/  MOV R5, R4 ;  /* 0x0000000400057202 */ /* 0x000fe40000000f00 */
[----:B------:R-:W-:Y:S02]  /*2eba0*/  MOV R6, 0x40000000 ;  /* 0x4000000000067802 */ /* 0x000fe40000000f00 */
[----:B------:R-:W-:Y:S02]  /*2ebb0*/  MOV R4, 0x5 ;  /* 0x0000000500047802 */ /* 0x000fe40000000f00 */
[----:B------:R-:W-:Y:S02]  /*2ebc0*/  MOV R20, 32@lo((eval_multi_expr_kernel + .L_x_1814@srel)) ;  /* 0x0000000000147802 */ /* 0x000fe40000000f00 */
[----:B------:R-:W-:-:S04]  /*2ebd0*/  MOV R21, 32@hi((eval_multi_expr_kernel + .L_x_1814@srel)) ;  /* 0x0000000000157802 */ /* 0x000fc80000000f00 */
[----:B------:R-:W-:Y:S05]  /*2ebe0*/  CALL.ABS.NOINC `(apply_op) ;  /* 0x0000000000007943 */ /* 0x000fea0003c00000 */
.L_x_1814:
[----:B------:R-:W-:Y:S02]  /*2ebf0*/  MOV R6, R4 ;  /* 0x0000000400067202 */ /* 0x000fe40000000f00 */
[----:B------:R-:W-:-:S02]  /*2ec00*/  MOV R5, 0xbf83ddf9 ;  /* 0xbf83ddf900057802 */ /* 0x000fc40000000f00 */
[----:B------:R-:W-:Y:S02]  /*2ec10*/  MOV R4, 0x3 ;  /* 0x0000000300047802 */ /* 0x000fe40000000f00 */
[----:B------:R-:W-:Y:S02]  /*2ec20*/  MOV R20, 32@lo((eval_multi_expr_kernel + .L_x_1815@srel)) ;  /* 0x0000000000147802 */ /* 0x000fe40000000f00 */
[----:B------:R-:W-:-:S04]  /*2ec30*/  MOV R21, 32@hi((eval_multi_expr_kernel + .L_x_1815@srel)) ;  /* 0x0000000000157802 */ /* 0x000fc80000000f00 */
[----:B------:R-:W-:Y:S05]  /*2ec40*/  CALL.ABS.NOINC `(apply_op) ;  /* 0x0000000000007943 */ /* 0x000fea0003c00000 */
.L_x_1815:
[----:B------:R-:W-:Y:S02]  /*2ec50*/  MOV R5, R4 ;  /* 0x0000000400057202 */ /* 0x000fe40000000f00 */
[----:B------:R-:W-:Y:S02]  /*2ec60*/  MOV R6, R2 ;  /* 0x0000000200067202 */ /* 0x000fe40000000f00 */
[----:B------:R-:W-:Y:S02]  /*2ec70*/  MOV R4, 0x3 ;  /* 0x0000000300047802 */ /* 0x000fe40000000f00 */
[----:B------:R-:W-:Y:S02]  /*2ec80*/  MOV R20, 32@lo((eval_multi_expr_kernel + .L_x_1816@srel)) ;  /* 0x0000000000147802 */ /* 0x000fe40000000f00 */
[----:B------:R-:W-:-:S04]  /*2ec90*/  MOV R21, 32@hi((eval_multi_expr_kernel + .L_x_1816@srel)) ;  /* 0x0000000000157802 */ /* 0x000fc80000000f00 */
[----:B------:R-:W-:Y:S05]  /*2eca0*/  CALL.ABS.NOINC `(apply_op) ;  /* 0x0000000000007943 */ /* 0x000fea0003c00000 */
.L_x_1816:
[----:B------:R-:W-:Y:S02]  /*2ecb0*/  MOV R5, R4 ;  /* 0x0000000400057202 */ /* 0x000fe40000000f00 */
[----:B------:R-:W-:-:S02]  /*2ecc0*/  MOV R6, R16 ;  /* 0x0000001000067202 */ /* 0x000fc40000000f00 */
[----:B------:R-:W-:Y:S02]  /*2ecd0*/  MOV R4, 0x1 ;  /* 0x0000000100047802 */ /* 0x000fe40000000f00 */
[----:B------:R-:W-:Y:S02]  /*2ece0*/  MOV R20, 32@lo((eval_multi_expr_kernel + .L_x_1817@srel)) ;  /* 0x0000000000147802 */ /* 0x000fe40000000f00 */
[----:B------:R-:W-:-:S04]  /*2ecf0*/  MOV R21, 32@hi((eval_multi_expr_kernel + .L_x_1817@srel)) ;  /* 0x0000000000157802 */ /* 0x000fc80000000f00 */
[----:B------:R-:W-:Y:S05]  /*2ed00*/  CALL.ABS.NOINC `(apply_op) ;  /* 0x0000000000007943 */ /* 0x000fea0003c00000 */
.L_x_1817:
[----:B------:R0:W5:Y:S01]  /*2ed10*/  LDG.E R5, [R26.64+0x4] ;  /* 0x000004241a057981 */ /* 0x000162000c1e1900 */
[----:B------:R-:W-:Y:S02]  /*2ed20*/  MOV R22, R4 ;  /* 0x0000000400167202 */ /* 0x000fe40000000f00 */
[----:B------:R-:W-:Y:S02]  /*2ed30*/  MOV R6, 0x3ff2aedf ;  /* 0x3ff2aedf00067802 */ /* 0x000fe40000000f00 */
[----:B------:R-:W-:Y:S02]  /*2ed40*/  MOV R4, 0x5 ;  /* 0x0000000500047802 */ /* 0x000fe40000000f00 */
[----:B------:R-:W-:Y:S02]  /*2ed50*/  MOV R20, 32@lo((eval_multi_expr_kernel + .L_x_1818@srel)) ;  /* 0x0000000000147802 */ /* 0x000fe40000000f00 */
[----:B------:R-:W-:-:S04]  /*2ed60*/  MOV R21, 32@hi((eval_multi_expr_kernel + .L_x_1818@srel)) ;  /* 0x0000000000157802 */ /* 0x000fc80000000f00 */
[----:B0----5:R-:W-:Y:S05]  /*2ed70*/  CALL.ABS.NOINC `(apply_op) ;  /* 0x0000000000007943 */ /* 0x021fea0003c00000 */
.L_x_1818:
[----:B------:R0:W5:Y:S01]  /*2ed80*/  LDG.E R5, [R26.64] ;  /* 0x000000241a057981 */ /* 0x000162000c1e1900 */
[----:B------:R-:W-:-:S02]  /*2ed90*/  MOV R19, R4 ;  /* 0x0000000400137202 */ /* 0x000fc40000000f00 */
[----:B------:R-:W-:Y:S02]  /*2eda0*/  MOV R6, 0xc0000000 ;  /* 0xc000000000067802 */ /* 0x000fe40000000f00 */
[----:B------:R-:W-:Y:S02]  /*2edb0*/  MOV R4, 0x5 ;  /* 0x0000000500047802 */ /* 0x000fe40000000f00 */
[----:B------:R-:W-:Y:S02]  /*2edc0*/  MOV R20, 32@lo((eval_multi_expr_kernel + .L_x_1819@srel)) ;  /* 0x0000000000147802 */ /* 0x000fe40000000f00 */
[----:B------:R-:W-:-:S04]  /*2edd0*/  MOV R21, 32@hi((eval_multi_expr_kernel + .L_x_1819@srel)) ;  /* 0x0000000000157802 */ /* 0x000fc80000000f00 */
[----:B0----5:R-:W-:Y:S05]  /*2ede0*/  CALL.ABS.NOINC `(apply_op) ;  /* 0x0000000000007943 */ /* 0x021fea0003c00000 */
.L_x_1819:
[----:B------:R0:W5:Y:S01]  /*2edf0*/  LDG.E R5, [R26.64+0x10] ;  /* 0x000010241a057981 */ /* 0x000162000c1e1900 */
[----:B------:R-:W-:Y:S02]  /*2ee00*/  MOV R18, R4 ;  /* 0x0000000400127202 */ /* 0x000fe40000000f00 */
[----:B------:R-:W-:Y:S02]  /*2ee10*/  MOV R6, 0xc0000000 ;  /* 0xc000000000067802 */ /* 0x000fe40000000f00 */
[----:B------:R-:W-:Y:S02]  /*2ee20*/  MOV R4, 0x5 ;  /* 0x0000000500047802 */ /* 0x000fe40000000f00 */
[----:B------:R-:W-:Y:S02]  /*2ee30*/  MOV R20, 32@lo((eval_multi_expr_kernel + .L_x_1820@srel)) ;  /* 0x0000000000147802 */ /* 0x000fe40000000f00 */
[----:B------:R-:W-:-:S04]  /*2ee40*/  MOV R21, 32@hi((eval_multi_expr_kernel + .L_x_1820@srel)) ;  /* 0x0000000000157802 */ /* 0x000fc80000000f00 */
[----:B0----5:R-:W-:Y:S05]  /*2ee50*/  CALL.ABS.NOINC `(apply_op) ;  /* 0x0000000000007943 */ /* 0x021fea0003c00000 */
.L_x_1820:
[----:B------:R0:W5:Y:S01]  /*2ee60*/  LDG.E R5, [R26.64+0xc] ;  /* 0x00000c241a057981 */ /* 0x000162000c1e1900 */
[----:B------:R-:W-:-:S02]  /*2ee70*/  MOV R17, R4 ;  /* 0x0000000400117202 */ /* 0x000fc40000000f00 */
[----:B------:R-:W-:Y:S02]  /*2ee80*/  MOV R6, 0x40000000 ;  /* 0x4000000000067802 */ /* 0x000fe40000000f00 */
[----:B------:R-:W-:Y:S02]  /*2ee90*/  MOV R4, 0x5 ;  /* 0x0000000500047802 */ /* 0x000fe40000000f00 */
[----:B------:R-:W-:Y:S02]  /*2eea0*/  MOV R20, 32@lo((eval_multi_expr_kernel + .L_x_1821@srel)) ;  /* 0x0000000000147802 */ /* 0x000fe40000000f00 */
[----:B------:R-:W-:-:S04]  /*2eeb0*/  MOV R21, 32@hi((eval_multi_expr_kernel + .L_x_1821@srel)) ;  /* 0x0000000000157802 */ /* 0x000fc80000000f00 */
[----:B0----5:R-:W-:Y:S05]  /*2eec0*/  CALL.ABS.NOINC `(apply_op) ;  /* 0x0000000000007943 */ /* 0x021fea0003c00000 */
.L_x_1821:
[----:B------:R0:W5:Y:S01]  /*2eed0*/  LDG.E R5, [R26.64+0x14] ;  /* 0x000014241a057981 */ /* 0x000162000c1e1900 */
[----:B------:R-:W-:Y:S02]  /*2eee0*/  MOV R16, R4 ;  /* 0x0000000400107202 */ /* 0x000fe40000000f00 */
[----:B------:R-:W-:Y:S02]  /*2eef0*/  MOV R6, 0xc0000000 ;  /* 0xc000000000067802 */ /* 0x000fe40000000f00 */
[----:B------:R-:W-:Y:S02]  /*2ef00*/  MOV R4, 0x5 ;  /* 0x0000000500047802 */ /* 0x000fe40000000f00 */
[----:B------:R-:W-:Y:S02]  /*2ef10*/  MOV R20, 32@lo((eval_multi_expr_kernel + .L_x_1822@srel)) ;  /* 0x0000000000147802 */ /* 0x000fe40000000f00 */
[----:B------:R-:W-:-:S04]  /*2ef20*/  MOV R21, 32@hi((eval_multi_expr_kernel + .L_x_1822@srel)) ;  /* 0x0000000000157802 */ /* 0x000fc80000000f00 */
[----:B0----5:R-:W-:Y:S05]  /*2ef30*/  CALL.ABS.NOINC `(apply_op) ;  /* 0x0000000000007943 */ /* 0x021fea0003c00000 */
.L_x_1822:
[----:B------:R0:W5:Y:S01]  /*2ef40*/  LDG.E R5, [R26.64+0x8] ;  /* 0x000008241a057981 */ /* 0x000162000c1e1900 */
[----:B------:R-:W-:-:S02]  /*2ef50*/  MOV R2, R4 ;  /* 0x0000000400027202 */ /* 0x000fc40000000f00 */
[----:B------:R-:W-:Y:S02]  /*2ef60*/  MOV R6, 0x40000000 ;  /* 0x4000000000067802 */ /* 0x000fe40000000f00 */
[----:B------:R-:W-:Y:S02]  /*2ef70*/  MOV R4, 0x5 ;  /* 0x0000000500047802 */ /* 0x000fe40000000f00 */
[----:B------:R-:W-:Y:S02]  /*2ef80*/  MOV R20, 32@lo((eval_multi_expr_kernel + .L_x_1823@srel)) ;  /* 0x0000000000147802 */ /* 0x000fe40000000f00 */
[----:B------:R-:W-:-:S04]  /*2ef90*/  MOV R21, 32@hi((eval_multi_expr_kernel + .L_x_1823@srel)) ;  /* 0x0000000000157802 */ /* 0x000fc80000000f00 */
[----:B0----5:R-:W-:Y:S05]  /*2efa0*/  CALL.ABS.NOINC `(apply_op) ;  /* 0x0000000000007943 */ /* 0x021fea0003c00000 */
.L_x_1823:
[----:B------:R-:W-:Y:S02]  /*2efb0*/  MOV R6, R4 ;  /* 0x0000000400067202 */ /* 0x000fe40000000f00 */
[----:B------:R-:W-:Y:S02]  /*2efc0*/  MOV R5, 0x3dae493f ;  /* 0x3dae493f00057802 */ /* 0x000fe40000000f00 */
[----:B------:R-:W-:Y:S02]  /*2efd0*/  MOV R4, 0x1 ;  /* 0x0000000100047802 */ /* 0x000fe40000000f00 */
[----:B------:R-:W-:Y:S02]  /*2efe0*/  MOV R20, 32@lo((eval_multi_expr_kernel + .L_x_1824@srel)) ;  /* 0x0000000000147802 */ /* 0x000fe40000000f00 */
[----:B------:R-:W-:-:S04]  /*2eff0*/  MOV R21, 32@hi((eval_multi_expr_kernel + .L_x_1824@srel)) ;  /* 0x0000000000157802 */ /* 0x000fc80000000f00 */
[----:B------:R-:W-:Y:S05]  /*2f000*/  CALL.ABS.NOINC `(apply_op) ;  /* 0x0000000000007943 */ /* 0x000fea0003c00000 */
.L_x_1824:
[----:B------:R-:W-:Y:S02]  /*2f010*/  MOV R5, R4 ;  /* 0x0000000400057202 */ /* 0x000fe40000000f00 */
[----:B------:R-:W-:-:S02]  /*2f020*/  MOV R6, R2 ;  /* 0x0000000200067202 */ /* 0x000fc40000000f00 */
[----:B------:R-:W-:Y:S02]  /*2f030*/  MOV R4, 0x3 ;  /* 0x0000000300047802 */ /* 0x000fe40000000f00 */
[----:B------:R-:W-:Y:S02]  /*2f040*/  MOV R20, 32@lo((eval_multi_expr_kernel + .L_x_1825@srel)) ;  /* 0x0000000000147802 */ /* 0x000fe40000000f00 */
[----:B------:R-:W-:-:S04]  /*2f050*/  MOV R21, 32@hi((eval_multi_expr_kernel + .L_x_1825@srel)) ;  /* 0x0000000000157802 */ /* 0x000fc80000000f00 */
[----:B------:R-:W-:Y:S05]  /*2f060*/  CALL.ABS.NOINC `(apply_op) ;  /* 0x0000000000007943 */ /* 0x000fea0003c00000 */
.L_x_1825:
[----:B------:R-:W-:Y:S02]  /*2f070*/  MOV R5, R4 ;  /* 0x0000000400057202 */ /* 0x000fe40000000f00 */
[----:B------:R-:W-:Y:S02]  /*2f080*/  MOV R6, R16 ;  /* 0x0000001000067202 */ /* 0x000fe40000000f00 */
[----:B------:R-:W-:Y:S02]  /*2f090*/  MOV R4, 0x3 ;  /* 0x0000000300047802 */ /* 0x000fe40000000f00 */
[----:B------:R-:W-:Y:S02]  /*2f0a0*/  MOV R20, 32@lo((eval_multi_expr_kernel + .L_x_1826@srel)) ;  /* 0x0000000000147802 */ /* 0x000fe40000000f00 */
[----:B------:R-:W-:-:S04]  /*2f0b0*/  MOV R21, 32@hi((eval_multi_expr_kernel + .L_x_1826@srel)) ;  /* 0x0000000000157802 */ /* 0x000fc80000000f00 */
[----:B------:R-:W-:Y:S05]  /*2f0c0*/  CALL.ABS.NOINC `(apply_op) ;  /* 0x0000000000007943 */ /* 0x000fea0003c00000 */
.L_x_1826:
[----:B------:R-:W-:Y:S02]  /*2f0d0*/  MOV R5, R4 ;  /* 0x0000000400057202 */ /* 0x000fe40000000f00 */
[----:B------:R-:W-:-:S02]  /*2f0e0*/  MOV R6, R17 ;  /* 0x0000001100067202 */ /* 0x000fc40000000f00 */
[----:B------:R-:W-:Y:S02]  /*2f0f0*/  MOV R4, 0x3 ;  /* 0x0000000300047802 */ /* 0x000fe40000000f00 */
[----:B------:R-:W-:Y:S02]  /*2f100*/  MOV R20, 32@lo((eval_multi_expr_kernel + .L_x_1827@srel)) ;  /* 0x0000000000147802 */ /* 0x000fe40000000f00 */
[----:B------:R-:W-:-:S04]  /*2f110*/  MOV R21, 32@hi((eval_multi_expr_kernel + .L_x_1827@srel)) ;  /* 0x0000000000157802 */ /* 0x000fc80000000f00 */
[----:B------:R-:W-:Y:S05]  /*2f120*/  CALL.ABS.NOINC `(apply_op) ;  /* 0x0000000000007943 */ /* 0x000fea0003c00000 */
.L_x_1827:
[----:B------:R-:W-:Y:S02]  /*2f130*/  MOV R5, R4 ;  /* 0x0000000400057202 */ /* 0x000fe40000000f00 */
[----:B------:R-:W-:Y:S02]  /*2f140*/  MOV R6, R18 ;  /* 0x0000001200067202 */ /* 0x000fe40000000f00 */
[----:B------:R-:W-:Y:S02]  /*2f150*/  MOV R4, 0x3 ;  /* 0x0000000300047802 */ /* 0x000fe40000000f00 */
[----:B------:R-:W-:Y:S02]  /*2f160*/  MOV R20, 32@lo((eval_multi_expr_kernel + .L_x_1828@srel)) ;  /* 0x0000000000147802 */ /* 0x000fe40000000f00 */
[----:B------:R-:W-:-:S04]  /*2f170*/  MOV R21, 32@hi((eval_multi_expr_kernel + .L_x_1828@srel)) ;  /* 0x0000000000157802 */ /* 0x000fc80000000f00 */
[----:B------:R-:W-:Y:S05]  /*2f180*/  CALL.ABS.NOINC `(apply_op) ;  /* 0x0000000000007943 */ /* 0x000fea0003c00000 */
.L_x_1828:
[----:B------:R-:W-:Y:S02]  /*2f190*/  MOV R5, R4 ;  /* 0x0000000400057202 */ /* 0x000fe40000000f00 */
[----:B------:R-:W-:-:S02]  /*2f1a0*/  MOV R6, R19 ;  /* 0x0000001300067202 */ /* 0x000fc40000000f00 */
[----:B------:R-:W-:Y:S02]  /*2f1b0*/  MOV R4, 0x3 ;  /* 0x0000000300047802 */ /* 0x000fe40000000f00 */
[----:B------:R-:W-:Y:S02]  /*2f1c0*/  MOV R20, 32@lo((eval_multi_expr_kernel + .L_x_1829@srel)) ;  /* 0x0000000000147802 */ /* 0x000fe40000000f00 */
[----:B------:R-:W-:-:S04]  /*2f1d0*/  MOV R21, 32@hi((eval_multi_expr_kernel + .L_x_1829@srel)) ;  /* 0x0000000000157802 */ /* 0x000fc80000000f00 */
[----:B------:R-:W-:Y:S05]  /*2f1e0*/  CALL.ABS.NOINC `(apply_op) ;  /* 0x0000000000007943 */ /* 0x000fea0003c00000 */
.L_x_1829:
        /* <DEDUP_REMOVED lines=8> */
.L_x_1830:
        /* <DEDUP_REMOVED lines=9> */
.L_x_1831:
[----:B------:R0:W5:Y:S01]  /*2f300*/  LDG.E R5, [R26.64+0x4] ;  /* 0x000004241a057981 */ /* 0x000162000c1e1900 */
[----:B------:R-:W-:Y:S02]  /*2f310*/  MOV R6, R4 ;  /* 0x0000000400067202 */ /* 0x000fe40000000f00 */
[----:B------:R-:W-:Y:S02]  /*2f320*/  MOV R4, 0x3 ;  /* 0x0000000300047802 */ /* 0x000fe40000000f00 */
[----:B------:R-:W-:Y:S02]  /*2f330*/  MOV R20, 32@lo((eval_multi_expr_kernel + .L_x_1832@srel)) ;  /* 0x0000000000147802 */ /* 0x000fe40000000f00 */
[----:B------:R-:W-:-:S04]  /*2f340*/  MOV R21, 32@hi((eval_multi_expr_kernel + .L_x_1832@srel)) ;  /* 0x0000000000157802 */ /* 0x000fc80000000f00 */
[----:B0----5:R-:W-:Y:S05]  /*2f350*/  CALL.ABS.NOINC `(apply_op) ;  /* 0x0000000000007943 */ /* 0x021fea0003c00000 */
.L_x_1832:
[----:B------:R0:W5:Y:S01]  /*2f360*/  LDG.E R5, [R26.64+0x4] ;  /* 0x000004241a057981 */ /* 0x000162000c1e1900 */
[----:B------:R-:W-:Y:S02]  /*2f370*/  MOV R16, R4 ;  /* 0x0000000400107202 */ /* 0x000fe40000000f00 */
[----:B------:R-:W-:-:S02]  /*2f380*/  MOV R6, 0xbf800000 ;  /* 0xbf80000000067802 */ /* 0x000fc40000000f00 */
[----:B------:R-:W-:Y:S02]  /*2f390*/  MOV R4, 0x5 ;  /* 0x0000000500047802 */ /* 0x000fe40000000f00 */
[----:B------:R-:W-:Y:S02]  /*2f3a0*/  MOV R20, 32@lo((eval_multi_expr_kernel + .L_x_1833@srel)) ;  /* 0x0000000000147802 */ /* 0x000fe40000000f00 */
[----:B------:R-:W-:-:S04]  /*2f3b0*/  MOV R21, 32@hi((eval_multi_expr_kernel + .L_x_1833@srel)) ;  /* 0x0000000000157802 */ /* 0x000fc80000000f00 */
[----:B0----5:R-:W-:Y:S05]  /*2f3c0*/  CALL.ABS.NOINC `(apply_op) ;  /* 0x0000000000007943 */ /* 0x021fea0003c00000 */
.L_x_1833:
[----:B------:R0:W5:Y:S01]  /*2f3d0*/  LDG.E R5, [R26.64] ;  /* 0x000000241a057981 */ /* 0x000162000c1e1900 */
[----:B------:R-:W-:Y:S02]  /*2f3e0*/  MOV R6, R4 ;  /* 0x0000000400067202 */ /* 0x000fe40000000f00 */
[----:B------:R-:W-:Y:S02]  /*2f3f0*/  MOV R4, 0x3 ;  /* 0x0000000300047802 */ /* 0x000fe40000000f00 */
[----:B------:R-:W-:Y:S02]  /*2f400*/  MOV R20, 32@lo((eval_multi_expr_kernel + .L_x_1834@srel)) ;  /* 0x0000000000147802 */ /* 0x000fe40000000f00 */
[----:B------:R-:W-:-:S04]  /*2f410*/  MOV R21, 32@hi((eval_multi_expr_kernel + .L_x_1834@srel)) ;  /* 0x0000000000157802 */ /* 0x000fc80000000f00 */
[----:B0----5:R-:W-:Y:S05]  /*2f420*/  CALL.ABS.NOINC `(apply_op) ;  /* 0x0000000000007943 */ /* 0x021fea0003c00000 */
.L_x_1834:
[----:B------:R0:W5:Y:S01]  /*2f430*/  LDG.E R5, [R26.64+0x18] ;  /* 0x000018241a057981 */ /* 0x000162000c1e1900 */
[----:B------:R-:W-:Y:S02]  /*2f440*/  MOV R2, R4 ;  /* 0x0000000400027202 */ /* 0x000fe40000000f00 */
[----:B------:R-:W-:-:S02]  /*2f450*/  MOV R6, RZ ;  /* 0x000000ff00067202 */ /* 0x000fc40000000f00 */
[----:B------:R-:W-:Y:S02]  /*2f460*/  MOV R4, 0xa ;  /* 0x0000000a00047802 */ /* 0x000fe40000000f00 */
[----:B------:R-:W-:Y:S02]  /*2f470*/  MOV R20, 32@lo((eval_multi_expr_kernel + .L_x_1835@srel)) ;  /* 0x0000000000147802 */ /* 0x000fe40000000f00 */
[----:B------:R-:W-:-:S04]  /*2f480*/  MOV R21, 32@hi((eval_multi_expr_kernel + .L_x_1835@srel)) ;  /* 0x0000000000157802 */ /* 0x000fc80000000f00 */
[----:B0----5:R-:W-:Y:S05]  /*2f490*/  CALL.ABS.NOINC `(apply_op) ;  /* 0x0000000000007943 */ /* 0x021fea0003c00000 */
.L_x_1835:
[----:B------:R-:W-:Y:S02]  /*2f4a0*/  MOV R5, R4 ;  /* 0x0000000400057202 */ /* 0x000fe40000000f00 */
[----:B------:R-:W-:Y:S02]  /*2f4b0*/  MOV R6, 0x40000000 ;  /* 0x4000000000067802 */ /* 0x000fe40000000f00 */
[----:B------:R-:W-:Y:S02]  /*2f4c0*/  MOV R4, 0x5 ;  /* 0x0000000500047802 */ /* 0x000fe40000000f00 */
[----:B------:R-:W-:Y:S02]  /*2f4d0*/  MOV R20, 32@lo((eval_multi_expr_kernel + .L_x_1836@srel)) ;  /* 0x0000000000147802 */ /* 0x000fe40000000f00 */
[----:B------:R-:W-:-:S04]  /*2f4e0*/  MOV R21, 32@hi((eval_multi_expr_kernel + .L_x_1836@srel)) ;  /* 0x0000000000157802 */ /* 0x000fc80000000f00 */
[----:B------:R-:W-:Y:S05]  /*2f4f0*/  CALL.ABS.NOINC `(apply_op) ;  /* 0x0000000000007943 */ /* 0x000fea0003c00000 */
.L_x_1836:
[----:B------:R-:W-:Y:S02]  /*2f500*/  MOV R6, R4 ;  /* 0x0000000400067202 */ /* 0x000fe40000000f00 */
[----:B------:R-:W-:-:S02]  /*2f510*/  MOV R5, 0xbf88b2f9 ;  /* 0xbf88b2f900057802 */ /* 0x000fc40000000f00 */
[----:B------:R-:W-:Y:S02]  /*2f520*/  MOV R4, 0x3 ;  /* 0x0000000300047802 */ /* 0x000fe40000000f00 */
[----:B------:R-:W-:Y:S02]  /*2f530*/  MOV R20, 32@lo((eval_multi_expr_kernel + .L_x_1837@srel)) ;  /* 0x0000000000147802 */ /* 0x000fe40000000f00 */
[----:B------:R-:W-:-:S04]  /*2f540*/  MOV R21, 32@hi((eval_multi_expr_kernel + .L_x_1837@srel)) ;  /* 0x0000000000157802 */ /* 0x000fc80000000f00 */
[----:B------:R-:W-:Y:S05]  /*2f550*/  CALL.ABS.NOINC `(apply_op) ;  /* 0x0000000000007943 */ /* 0x000fea0003c00000 */
.L_x_1837:
[----:B------:R-:W-:Y:S02]  /*2f560*/  MOV R5, R4 ;  /* 0x0000000400057202 */ /* 0x000fe40000000f00 */
[----:B------:R-:W-:Y:S02]  /*2f570*/  MOV R6, R2 ;  /* 0x0000000200067202 */ /* 0x000fe40000000f00 */
[----:B------:R-:W-:Y:S02]  /*2f580*/  MOV R4, 0x1 ;  /* 0x0000000100047802 */ /* 0x000fe40000000f00 */
[----:B------:R-:W-:Y:S02]  /*2f590*/  MOV R20, 32@lo((eval_multi_expr_kernel + .L_x_1838@srel)) ;  /* 0x0000000000147802 */ /* 0x000fe40000000f00 */
[----:B------:R-:W-:-:S04]  /*2f5a0*/  MOV R21, 32@hi((eval_multi_expr_kernel + .L_x_1838@srel)) ;  /* 0x0000000000157802 */ /* 0x000fc80000000f00 */
[----:B------:R-:W-:Y:S05]  /*2f5b0*/  CALL.ABS.NOINC `(apply_op) ;  /* 0x0000000000007943 */ /* 0x000fea0003c00000 */
.L_x_1838:
[----:B------:R-:W-:Y:S02]  /*2f5c0*/  MOV R5, R4 ;  /* 0x0000000400057202 */ /* 0x000fe40000000f00 */
[----:B------:R-:W-:-:S02]  /*2f5d0*/  MOV R6, R16 ;  /* 0x0000001000067202 */ /* 0x000fc40000000f00 */
[----:B------:R-:W-:Y:S02]  /*2f5e0*/  MOV R4, 0x1 ;  /* 0x0000000100047802 */ /* 0x000fe40000000f00 */
[----:B------:R-:W-:Y:S02]  /*2f5f0*/  MOV R20, 32@lo((eval_multi_expr_kernel + .L_x_1839@srel)) ;  /* 0x0000000000147802 */ /* 0x000fe40000000f00 */
[----:B------:R-:W-:-:S04]  /*2f600*/  MOV R21, 32@hi((eval_multi_expr_kernel + .L_x_1839@srel)) ;  /* 0x0000000000157802 */ /* 0x000fc80000000f00 */
[----:B------:R-:W-:Y:S05]  /*2f610*/  CALL.ABS.NOINC `(apply_op) ;  /* 0x0000000000007943 */ /* 0x000fea0003c00000 */
.L_x_1839:
[----:B------:R0:W5:Y:S01]  /*2f620*/  LDG.E R5, [R26.64+0x4] ;  /* 0x000004241a057981 */ /* 0x000162000c1e1900 */
[----:B------:R-:W-:Y:S02]  /*2f630*/  MOV R22, R4 ;  /* 0x0000000400167202 */ /* 0x000fe40000000f00 */
[----:B------:R-:W-:Y:S02]  /*2f640*/  MOV R6, 0x40000000 ;  /* 0x4000000000067802 */ /* 0x000fe40000000f00 */
[----:B------:R-:W-:Y:S02]  /*2f650*/  MOV R4, 0x5 ;  /* 0x0000000500047802 */ /* 0x000fe40000000f00 */
[----:B------:R-:W-:Y:S02]  /*2f660*/  MOV R20, 32@lo((eval_multi_expr_kernel + .L_x_1840@srel)) ;  /* 0x0000000000147802 */ /* 0x000fe40000000f00 */
[----:B------:R-:W-:-:S04]  /*2f670*/  MOV R21, 32@hi((eval_multi_expr_kernel + .L_x_1840@srel)) ;  /* 0x0000000000157802 */ /* 0x000fc80000000f00 */
[----:B0----5:R-:W-:Y:S05]  /*2f680*/  CALL.ABS.NOINC `(apply_op) ;  /* 0x0000000000007943 */ /* 0x021fea0003c00000 */
.L_x_1840:
[----:B------:R0:W5:Y:S01]  /*2f690*/  LDG.E R5, [R26.64] ;  /* 0x000000241a057981 */ /* 0x000162000c1e1900 */
[----:B------:R-:W-:-:S02]  /*2f6a0*/  MOV R19, R4 ;  /* 0x0000000400137202 */ /* 0x000fc40000000f00 */
[----:B------:R-:W-:Y:S02]  /*2f6b0*/  MOV R6, 0xc0000000 ;  /* 0xc000000000067802 */ /* 0x000fe40000000f00 */
[----:B------:R-:W-:Y:S02]  /*2f6c0*/  MOV R4, 0x5 ;  /* 0x0000000500047802 */ /* 0x000fe40000000f00 */
[----:B------:R-:W-:Y:S02]  /*2f6d0*/  MOV R20, 32@lo((eval_multi_expr_kernel + .L_x_1841@srel)) ;  /* 0x0000000000147802 */ /* 0x000fe40000000f00 */
[----:B------:R-:W-:-:S04]  /*2f6e0*/  MOV R21, 32@hi((eval_multi_expr_kernel + .L_x_1841@srel)) ;  /* 0x0000000000157802 */ /* 0x000fc80000000f00 */
[----:B0----5:R-:W-:Y:S05]  /*2f6f0*/  CALL.ABS.NOINC `(apply_op) ;  /* 0x0000000000007943 */ /* 0x021fea0003c00000 */
.L_x_1841:
[----:B------:R0:W5:Y:S01]  /*2f700*/  LDG.E R5, [R26.64+0x10] ;  /* 0x000010241a057981 */ /* 0x000162000c1e1900 */
[----:B------:R-:W-:Y:S02]  /*2f710*/  MOV R18, R4 ;  /* 0x0000000400127202 */ /* 0x000fe40000000f00 */
[----:B------:R-:W-:Y:S02]  /*2f720*/  MOV R6, 0xc0000000 ;  /* 0xc000000000067802 */ /* 0x000fe40000000f00 */
[----:B------:R-:W-:Y:S02]  /*2f730*/  MOV R4, 0x5 ;  /* 0x0000000500047802 */ /* 0x000fe40000000f00 */
[----:B------:R-:W-:Y:S02]  /*2f740*/  MOV R20, 32@lo((eval_multi_expr_kernel + .L_x_1842@srel)) ;  /* 0x0000000000147802 */ /* 0x000fe40000000f00 */
[----:B------:R-:W-:-:S04]  /*2f750*/  MOV R21, 32@hi((eval_multi_expr_kernel + .L_x_1842@srel)) ;  /* 0x0000000000157802 */ /* 0x000fc80000000f00 */
[----:B0----5:R-:W-:Y:S05]  /*2f760*/  CALL.ABS.NOINC `(apply_op) ;  /* 0x0000000000007943 */ /* 0x021fea0003c00000 */
.L_x_1842:
[----:B------:R0:W5:Y:S01]  /*2f770*/  LDG.E R5, [R26.64+0xc] ;  /* 0x00000c241a057981 */ /* 0x000162000c1e1900 */
[----:B------:R-:W-:-:S02]  /*2f780*/  MOV R17, R4 ;  /* 0x0000000400117202 */ /* 0x000fc40000000f00 */
[----:B------:R-:W-:Y:S02]  /*2f790*/  MOV R6, 0x40000000 ;  /* 0x4000000000067802 */ /* 0x000fe40000000f00 */
[----:B------:R-:W-:Y:S02]  /*2f7a0*/  MOV R4, 0x5 ;  /* 0x0000000500047802 */ /* 0x000fe40000000f00 */
[----:B------:R-:W-:Y:S02]  /*2f7b0*/  MOV R20, 32@lo((eval_multi_expr_kernel + .L_x_1843@srel)) ;  /* 0x0000000000147802 */ /* 0x000fe40000000f00 */
[----:B------:R-:W-:-:S04]  /*2f7c0*/  MOV R21, 32@hi((eval_multi_expr_kernel + .L_x_1843@srel)) ;  /* 0x0000000000157802 */ /* 0x000fc80000000f00 */
[----:B0----5:R-:W-:Y:S05]  /*2f7d0*/  CALL.ABS.NOINC `(apply_op) ;  /* 0x0000000000007943 */ /* 0x021fea0003c00000 */
.L_x_1843:
[----:B------:R0:W5:Y:S01]  /*2f7e0*/  LDG.E R5, [R26.64+0x14] ;  /* 0x000014241a057981 */ /* 0x000162000c1e1900 */
[----:B------:R-:W-:Y:S02]  /*2f7f0*/  MOV R16, R4 ;  /* 0x0000000400107202 */ /* 0x000fe40000000f00 */
[----:B------:R-:W-:Y:S02]  /*2f800*/  MOV R6, 0xc0203a5b ;  /* 0xc0203a5b00067802 */ /* 0x000fe40000000f00 */
[----:B------:R-:W-:Y:S02]  /*2f810*/  MOV R4, 0x5 ;  /* 0x0000000500047802 */ /* 0x000fe40000000f00 */
[----:B------:R-:W-:Y:S02]  /*2f820*/  MOV R20, 32@lo((eval_multi_expr_kernel + .L_x_1844@srel)) ;  /* 0x0000000000147802 */ /* 0x000fe40000000f00 */
[----:B------:R-:W-:-:S04]  /*2f830*/  MOV R21, 32@hi((eval_multi_expr_kernel + .L_x_1844@srel)) ;  /* 0x0000000000157802 */ /* 0x000fc80000000f00 */
[----:B0----5:R-:W-:Y:S05]  /*2f840*/  CALL.ABS.NOINC `(apply_op) ;  /* 0x0000000000007943 */ /* 0x021fea0003c00000 */
.L_x_1844:
[----:B------:R0:W5:Y:S01]  /*2f850*/  LDG.E R5, [R26.64+0x8] ;  /* 0x000008241a057981 */ /* 0x000162000c1e1900 */
[----:B------:R-:W-:-:S02]  /*2f860*/  MOV R2, R4 ;  /* 0x0000000400027202 */ /* 0x000fc40000000f00 */
[----:B------:R-:W-:Y:S02]  /*2f870*/  MOV R6, 0x40000000 ;  /* 0x4000000000067802 */ /* 0x000fe40000000f00 */
[----:B------:R-:W-:Y:S02]  /*2f880*/  MOV R4, 0x5 ;  /* 0x0000000500047802 */ /* 0x000fe40000000f00 */
[----:B------:R-:W-:Y:S02]  /*2f890*/  MOV R20, 32@lo((eval_multi_expr_kernel + .L_x_1845@srel)) ;  /* 0x0000000000147802 */ /* 0x000fe40000000f00 */
[----:B------:R-:W-:-:S04]  /*2f8a0*/  MOV R21, 32@hi((eval_multi_expr_kernel + .L_x_1845@srel)) ;  /* 0x0000000000157802 */ /* 0x000fc80000000f00 */
[----:B0----5:R-:W-:Y:S05]  /*2f8b0*/  CALL.ABS.NOINC `(apply_op) ;  /* 0x0000000000007943 */ /* 0x021fea0003c00000 */
.L_x_1845:
[----:B------:R-:W-:Y:S02]  /*2f8c0*/  MOV R6, R4 ;  /* 0x0000000400067202 */ /* 0x000fe40000000f00 */
[----:B------:R-:W-:Y:S02]  /*2f8d0*/  MOV R5, 0x3dea2405 ;  /* 0x3dea240500057802 */ /* 0x000fe40000000f00 */
[----:B------:R-:W-:Y:S02]  /*2f8e0*/  MOV R4, 0x3 ;  /* 0x0000000300047802 */ /* 0x000fe40000000f00 */
[----:B------:R-:W-:Y:S02]  /*2f8f0*/  MOV R20, 32@lo((eval_multi_expr_kernel + .L_x_1846@srel)) ;  /* 0x0000000000147802 */ /* 0x000fe40000000f00 */
[----:B------:R-:W-:-:S04]  /*2f900*/  MOV R21, 32@hi((eval_multi_expr_kernel + .L_x_1846@srel)) ;  /* 0x0000000000157802 */ /* 0x000fc80000000f00 */
[----:B------:R-:W-:Y:S05]  /*2f910*/  CALL.ABS.NOINC `(apply_op) ;  /* 0x0000000000007943 */ /* 0x000fea0003c00000 */
.L_x_1846:
[----:B------:R-:W-:Y:S02]  /*2f920*/  MOV R5, R4 ;  /* 0x0000000400057202 */ /* 0x000fe40000000f00 */
[----:B------:R-:W-:-:S02]  /*2f930*/  MOV R6, R2 ;  /* 0x0000000200067202 */ /* 0x000fc40000000f00 */
[----:B------:R-:W-:Y:S02]  /*2f940*/  MOV R4, 0x3 ;  /* 0x0000000300047802 */ /* 0x000fe40000000f00 */
[----:B------:R-:W-:Y:S02]  /*2f950*/  MOV R20, 32@lo((eval_multi_expr_kernel + .L_x_1847@srel)) ;  /* 0x0000000000147802 */ /* 0x000fe40000000f00 */
[----:B------:R-:W-:-:S04]  /*2f960*/  MOV R21, 32@hi((eval_multi_expr_kernel + .L_x_1847@srel)) ;  /* 0x0000000000157802 */ /* 0x000fc80000000f00 */
[----:B------:R-:W-:Y:S05]  /*2f970*/  CALL.ABS.NOINC `(apply_op) ;  /* 0x0000000000007943 */ /* 0x000fea0003c00000 */
.L_x_1847:
[----:B------:R-:W-:Y:S02]  /*2f980*/  MOV R5, R4 ;  /* 0x0000000400057202 */ /* 0x000fe40000000f00 */
[----:B------:R-:W-:Y:S02]  /*2f990*/  MOV R6, R16 ;  /* 0x0000001000067202 */ /* 0x000fe40000000f00 */
[----:B------:R-:W-:Y:S02]  /*2f9a0*/  MOV R4, 0x3 ;  /* 0x0000000300047802 */ /* 0x000fe40000000f00 */
[----:B------:R-:W-:Y:S02]  /*2f9b0*/  MOV R20, 32@lo((eval_multi_expr_kernel + .L_x_1848@srel)) ;  /* 0x0000000000147802 */ /* 0x000fe40000000f00 */
[----:B------:R-:W-:-:S04]  /*2f9c0*/  MOV R21, 32@hi((eval_multi_expr_kernel + .L_x_1848@srel)) ;  /* 0x0000000000157802 */ /* 0x000fc80000000f00 */
[----:B------:R-:W-:Y:S05]  /*2f9d0*/  CALL.ABS.NOINC `(apply_op) ;  /* 0x0000000000007943 */ /* 0x000fea0003c00000 */
.L_x_1848:
[----:B------:R-:W-:Y:S02]  /*2f9e0*/  MOV R5, R4 ;  /* 0x0000000400057202 */ /* 0x000fe40000000f00 */
[----:B------:R-:W-:-:S02]  /*2f9f0*/  MOV R6, R17 ;  /* 0x0000001100067202 */ /* 0x000fc40000000f00 */
[----:B------:R-:W-:Y:S02]  /*2fa00*/  MOV R4, 0x1 ;  /* 0x0000000100047802 */ /* 0x000fe40000000f00 */
[----:B------:R-:W-:Y:S02]  /*2fa10*/  MOV R20, 32@lo((eval_multi_expr_kernel + .L_x_1849@srel)) ;  /* 0x0000000000147802 */ /* 0x000fe40000000f00 */
[----:B------:R-:W-:-:S04]  /*2fa20*/  MOV R21, 32@hi((eval_multi_expr_kernel + .L_x_1849@srel)) ;  /* 0x0000000000157802 */ /* 0x000fc80000000f00 */
[----:B------:R-:W-:Y:S05]  /*2fa30*/  CALL.ABS.NOINC `(apply_op) ;  /* 0x0000000000007943 */ /* 0x000fea0003c00000 */
.L_x_1849:
[----:B------:R-:W-:Y:S02]  /*2fa40*/  MOV R5, R4 ;  /* 0x0000000400057202 */ /* 0x000fe40000000f00 */
[----:B------:R-:W-:Y:S02]  /*2fa50*/  MOV R6, R18 ;  /* 0x0000001200067202 */ /* 0x000fe40000000f00 */
[----:B------:R-:W-:Y:S02]  /*2fa60*/  MOV R4, 0x3 ;  /* 0x0000000300047802 */ /* 0x000fe40000000f00 */
[----:B------:R-:W-:Y:S02]  /*2fa70*/  MOV R20, 32@lo((eval_multi_expr_kernel + .L_x_1850@srel)) ;  /* 0x0000000000147802 */ /* 0x000fe40000000f00 */
[----:B------:R-:W-:-:S04]  /*2fa80*/  MOV R21, 32@hi((eval_multi_expr_kernel + .L_x_1850@srel)) ;  /* 0x0000000000157802 */ /* 0x000fc80000000f00 */
[----:B------:R-:W-:Y:S05]  /*2fa90*/  CALL.ABS.NOINC `(apply_op) ;  /* 0x0000000000007943 */ /* 0x000fea0003c00000 */
.L_x_1850:
[----:B------:R-:W-:Y:S02]  /*2faa0*/  MOV R5, R4 ;  /* 0x0000000400057202 */ /* 0x000fe40000000f00 */
[----:B------:R-:W-:-:S02]  /*2fab0*/  MOV R6, R19 ;  /* 0x0000001300067202 */ /* 0x000fc40000000f00 */
[----:B------:R-:W-:Y:S02]  /*2fac0*/  MOV R4, 0x3 ;  /* 0x0000000300047802 */ /* 0x000fe40000000f00 */
[----:B------:R-:W-:Y:S02]  /*2fad0*/  MOV R20, 32@lo((eval_multi_expr_kernel + .L_x_1851@srel)) ;  /* 0x0000000000147802 */ /* 0x000fe40000000f00 */
[----:B------:R-:W-:-:S04]  /*2fae0*/  MOV R21, 32@hi((eval_multi_expr_kernel + .L_x_1851@srel)) ;  /* 0x0000000000157802 */ /* 0x000fc80000000f00 */
[----:B------:R-:W-:Y:S05]  /*2faf0*/  CALL.ABS.NOINC `(apply_op) ;  /* 0x0000000000007943 */ /* 0x000fea0003c00000 */
.L_x_1851:
        /* <DEDUP_REMOVED lines=8> */
.L_x_1852:
        /* <DEDUP_REMOVED lines=9> */
.L_x_1853:
[----:B------:R0:W5:Y:S01]  /*2fc10*/  LDG.E R5, [R26.64+0x4] ;  /* 0x000004241a057981 */ /* 0x000162000c1e1900 */
[----:B------:R-:W-:Y:S02]  /*2fc20*/  MOV R6, R4 ;  /* 0x0000000400067202 */ /* 0x000fe40000000f00 */
[----:B------:R-:W-:Y:S02]  /*2fc30*/  MOV R4, 0x3 ;  /* 0x0000000300047802 */ /* 0x000fe40000000f00 */
[----:B------:R-:W-:Y:S02]  /*2fc40*/  MOV R20, 32@lo((eval_multi_expr_kernel + .L_x_1854@srel)) ;  /* 0x0000000000147802 */ /* 0x000fe40000000f00 */
[----:B------:R-:W-:-:S04]  /*2fc50*/  MOV R21, 32@hi((eval_multi_expr_kernel + .L_x_1854@srel)) ;  /* 0x0000000000157802 */ /* 0x000fc80000000f00 */
[----:B0----5:R-:W-:Y:S05]  /*2fc60*/  CALL.ABS.NOINC `(apply_op) ;  /* 0x0000000000007943 */ /* 0x021fea0003c00000 */
.L_x_1854:
[----:B------:R0:W5:Y:S01]  /*2fc70*/  LDG.E R5, [R26.64+0x4] ;  /* 0x000004241a057981 */ /* 0x000162000c1e1900 */
[----:B------:R-:W-:Y:S02]  /*2fc80*/  MOV R16, R4 ;  /* 0x0000000400107202 */ /* 0x000fe40000000f00 */
[----:B------:R-:W-:-:S02]  /*2fc90*/  MOV R6, 0xbf800000 ;  /* 0xbf80000000067802 */ /* 0x000fc40000000f00 */
[----:B------:R-:W-:Y:S02]  /*2fca0*/  MOV R4, 0x5 ;  /* 0x0000000500047802 */ /* 0x000fe40000000f00 */
[----:B------:R-:W-:Y:S02]  /*2fcb0*/  MOV R20, 32@lo((eval_multi_expr_kernel + .L_x_1855@srel)) ;  /* 0x0000000000147802 */ /* 0x000fe40000000f00 */
[----:B------:R-:W-:-:S04]  /*2fcc0*/  MOV R21, 32@hi((eval_multi_expr_kernel + .L_x_1855@srel)) ;  /* 0x0000000000157802 */ /* 0x000fc80000000f00 */
[----:B0----5:R-:W-:Y:S05]  /*2fcd0*/  CALL.ABS.NOINC `(apply_op) ;  /* 0x0000000000007943 */ /* 0x021fea0003c00000 */
.L_x_1855:
[----:B------:R0:W5:Y:S01]  /*2fce0*/  LDG.E R5, [R26.64] ;  /* 0x000000241a057981 */ /* 0x000162000c1e1900 */
[----:B------:R-:W-:Y:S02]  /*2fcf0*/  MOV R6, R4 ;  /* 0x0000000400067202 */ /* 0x000fe40000000f00 */
[----:B------:R-:W-:Y:S02]  /*2fd00*/  MOV R4, 0x3 ;  /* 0x0000000300047802 */ /* 0x000fe40000000f00 */
[----:B------:R-:W-:Y:S02]  /*2fd10*/  MOV R20, 32@lo((eval_multi_expr_kernel + .L_x_1856@srel)) ;  /* 0x0000000000147802 */ /* 0x000fe40000000f00 */
[----:B------:R-:W-:-:S04]  /*2fd20*/  MOV R21, 32@hi((eval_multi_expr_kernel + .L_x_1856@srel)) ;  /* 0x0000000000157802 */ /* 0x000fc80000000f00 */
[----:B0----5:R-:W-:Y:S05]  /*2fd30*/  CALL.ABS.NOINC `(apply_op) ;  /* 0x0000000000007943 */ /* 0x021fea0003c00000 */
.L_x_1856:
[----:B------:R0:W5:Y:S01]  /*2fd40*/  LDG.E R5, [R26.64+0x18] ;  /* 0x000018241a057981 */ /* 0x000162000c1e1900 */
[----:B------:R-:W-:Y:S02]  /*2fd50*/  MOV R2, R4 ;  /* 0x0000000400027202 */ /* 0x000fe40000000f00 */
[----:B------:R-:W-:-:S02]  /*2fd60*/  MOV R6, RZ ;  /* 0x000000ff00067202 */ /* 0x000fc40000000f00 */
[----:B------:R-:W-:Y:S02]  /*2fd70*/  MOV R4, 0xa ;  /* 0x0000000a00047802 */ /* 0x000fe40000000f00 */
[----:B------:R-:W-:Y:S02]  /*2fd80*/  MOV R20, 32@lo((eval_multi_expr_kernel + .L_x_1857@srel)) ;  /* 0x0000000000147802 */ /* 0x000fe40000000f00 */
[----:B------:R-:W-:-:S04]  /*2fd90*/  MOV R21, 32@hi((eval_multi_expr_kernel + .L_x_1857@srel)) ;  /* 0x0000000000157802 */ /* 0x000fc80000000f00 */
[----:B0----5:R-:W-:Y:S05]  /*2fda0*/  CALL.ABS.NOINC `(apply_op) ;  /* 0x0000000000007943 */ /* 0x021fea0003c00000 */
.L_x_1857:
[----:B------:R-:W-:Y:S02]  /*2fdb0*/  MOV R5, R4 ;  /* 0x0000000400057202 */ /* 0x000fe40000000f00 */
[----:B------:R-:W-:Y:S02]  /*2fdc0*/  MOV R6, 0x40000000 ;  /* 0x4000000000067802 */ /* 0x000fe40000000f00 */
[----:B------:R-:W-:Y:S02]  /*2fdd0*/  MOV R4, 0x5 ;  /* 0x0000000500047802 */ /* 0x000fe40000000f00 */
[----:B------:R-:W-:Y:S02]  /*2fde0*/  MOV R20, 32@lo((eval_multi_expr_kernel + .L_x_1858@srel)) ;  /* 0x0000000000147802 */ /* 0x000fe40000000f00 */
[----:B------:R-:W-:-:S04]  /*2fdf0*/  MOV R21, 32@hi((eval_multi_expr_kernel + .L_x_1858@srel)) ;  /* 0x0000000000157802 */ /* 0x000fc80000000f00 */
[----:B------:R-:W-:Y:S05]  /*2fe00*/  CALL.ABS.NOINC `(apply_op) ;  /* 0x0000000000007943 */ /* 0x000fea0003c00000 */
.L_x_1858:
[----:B------:R-:W-:Y:S02]  /*2fe10*/  MOV R6, R4 ;  /* 0x0000000400067202 */ /* 0x000fe40000000f00 */
[----:B------:R-:W-:-:S02]  /*2fe20*/  MOV R5, 0xbf800000 ;  /* 0xbf80000000057802 */ /* 0x000fc40000000f00 */
[----:B------:R-:W-:Y:S02]  /*2fe30*/  MOV R4, 0x3 ;  /* 0x0000000300047802 */ /* 0x000fe40000000f00 */
[----:B------:R-:W-:Y:S02]  /*2fe40*/  MOV R20, 32@lo((eval_multi_expr_kernel + .L_x_1859@srel)) ;  /* 0x0000000000147802 */ /* 0x000fe40000000f00 */
[----:B------:R-:W-:-:S04]  /*2fe50*/  MOV R21, 32@hi((eval_multi_expr_kernel + .L_x_1859@srel)) ;  /* 0x0000000000157802 */ /* 0x000fc80000000f00 */
[----:B------:R-:W-:Y:S05]  /*2fe60*/  CALL.ABS.NOINC `(apply_op) ;  /* 0x0000000000007943 */ /* 0x000fea0003c00000 */
.L_x_1859:
[----:B------:R-:W-:Y:S02]  /*2fe70*/  MOV R5, R4 ;  /* 0x0000000400057202 */ /* 0x000fe40000000f00 */
[----:B------:R-:W-:Y:S02]  /*2fe80*/  MOV R6, R2 ;  /* 0x0000000200067202 */ /* 0x000fe40000000f00 */
[----:B------:R-:W-:Y:S02]  /*2fe90*/  MOV R4, 0x1 ;  /* 0x0000000100047802 */ /* 0x000fe40000000f00 */
[----:B------:R-:W-:Y:S02]  /*2fea0*/  MOV R20, 32@lo((eval_multi_expr_kernel + .L_x_1860@srel)) ;  /* 0x0000000000147802 */ /* 0x000fe40000000f00 */
[----:B------:R-:W-:-:S04]  /*2feb0*/  MOV R21, 32@hi((eval_multi_expr_kernel + .L_x_1860@srel)) ;  /* 0x0000000000157802 */ /* 0x000fc80000000f00 */
[----:B------:R-:W-:Y:S05]  /*2fec0*/  CALL.ABS.NOINC `(apply_op) ;  /* 0x0000000000007943 */ /* 0x000fea0003c00000 */
.L_x_1860:
[----:B------:R-:W-:Y:S02]  /*2fed0*/  MOV R5, R4 ;  /* 0x0000000400057202 */ /* 0x000fe40000000f00 */
[----:B------:R-:W-:-:S02]  /*2fee0*/  MOV R6, R16 ;  /* 0x0000001000067202 */ /* 0x000fc40000000f00 */
[----:B------:R-:W-:Y:S02]  /*2fef0*/  MOV R4, 0x1 ;  /* 0x0000000100047802 */ /* 0x000fe40000000f00 */
[----:B------:R-:W-:Y:S02]  /*2ff00*/  MOV R20, 32@lo((eval_multi_expr_kernel + .L_x_1861@srel)) ;  /* 0x0000000000147802 */ /* 0x000fe40000000f00 */
[----:B------:R-:W-:-:S04]  /*2ff10*/  MOV R21, 32@hi((eval_multi_expr_kernel + .L_x_1861@srel)) ;  /* 0x0000000000157802 */ /* 0x000fc80000000f00 */
[----:B------:R-:W-:Y:S05]  /*2ff20*/  CALL.ABS.NOINC `(apply_op) ;  /* 0x0000000000007943 */ /* 0x000fea0003c00000 */
.L_x_1861:
[----:B------:R0:W5:Y:S01]  /*2ff30*/  LDG.E R5, [R26.64+0x4] ;  /* 0x000004241a057981 */ /* 0x000162000c1e1900 */
[----:B------:R-:W-:Y:S02]  /*2ff40*/  MOV R22, R4 ;  /* 0x0000000400167202 */ /* 0x000fe40000000f00 */
[----:B------:R-:W-:Y:S02]  /*2ff50*/  MOV R6, 0x40000000 ;  /* 0x4000000000067802 */ /* 0x000fe40000000f00 */
[----:B------:R-:W-:Y:S02]  /*2ff60*/  MOV R4, 0x5 ;  /* 0x0000000500047802 */ /* 0x000fe40000000f00 */
[----:B------:R-:W-:Y:S02]  /*2ff70*/  MOV R20, 32@lo((eval_multi_expr_kernel + .L_x_1862@srel)) ;  /* 0x0000000000147802 */ /* 0x000fe40000000f00 */
[----:B------:R-:W-:-:S04]  /*2ff80*/  MOV R21, 32@hi((eval_multi_expr_kernel + .L_x_1862@srel)) ;  /* 0x0000000000157802 */ /* 0x000fc80000000f00 */
[----:B0----5:R-:W-:Y:S05]  /*2ff90*/  CALL.ABS.NOINC `(apply_op) ;  /* 0x0000000000007943 */ /* 0x021fea0003c00000 */
.L_x_1862:
[----:B------:R0:W5:Y:S01]  /*2ffa0*/  LDG.E R5, [R26.64] ;  /* 0x000000241a057981 */ /* 0x000162000c1e1900 */
[----:B------:R-:W-:-:S02]  /*2ffb0*/  MOV R19, R4 ;  /* 0x0000000400137202 */ /* 0x000fc40000000f00 */
[----:B------:R-:W-:Y:S02]  /*2ffc0*/  MOV R6, 0xc0000000 ;  /* 0xc000000000067802 */ /* 0x000fe40000000f00 */
[----:B------:R-:W-:Y:S02]  /*2ffd0*/  MOV R4, 0x5 ;  /* 0x0000000500047802 */ /* 0x000fe40000000f00 */
[----:B------:R-:W-:Y:S02]  /*2ffe0*/  MOV R20, 32@lo((eval_multi_expr_kernel + .L_x_1863@srel)) ;  /* 0x0000000000147802 */ /* 0x000fe40000000f00 */
[----:B------:R-:W-:-:S04]  /*2fff0*/  MOV R21, 32@hi((eval_multi_expr_kernel + .L_x_1863@srel)) ;  /* 0x0000000000157802 */ /* 0x000fc80000000f00 */
[----:B0----5:R-:W-:Y:S05]  /*30000*/  CALL.ABS.NOINC `(apply_op) ;  /* 0x0000000000007943 */ /* 0x021fea0003c00000 */
.L_x_1863:
[----:B------:R0:W5:Y:S01]  /*30010*/  LDG.E R5, [R26.64+0x10] ;  /* 0x000010241a057981 */ /* 0x000162000c1e1900 */
[----:B------:R-:W-:Y:S02]  /*30020*/  MOV R18, R4 ;  /* 0x0000000400127202 */ /* 0x000fe40000000f00 */
[----:B------:R-:W-:Y:S02]  /*30030*/  MOV R6, 0xc0000000 ;  /* 0xc000000000067802 */ /* 0x000fe40000000f00 */
[----:B------:R-:W-:Y:S02]  /*30040*/  MOV R4, 0x5 ;  /* 0x0000000500047802 */ /* 0x000fe40000000f00 */
[----:B------:R-:W-:Y:S02]  /*30050*/  MOV R20, 32@lo((eval_multi_expr_kernel + .L_x_1864@srel)) ;  /* 0x0000000000147802 */ /* 0x000fe40000000f00 */
[----:B------:R-:W-:-:S04]  /*30060*/  MOV R21, 32@hi((eval_multi_expr_kernel + .L_x_1864@srel)) ;  /* 0x0000000000157802 */ /* 0x000fc80000000f00 */
[----:B0----5:R-:W-:Y:S05]  /*30070*/  CALL.ABS.NOINC `(apply_op) ;  /* 0x0000000000007943 */ /* 0x021fea0003c00000 */
.L_x_1864:
[----:B------:R0:W5:Y:S01]  /*30080*/  LDG.E R5, [R26.64+0xc] ;  /* 0x00000c241a057981 */ /* 0x000162000c1e1900 */
[----:B------:R-:W-:-:S02]  /*30090*/  MOV R17, R4 ;  /* 0x0000000400117202 */ /* 0x000fc40000000f00 */
[----:B------:R-:W-:Y:S02]  /*300a0*/  MOV R6, 0x40000000 ;  /* 0x4000000000067802 */ /* 0x000fe40000000f00 */
[----:B------:R-:W-:Y:S02]  /*300b0*/  MOV R4, 0x5 ;  /* 0x0000000500047802 */ /* 0x000fe40000000f00 */
[----:B------:R-:W-:Y:S02]  /*300c0*/  MOV R20, 32@lo((eval_multi_expr_kernel + .L_x_1865@srel)) ;  /* 0x0000000000147802 */ /* 0x000fe40000000f00 */
[----:B------:R-:W-:-:S04]  /*300d0*/  MOV R21, 32@hi((eval_multi_expr_kernel + .L_x_1865@srel)) ;  /* 0x0000000000157802 */ /* 0x000fc80000000f00 */
[----:B0----5:R-:W-:Y:S05]  /*300e0*/  CALL.ABS.NOINC `(apply_op) ;  /* 0x0000000000007943 */ /* 0x021fea0003c00000 */
.L_x_1865:
[----:B------:R0:W5:Y:S01]  /*300f0*/  LDG.E R5, [R26.64+0x14] ;  /* 0x000014241a057981 */ /* 0x000162000c1e1900 */
[----:B------:R-:W-:Y:S02]  /*30100*/  MOV R16, R4 ;  /* 0x0000000400107202 */ /* 0x000fe40000000f00 */
[----:B------:R-:W-:Y:S02]  /*30110*/  MOV R6, 0xc0000000 ;  /* 0xc000000000067802 */ /* 0x000fe40000000f00 */
[----:B------:R-:W-:Y:S02]  /*30120*/  MOV R4, 0x5 ;  /* 0x0000000500047802 */ /* 0x000fe40000000f00 */
[----:B------:R-:W-:Y:S02]  /*30130*/  MOV R20, 32@lo((eval_multi_expr_kernel + .L_x_1866@srel)) ;  /* 0x0000000000147802 */ /* 0x000fe40000000f00 */
[----:B------:R-:W-:-:S04]  /*30140*/  MOV R21, 32@hi((eval_multi_expr_kernel + .L_x_1866@srel)) ;  /* 0x0000000000157802 */ /* 0x000fc80000000f00 */
[----:B0----5:R-:W-:Y:S05]  /*30150*/  CALL.ABS.NOINC `(apply_op) ;  /* 0x0000000000007943 */ /* 0x021fea0003c00000 */
.L_x_1866:
[----:B------:R0:W5:Y:S01]  /*30160*/  LDG.E R5, [R26.64+0x8] ;  /* 0x000008241a057981 */ /* 0x000162000c1e1900 */
[----:B------:R-:W-:-:S02]  /*30170*/  MOV R2, R4 ;  /* 0x0000000400027202 */ /* 0x000fc40000000f00 */
[----:B------:R-:W-:Y:S02]  /*30180*/  MOV R6, 0x40000000 ;  /* 0x4000000000067802 */ /* 0x000fe40000000f00 */
[----:B------:R-:W-:Y:S02]  /*30190*/  MOV R4, 0x5 ;  /* 0x0000000500047802 */ /* 0x000fe40000000f00 */
[----:B------:R-:W-:Y:S02]  /*301a0*/  MOV R20, 32@lo((eval_multi_expr_kernel + .L_x_1867@srel)) ;  /* 0x0000000000147802 */ /* 0x000fe40000000f00 */
[----:B------:R-:W-:-:S04]  /*301b0*/  MOV R21, 32@hi((eval_multi_expr_kernel + .L_x_1867@srel)) ;  /* 0x0000000000157802 */ /* 0x000fc80000000f00 */
[----:B0----5:R-:W-:Y:S05]  /*301c0*/  CALL.ABS.NOINC `(apply_op) ;  /* 0x0000000000007943 */ /* 0x021fea0003c00000 */
.L_x_1867:
[----:B------:R-:W-:Y:S02]  /*301d0*/  MOV R6, R4 ;  /* 0x0000000400067202 */ /* 0x000fe40000000f00 */
[----:B------:R-:W-:Y:S02]  /*301e0*/  MOV R5, 0x3d965952 ;  /* 0x3d96595200057802 */ /* 0x000fe40000000f00 */
[----:B------:R-:W-:Y:S02]  /*301f0*/  MOV R4, 0x3 ;  /* 0x0000000300047802 */ /* 0x000fe40000000f00 */
[----:B------:R-:W-:Y:S02]  /*30200*/  MOV R20, 32@lo((eval_multi_expr_kernel + .L_x_1868@srel)) ;  /* 0x0000000000147802 */ /* 0x000fe40000000f00 */
[----:B------:R-:W-:-:S04]  /*30210*/  MOV R21, 32@hi((eval_multi_expr_kernel + .L_x_1868@srel)) ;  /* 0x0000000000157802 */ /* 0x000fc80000000f00 */
[----:B------:R-:W-:Y:S05]  /*30220*/  CALL.ABS.NOINC `(apply_op) ;  /* 0x0000000000007943 */ /* 0x000fea0003c00000 */
.L_x_1868:
[----:B------:R-:W-:Y:S02]  /*30230*/  MOV R5, R4 ;  /* 0x0000000400057202 */ /* 0x000fe40000000f00 */
[----:B------:R-:W-:-:S02]  /*30240*/  MOV R6, R2 ;  /* 0x0000000200067202 */ /* 0x000fc40000000f00 */
[----:B------:R-:W-:Y:S02]  /*30250*/  MOV R4, 0x3 ;  /* 0x0000000300047802 */ /* 0x000fe40000000f00 */
[----:B------:R-:W-:Y:S02]  /*30260*/  MOV R20, 32@lo((eval_multi_expr_kernel + .L_x_1869@srel)) ;  /* 0x0000000000147802 */ /* 0x000fe40000000f00 */
[----:B------:R-:W-:-:S04]  /*30270*/  MOV R21, 32@hi((eval_multi_expr_kernel + .L_x_1869@srel)) ;  /* 0x0000000000157802 */ /* 0x000fc80000000f00 */
[----:B------:R-:W-:Y:S05]  /*30280*/  CALL.ABS.NOINC `(apply_op) ;  /* 0x0000000000007943 */ /* 0x000fea0003c00000 */
.L_x_1869:
[----:B------:R-:W-:Y:S02]  /*30290*/  MOV R5, R4 ;  /* 0x0000000400057202 */ /* 0x000fe40000000f00 */
[----:B------:R-:W-:Y:S02]  /*302a0*/  MOV R6, R16 ;  /* 0x0000001000067202 */ /* 0x000fe40000000f00 */
[----:B------:R-:W-:Y:S02]  /*302b0*/  MOV R4, 0x3 ;  /* 0x0000000300047802 */ /* 0x000fe40000000f00 */
[----:B------:R-:W-:Y:S02]  /*302c0*/  MOV R20, 32@lo((eval_multi_expr_kernel + .L_x_1870@srel)) ;  /* 0x0000000000147802 */ /* 0x000fe40000000f00 */
[----:B------:R-:W-:-:S04]  /*302d0*/  MOV R21, 32@hi((eval_multi_expr_kernel + .L_x_1870@srel)) ;  /* 0x0000000000157802 */ /* 0x000fc80000000f00 */
[----:B------:R-:W-:Y:S05]  /*302e0*/  CALL.ABS.NOINC `(apply_op) ;  /* 0x0000000000007943 */ /* 0x000fea0003c00000 */
.L_x_1870:
[----:B------:R-:W-:Y:S02]  /*302f0*/  MOV R5, R4 ;  /* 0x0000000400057202 */ /* 0x000fe40000000f00 */
[----:B------:R-:W-:-:S02]  /*30300*/  MOV R6, R17 ;  /* 0x0000001100067202 */ /* 0x000fc40000000f00 */
[----:B------:R-:W-:Y:S02]  /*30310*/  MOV R4, 0x3 ;  /* 0x0000000300047802 */ /* 0x000fe40000000f00 */
[----:B------:R-:W-:Y:S02]  /*30320*/  MOV R20, 32@lo((eval_multi_expr_kernel + .L_x_1871@srel)) ;  /* 0x0000000000147802 */ /* 0x000fe40000000f00 */
[----:B------:R-:W-:-:S04]  /*30330*/  MOV R21, 32@hi((eval_multi_expr_kernel + .L_x_1871@srel)) ;  /* 0x0000000000157802 */ /* 0x000fc80000000f00 */
[----:B------:R-:W-:Y:S05]  /*30340*/  CALL.ABS.NOINC `(apply_op) ;  /* 0x0000000000007943 */ /* 0x000fea0003c00000 */
.L_x_1871:
[----:B------:R-:W-:Y:S02]  /*30350*/  MOV R5, R4 ;  /* 0x0000000400057202 */ /* 0x000fe40000000f00 */
[----:B------:R-:W-:Y:S02]  /*30360*/  MOV R6, R18 ;  /* 0x0000001200067202 */ /* 0x000fe40000000f00 */
[----:B------:R-:W-:Y:S02]  /*30370*/  MOV R4, 0x3 ;  /* 0x0000000300047802 */ /* 0x000fe40000000f00 */
[----:B------:R-:W-:Y:S02]  /*30380*/  MOV R20, 32@lo((eval_multi_expr_kernel + .L_x_1872@srel)) ;  /* 0x0000000000147802 */ /* 0x000fe40000000f00 */
[----:B------:R-:W-:-:S04]  /*30390*/  MOV R21, 32@hi((eval_multi_expr_kernel + .L_x_1872@srel)) ;  /* 0x0000000000157802 */ /* 0x000fc80000000f00 */
[----:B------:R-:W-:Y:S05]  /*303a0*/  CALL.ABS.NOINC `(apply_op) ;  /* 0x0000000000007943 */ /* 0x000fea0003c00000 */
.L_x_1872:
[----:B------:R-:W-:Y:S02]  /*303b0*/  MOV R5, R4 ;  /* 0x0000000400057202 */ /* 0x000fe40000000f00 */
[----:B------:R-:W-:-:S02]  /*303c0*/  MOV R6, R19 ;  /* 0x0000001300067202 */ /* 0x000fc40000000f00 */
[----:B------:R-:W-:Y:S02]  /*303d0*/  MOV R4, 0x3 ;  /* 0x0000000300047802 */ /* 0x000fe40000000f00 */
[----:B------:R-:W-:Y:S02]  /*303e0*/  MOV R20, 32@lo((eval_multi_expr_kernel + .L_x_1873@srel)) ;  /* 0x0000000000147802 */ /* 0x000fe40000000f00 */
[----:B------:R-:W-:-:S04]  /*303f0*/  MOV R21, 32@hi((eval_multi_expr_kernel + .L_x_1873@srel)) ;  /* 0x0000000000157802 */ /* 0x000fc80000000f00 */
[----:B------:R-:W-:Y:S05]  /*30400*/  CALL.ABS.NOINC `(apply_op) ;  /* 0x0000000000007943 */ /* 0x000fea0003c00000 */
.L_x_1873:
        /* <DEDUP_REMOVED lines=8> */
.L_x_1874:
        /* <DEDUP_REMOVED lines=9> */
.L_x_1875:
[----:B------:R0:W5:Y:S01]  /*30520*/  LDG.E R5, [R26.64+0x4] ;  /* 0x000004241a057981 */ /* 0x000162000c1e1900 */
[----:B------:R-:W-:Y:S02]  /*30530*/  MOV R6, R4 ;  /* 0x0000000400067202 */ /* 0x000fe40000000f00 */
[----:B------:R-:W-:Y:S02]  /*30540*/  MOV R4, 0x3 ;  /* 0x0000000300047802 */ /* 0x000fe40000000f00 */
[----:B------:R-:W-:Y:S02]  /*30550*/  MOV R20, 32@lo((eval_multi_expr_kernel + .L_x_1876@srel)) ;  /* 0x0000000000147802 */ /* 0x000fe40000000f00 */
[----:B------:R-:W-:-:S04]  /*30560*/  MOV R21, 32@hi((eval_multi_expr_kernel + .L_x_1876@srel)) ;  /* 0x0000000000157802 */ /* 0x000fc80000000f00 */
[----:B0----5:R-:W-:Y:S05]  /*30570*/  CALL.ABS.NOINC `(apply_op) ;  /* 0x0000000000007943 */ /* 0x021fea0003c00000 */
.L_x_1876:
[----:B------:R0:W5:Y:S01]  /*30580*/  LDG.E R5, [R26.64+0x4] ;  /* 0x000004241a057981 */ /* 0x000162000c1e1900 */
[----:B------:R-:W-:Y:S02]  /*30590*/  MOV R16, R4 ;  /* 0x0000000400107202 */ /* 0x000fe40000000f00 */
[----:B------:R-:W-:-:S02]  /*305a0*/  MOV R6, 0xbf800000 ;  /* 0xbf80000000067802 */ /* 0x000fc40000000f00 */
[----:B------:R-:W-:Y:S02]  /*305b0*/  MOV R4, 0x5 ;  /* 0x0000000500047802 */ /* 0x000fe40000000f00 */
[----:B------:R-:W-:Y:S02]  /*305c0*/  MOV R20, 32@lo((eval_multi_expr_kernel + .L_x_1877@srel)) ;  /* 0x0000000000147802 */ /* 0x000fe40000000f00 */
[----:B------:R-:W-:-:S04]  /*305d0*/  MOV R21, 32@hi((eval_multi_expr_kernel + .L_x_1877@srel)) ;  /* 0x0000000000157802 */ /* 0x000fc80000000f00 */
[----:B0----5:R-:W-:Y:S05]  /*305e0*/  CALL.ABS.NOINC `(apply_op) ;  /* 0x0000000000007943 */ /* 0x021fea0003c00000 */
.L_x_1877:
[----:B------:R0:W5:Y:S01]  /*305f0*/  LDG.E R5, [R26.64] ;  /* 0x000000241a057981 */ /* 0x000162000c1e1900 */
[----:B------:R-:W-:Y:S02]  /*30600*/  MOV R6, R4 ;  /* 0x0000000400067202 */ /* 0x000fe40000000f00 */
[----:B------:R-:W-:Y:S02]  /*30610*/  MOV R4, 0x3 ;  /* 0x0000000300047802 */ /* 0x000fe40000000f00 */
[----:B------:R-:W-:Y:S02]  /*30620*/  MOV R20, 32@lo((eval_multi_expr_kernel + .L_x_1878@srel)) ;  /* 0x0000000000147802 */ /* 0x000fe40000000f00 */
[----:B------:R-:W-:-:S04]  /*30630*/  MOV R21, 32@hi((eval_multi_expr_kernel + .L_x_1878@srel)) ;  /* 0x0000000000157802 */ /* 0x000fc80000000f00 */
[----:B0----5:R-:W-:Y:S05]  /*30640*/  CALL.ABS.NOINC `(apply_op) ;  /* 0x0000000000007943 */ /* 0x021fea0003c00000 */
.L_x_1878:
[----:B------:R0:W5:Y:S01]  /*30650*/  LDG.E R5, [R26.64+0x18] ;  /* 0x000018241a057981 */ /* 0x000162000c1e1900 */
[----:B------:R-:W-:Y:S02]  /*30660*/  MOV R2, R4 ;  /* 0x0000000400027202 */ /* 0x000fe40000000f00 */
[----:B------:R-:W-:-:S02]  /*30670*/  MOV R6, RZ ;  /* 0x000000ff00067202 */ /* 0x000fc40000000f00 */
[----:B------:R-:W-:Y:S02]  /*30680*/  MOV R4, 0xa ;  /* 0x0000000a00047802 */ /* 0x000fe40000000f00 */
[----:B------:R-:W-:Y:S02]  /*30690*/  MOV R20, 32@lo((eval_multi_expr_kernel + .L_x_1879@srel)) ;  /* 0x0000000000147802 */ /* 0x000fe40000000f00 */
[----:B------:R-:W-:-:S04]  /*306a0*/  MOV R21, 32@hi((eval_multi_expr_kernel + .L_x_1879@srel)) ;  /* 0x0000000000157802 */ /* 0x000fc80000000f00 */
[----:B0----5:R-:W-:Y:S05]  /*306b0*/  CALL.ABS.NOINC `(apply_op) ;  /* 0x0000000000007943 */ /* 0x021fea0003c00000 */
.L_x_1879:
[----:B------:R-:W-:Y:S02]  /*306c0*/  MOV R5, R4 ;  /* 0x0000000400057202 */ /* 0x000fe40000000f00 */
[----:B------:R-:W-:Y:S02]  /*306d0*/  MOV R6, 0x40000000 ;  /* 0x4000000000067802 */ /* 0x000fe40000000f00 */
[----:B------:R-:W-:Y:S02]  /*306e0*/  MOV R4, 0x5 ;  /* 0x0000000500047802 */ /* 0x000fe40000000f00 */
[----:B------:R-:W-:Y:S02]  /*306f0*/  MOV R20, 32@lo((eval_multi_expr_kernel + .L_x_1880@srel)) ;  /* 0x0000000000147802 */ /* 0x000fe40000000f00 */
[----:B------:R-:W-:-:S04]  /*30700*/  MOV R21, 32@hi((eval_multi_expr_kernel + .L_x_1880@srel)) ;  /* 0x0000000000157802 */ /* 0x000fc80000000f00 */
[----:B------:R-:W-:Y:S05]  /*30710*/  CALL.ABS.NOINC `(apply_op) ;  /* 0x0000000000007943 */ /* 0x000fea0003c00000 */
.L_x_1880:
[----:B------:R-:W-:Y:S02]  /*30720*/  MOV R6, R4 ;  /* 0x0000000400067202 */ /* 0x000fe40000000f00 */
[----:B------:R-:W-:-:S02]  /*30730*/  MOV R5, 0xbf1e43fc ;  /* 0xbf1e43fc00057802 */ /* 0x000fc40000000f00 */
[----:B------:R-:W-:Y:S02]  /*30740*/  MOV R4, 0x3 ;  /* 0x0000000300047802 */ /* 0x000fe40000000f00 */
[----:B------:R-:W-:Y:S02]  /*30750*/  MOV R20, 32@lo((eval_multi_expr_kernel + .L_x_1881@srel)) ;  /* 0x0000000000147802 */ /* 0x000fe40000000f00 */
[----:B------:R-:W-:-:S04]  /*30760*/  MOV R21, 32@hi((eval_multi_expr_kernel + .L_x_1881@srel)) ;  /* 0x0000000000157802 */ /* 0x000fc80000000f00 */
[----:B------:R-:W-:Y:S05]  /*30770*/  CALL.ABS.NOINC `(apply_op) ;  /* 0x0000000000007943 */ /* 0x000fea0003c00000 */
.L_x_1881:
[----:B------:R-:W-:Y:S02]  /*30780*/  MOV R5, R4 ;  /* 0x0000000400057202 */ /* 0x000fe40000000f00 */
[----:B------:R-:W-:Y:S02]  /*30790*/  MOV R6, R2 ;  /* 0x0000000200067202 */ /* 0x000fe40000000f00 */
[----:B------:R-:W-:Y:S02]  /*307a0*/  MOV R4, 0x1 ;  /* 0x0000000100047802 */ /* 0x000fe40000000f00 */
[----:B------:R-:W-:Y:S02]  /*307b0*/  MOV R20, 32@lo((eval_multi_expr_kernel + .L_x_1882@srel)) ;  /* 0x0000000000147802 */ /* 0x000fe40000000f00 */
[----:B------:R-:W-:-:S04]  /*307c0*/  MOV R21, 32@hi((eval_multi_expr_kernel + .L_x_1882@srel)) ;  /* 0x0000000000157802 */ /* 0x000fc80000000f00 */
[----:B------:R-:W-:Y:S05]  /*307d0*/  CALL.ABS.NOINC `(apply_op) ;  /* 0x0000000000007943 */ /* 0x000fea0003c00000 */
.L_x_1882:
[----:B------:R-:W-:Y:S02]  /*307e0*/  MOV R5, R4 ;  /* 0x0000000400057202 */ /* 0x000fe40000000f00 */
[----:B------:R-:W-:-:S02]  /*307f0*/  MOV R6, R16 ;  /* 0x0000001000067202 */ /* 0x000fc40000000f00 */
[----:B------:R-:W-:Y:S02]  /*30800*/  MOV R4, 0x3 ;  /* 0x0000000300047802 */ /* 0x000fe40000000f00 */
[----:B------:R-:W-:Y:S02]  /*30810*/  MOV R20, 32@lo((eval_multi_expr_kernel + .L_x_1883@srel)) ;  /* 0x0000000000147802 */ /* 0x000fe40000000f00 */
[----:B------:R-:W-:-:S04]  /*30820*/  MOV R21, 32@hi((eval_multi_expr_kernel + .L_x_1883@srel)) ;  /* 0x0000000000157802 */ /* 0x000fc80000000f00 */
[----:B------:R-:W-:Y:S05]  /*30830*/  CALL.ABS.NOINC `(apply_op) ;  /* 0x0000000000007943 */ /* 0x000fea0003c00000 */
.L_x_1883:
[----:B------:R0:W5:Y:S01]  /*30840*/  LDG.E R5, [R26.64+0x4] ;  /* 0x000004241a057981 */ /* 0x000162000c1e1900 */
[----:B------:R-:W-:Y:S02]  /*30850*/  MOV R22, R4 ;  /* 0x0000000400167202 */ /* 0x000fe40000000f00 */
[----:B------:R-:W-:Y:S02]  /*30860*/  MOV R6, 0x40000000 ;  /* 0x4000000000067802 */ /* 0x000fe40000000f00 */
[----:B------:R-:W-:Y:S02]  /*30870*/  MOV R4, 0x5 ;  /* 0x0000000500047802 */ /* 0x000fe40000000f00 */
[----:B------:R-:W-:Y:S02]  /*30880*/  MOV R20, 32@lo((eval_multi_expr_kernel + .L_x_1884@srel)) ;  /* 0x0000000000147802 */ /* 0x000fe40000000f00 */
[----:B------:R-:W-:-:S04]  /*30890*/  MOV R21, 32@hi((eval_multi_expr_kernel + .L_x_1884@srel)) ;  /* 0x0000000000157802 */ /* 0x000fc80000000f00 */
[----:B0----5:R-:W-:Y:S05]  /*308a0*/  CALL.ABS.NOINC `(apply_op) ;  /* 0x0000000000007943 */ /* 0x021fea0003c00000 */
.L_x_1884:
[----:B------:R0:W5:Y:S01]  /*308b0*/  LDG.E R5, [R26.64] ;  /* 0x000000241a057981 */ /* 0x000162000c1e1900 */
[----:B------:R-:W-:-:S02]  /*308c0*/  MOV R19, R4 ;  /* 0x0000000400137202 */ /* 0x000fc40000000f00 */
[----:B------:R-:W-:Y:S02]  /*308d0*/  MOV R6, 0xc0000000 ;  /* 0xc000000000067802 */ /* 0x000fe40000000f00 */
[----:B------:R-:W-:Y:S02]  /*308e0*/  MOV R4, 0x5 ;  /* 0x0000000500047802 */ /* 0x000fe40000000f00 */
[----:B------:R-:W-:Y:S02]  /*308f0*/  MOV R20, 32@lo((eval_multi_expr_kernel + .L_x_1885@srel)) ;  /* 0x0000000000147802 */ /* 0x000fe40000000f00 */
[----:B------:R-:W-:-:S04]  /*30900*/  MOV R21, 32@hi((eval_multi_expr_kernel + .L_x_1885@srel)) ;  /* 0x0000000000157802 */ /* 0x000fc80000000f00 */
[----:B0----5:R-:W-:Y:S05]  /*30910*/  CALL.ABS.NOINC `(apply_op) ;  /* 0x0000000000007943 */ /* 0x021fea0003c00000 */
.L_x_1885:
[----:B------:R0:W5:Y:S01]  /*30920*/  LDG.E R5, [R26.64+0x10] ;  /* 0x000010241a057981 */ /* 0x000162000c1e1900 */
[----:B------:R-:W-:Y:S02]  /*30930*/  MOV R18, R4 ;  /* 0x0000000400127202 */ /* 0x000fe40000000f00 */
[----:B------:R-:W-:Y:S02]  /*30940*/  MOV R6, 0xc0000000 ;  /* 0xc000000000067802 */ /* 0x000fe40000000f00 */
[----:B------:R-:W-:Y:S02]  /*30950*/  MOV R4, 0x5 ;  /* 0x0000000500047802 */ /* 0x000fe40000000f00 */
[----:B------:R-:W-:Y:S02]  /*30960*/  MOV R20, 32@lo((eval_multi_expr_kernel + .L_x_1886@srel)) ;  /* 0x0000000000147802 */ /* 0x000fe40000000f00 */
[----:B------:R-:W-:-:S04]  /*30970*/  MOV R21, 32@hi((eval_multi_expr_kernel + .L_x_1886@srel)) ;  /* 0x0000000000157802 */ /* 0x000fc80000000f00 */
[----:B0----5:R-:W-:Y:S05]  /*30980*/  CALL.ABS.NOINC `(apply_op) ;  /* 0x0000000000007943 */ /* 0x021fea0003c00000 */
.L_x_1886:
[----:B------:R0:W5:Y:S01]  /*30990*/  LDG.E R5, [R26.64+0xc] ;  /* 0x00000c241a057981 */ /* 0x000162000c1e1900 */
[----:B------:R-:W-:-:S02]  /*309a0*/  MOV R17, R4 ;  /* 0x0000000400117202 */ /* 0x000fc40000000f00 */
[----:B------:R-:W-:Y:S02]  /*309b0*/  MOV R6, 0x40000000 ;  /* 0x4000000000067802 */ /* 0x000fe40000000f00 */
[----:B------:R-:W-:Y:S02]  /*309c0*/  MOV R4, 0x5 ;  /* 0x0000000500047802 */ /* 0x000fe40000000f00 */
[----:B------:R-:W-:Y:S02]  /*309d0*/  MOV R20, 32@lo((eval_multi_expr_kernel + .L_x_1887@srel)) ;  /* 0x0000000000147802 */ /* 0x000fe40000000f00 */
[----:B------:R-:W-:-:S04]  /*309e0*/  MOV R21, 32@hi((eval_multi_expr_kernel + .L_x_1887@srel)) ;  /* 0x0000000000157802 */ /* 0x000fc80000000f00 */
[----:B0----5:R-:W-:Y:S05]  /*309f0*/  CALL.ABS.NOINC `(apply_op) ;  /* 0x0000000000007943 */ /* 0x021fea0003c00000 */
.L_x_1887:
[----:B------:R0:W5:Y:S01]  /*30a00*/  LDG.E R5, [R26.64+0x14] ;  /* 0x000014241a057981 */ /* 0x000162000c1e1900 */
[----:B------:R-:W-:Y:S02]  /*30a10*/  MOV R16, R4 ;  /* 0x0000000400107202 */ /* 0x000fe40000000f00 */
[----:B------:R-:W-:Y:S02]  /*30a20*/  MOV R6, 0xc0000000 ;  /* 0xc000000000067802 */ /* 0x000fe40000000f00 */
[----:B------:R-:W-:Y:S02]  /*30a30*/  MOV R4, 0x5 ;  /* 0x0000000500047802 */ /* 0x000fe40000000f00 */
[----:B------:R-:W-:Y:S02]  /*30a40*/  MOV R20, 32@lo((eval_multi_expr_kernel + .L_x_1888@srel)) ;  /* 0x0000000000147802 */ /* 0x000fe40000000f00 */
[----:B------:R-:W-:-:S04]  /*30a50*/  MOV R21, 32@hi((eval_multi_expr_kernel + .L_x_1888@srel)) ;  /* 0x0000000000157802 */ /* 0x000fc80000000f00 */
[----:B0----5:R-:W-:Y:S05]  /*30a60*/  CALL.ABS.NOINC `(apply_op) ;  /* 0x0000000000007943 */ /* 0x021fea0003c00000 */
.L_x_1888:
[----:B------:R0:W5:Y:S01]  /*30a70*/  LDG.E R5, [R26.64+0x8] ;  /* 0x000008241a057981 */ /* 0x000162000c1e1900 */
[----:B------:R-:W-:-:S02]  /*30a80*/  MOV R2, R4 ;  /* 0x0000000400027202 */ /* 0x000fc40000000f00 */
[----:B------:R-:W-:Y:S02]  /*30a90*/  MOV R6, 0x40000000 ;  /* 0x4000000000067802 */ /* 0x000fe40000000f00 */
[----:B------:R-:W-:Y:S02]  /*30aa0*/  MOV R4, 0x5 ;  /* 0x0000000500047802 */ /* 0x000fe40000000f00 */
[----:B------:R-:W-:Y:S02]  /*30ab0*/  MOV R20, 32@lo((eval_multi_expr_kernel + .L_x_1889@srel)) ;  /* 0x0000000000147802 */ /* 0x000fe40000000f00 */
[----:B------:R-:W-:-:S04]  /*30ac0*/  MOV R21, 32@hi((eval_multi_expr_kernel + .L_x_1889@srel)) ;  /* 0x0000000000157802 */ /* 0x000fc80000000f00 */
[----:B0----5:R-:W-:Y:S05]  /*30ad0*/  CALL.ABS.NOINC `(apply_op) ;  /* 0x0000000000007943 */ /* 0x021fea0003c00000 */
.L_x_1889:
[----:B------:R-:W-:Y:S02]  /*30ae0*/  MOV R6, R4 ;  /* 0x0000000400067202 */ /* 0x000fe40000000f00 */
[----:B------:R-:W-:Y:S02]  /*30af0*/  MOV R5, 0x3d73d350 ;  /* 0x3d73d35000057802 */ /* 0x000fe40000000f00 */
[----:B------:R-:W-:Y:S02]  /*30b00*/  MOV R4, 0x3 ;  /* 0x0000000300047802 */ /* 0x000fe40000000f00 */
[----:B------:R-:W-:Y:S02]  /*30b10*/  MOV R20, 32@lo((eval_multi_expr_kernel + .L_x_1890@srel)) ;  /* 0x0000000000147802 */ /* 0x000fe40000000f00 */
[----:B------:R-:W-:-:S04]  /*30b20*/  MOV R21, 32@hi((eval_multi_expr_kernel + .L_x_1890@srel)) ;  /* 0x0000000000157802 */ /* 0x000fc80000000f00 */
[----:B------:R-:W-:Y:S05]  /*30b30*/  CALL.ABS.NOINC `(apply_op) ;  /* 0x0000000000007943 */ /* 0x000fea0003c00000 */
.L_x_1890:
[----:B------:R-:W-:Y:S02]  /*30b40*/  MOV R5, R4 ;  /* 0x0000000400057202 */ /* 0x000fe40000000f00 */
[----:B------:R-:W-:-:S02]  /*30b50*/  MOV R6, R2 ;  /* 0x0000000200067202 */ /* 0x000fc40000000f00 */
[----:B------:R-:W-:Y:S02]  /*30b60*/  MOV R4, 0x1 ;  /* 0x0000000100047802 */ /* 0x000fe40000000f00 */
[----:B------:R-:W-:Y:S02]  /*30b70*/  MOV R20, 32@lo((eval_multi_expr_kernel + .L_x_1891@srel)) ;  /* 0x0000000000147802 */ /* 0x000fe40000000f00 */
[----:B------:R-:W-:-:S04]  /*30b80*/  MOV R21, 32@hi((eval_multi_expr_kernel + .L_x_1891@srel)) ;  /* 0x0000000000157802 */ /* 0x000fc80000000f00 */
[----:B------:R-:W-:Y:S05]  /*30b90*/  CALL.ABS.NOINC `(apply_op) ;  /* 0x0000000000007943 */ /* 0x000fea0003c00000 */
.L_x_1891:
[----:B------:R-:W-:Y:S02]  /*30ba0*/  MOV R5, R4 ;  /* 0x0000000400057202 */ /* 0x000fe40000000f00 */
[----:B------:R-:W-:Y:S02]  /*30bb0*/  MOV R6, R16 ;  /* 0x0000001000067202 */ /* 0x000fe40000000f00 */
[----:B------:R-:W-:Y:S02]  /*30bc0*/  MOV R4, 0x1 ;  /* 0x0000000100047802 */ /* 0x000fe40000000f00 */
[----:B------:R-:W-:Y:S02]  /*30bd0*/  MOV R20, 32@lo((eval_multi_expr_kernel + .L_x_1892@srel)) ;  /* 0x0000000000147802 */ /* 0x000fe40000000f00 */
[----:B------:R-:W-:-:S04]  /*30be0*/  MOV R21, 32@hi((eval_multi_expr_kernel + .L_x_1892@srel)) ;  /* 0x0000000000157802 */ /* 0x000fc80000000f00 */
[----:B------:R-:W-:Y:S05]  /*30bf0*/  CALL.ABS.NOINC `(apply_op) ;  /* 0x0000000000007943 */ /* 0x000fea0003c00000 */
.L_x_1892:
[----:B------:R-:W-:Y:S02]  /*30c00*/  MOV R5, R4 ;  /* 0x0000000400057202 */ /* 0x000fe40000000f00 */
[----:B------:R-:W-:-:S02]  /*30c10*/  MOV R6, R17 ;  /* 0x0000001100067202 */ /* 0x000fc40000000f00 */
[----:B------:R-:W-:Y:S02]  /*30c20*/  MOV R4, 0x3 ;  /* 0x0000000300047802 */ /* 0x000fe40000000f00 */
[----:B------:R-:W-:Y:S02]  /*30c30*/  MOV R20, 32@lo((eval_multi_expr_kernel + .L_x_1893@srel)) ;  /* 0x0000000000147802 */ /* 0x000fe40000000f00 */
[----:B------:R-:W-:-:S04]  /*30c40*/  MOV R21, 32@hi((eval_multi_expr_kernel + .L_x_1893@srel)) ;  /* 0x0000000000157802 */ /* 0x000fc80000000f00 */
[----:B------:R-:W-:Y:S05]  /*30c50*/  CALL.ABS.NOINC `(apply_op) ;  /* 0x0000000000007943 */ /* 0x000fea0003c00000 */
.L_x_1893:
[----:B------:R-:W-:Y:S02]  /*30c60*/  MOV R5, R4 ;  /* 0x0000000400057202 */ /* 0x000fe40000000f00 */
[----:B------:R-:W-:Y:S02]  /*30c70*/  MOV R6, R18 ;  /* 0x0000001200067202 */ /* 0x000fe40000000f00 */
[----:B------:R-:W-:Y:S02]  /*30c80*/  MOV R4, 0x1 ;  /* 0x0000000100047802 */ /* 0x000fe40000000f00 */
[----:B------:R-:W-:Y:S02]  /*30c90*/  MOV R20, 32@lo((eval_multi_expr_kernel + .L_x_1894@srel)) ;  /* 0x0000000000147802 */ /* 0x000fe40000000f00 */
[----:B------:R-:W-:-:S04]  /*30ca0*/  MOV R21, 32@hi((eval_multi_expr_kernel + .L_x_1894@srel)) ;  /* 0x0000000000157802 */ /* 0x000fc80000000f00 */
[----:B------:R-:W-:Y:S05]  /*30cb0*/  CALL.ABS.NOINC `(apply_op) ;  /* 0x0000000000007943 */ /* 0x000fea0003c00000 */
.L_x_1894:
[----:B------:R-:W-:Y:S02]  /*30cc0*/  MOV R5, R4 ;  /* 0x0000000400057202 */ /* 0x000fe40000000f00 */
[----:B------:R-:W-:-:S02]  /*30cd0*/  MOV R6, R19 ;  /* 0x0000001300067202 */ /* 0x000fc40000000f00 */
[----:B------:R-:W-:Y:S02]  /*30ce0*/  MOV R4, 0x3 ;  /* 0x0000000300047802 */ /* 0x000fe40000000f00 */
[----:B------:R-:W-:Y:S02]  /*30cf0*/  MOV R20, 32@lo((eval_multi_expr_kernel + .L_x_1895@srel)) ;  /* 0x0000000000147802 */ /* 0x000fe40000000f00 */
[----:B------:R-:W-:-:S04]  /*30d00*/  MOV R21, 32@hi((eval_multi_expr_kernel + .L_x_1895@srel)) ;  /* 0x0000000000157802 */ /* 0x000fc80000000f00 */
[----:B------:R-:W-:Y:S05]  /*30d10*/  CALL.ABS.NOINC `(apply_op) ;  /* 0x0000000000007943 */ /* 0x000fea0003c00000 */
.L_x_1895:
        /* <DEDUP_REMOVED lines=8> */
.L_x_1896:
        /* <DEDUP_REMOVED lines=9> */
.L_x_1897:
[----:B------:R0:W5:Y:S01]  /*30e30*/  LDG.E R5, [R26.64+0x4] ;  /* 0x000004241a057981 */ /* 0x000162000c1e1900 */
[----:B------:R-:W-:Y:S02]  /*30e40*/  MOV R6, R4 ;  /* 0x0000000400067202 */ /* 0x000fe40000000f00 */
[----:B------:R-:W-:Y:S02]  /*30e50*/  MOV R4, 0x3 ;  /* 0x0000000300047802 */ /* 0x000fe40000000f00 */
[----:B------:R-:W-:Y:S02]  /*30e60*/  MOV R20, 32@lo((eval_multi_expr_kernel + .L_x_1898@srel)) ;  /* 0x0000000000147802 */ /* 0x000fe40000000f00 */
[----:B------:R-:W-:-:S04]  /*30e70*/  MOV R21, 32@hi((eval_multi_expr_kernel + .L_x_1898@srel)) ;  /* 0x0000000000157802 */ /* 0x000fc80000000f00 */
[----:B0----5:R-:W-:Y:S05]  /*30e80*/  CALL.ABS.NOINC `(apply_op) ;  /* 0x0000000000007943 */ /* 0x021fea0003c00000 */
.L_x_1898:
[----:B------:R0:W5:Y:S01]  /*30e90*/  LDG.E R5, [R26.64+0x4] ;  /* 0x000004241a057981 */ /* 0x000162000c1e1900 */
[----:B------:R-:W-:Y:S02]  /*30ea0*/  MOV R16, R4 ;  /* 0x0000000400107202 */ /* 0x000fe40000000f00 */
[----:B------:R-:W-:-:S02]  /*30eb0*/  MOV R6, 0xbf800000 ;  /* 0xbf80000000067802 */ /* 0x000fc40000000f00 */
[----:B------:R-:W-:Y:S02]  /*30ec0*/  MOV R4, 0x5 ;  /* 0x0000000500047802 */ /* 0x000fe40000000f00 */
[----:B------:R-:W-:Y:S02]  /*30ed0*/  MOV R20, 32@lo((eval_multi_expr_kernel + .L_x_1899@srel)) ;  /* 0x0000000000147802 */ /* 0x000fe40000000f00 */
[----:B------:R-:W-:-:S04]  /*30ee0*/  MOV R21, 32@hi((eval_multi_expr_kernel + .L_x_1899@srel)) ;  /* 0x0000000000157802 */ /* 0x000fc80000000f00 */
[----:B0----5:R-:W-:Y:S05]  /*30ef0*/  CALL.ABS.NOINC `(apply_op) ;  /* 0x0000000000007943 */ /* 0x021fea0003c00000 */
.L_x_1899:
[----:B------:R0:W5:Y:S01]  /*30f00*/  LDG.E R5, [R26.64] ;  /* 0x000000241a057981 */ /* 0x000162000c1e1900 */
[----:B------:R-:W-:Y:S02]  /*30f10*/  MOV R6, R4 ;  /* 0x0000000400067202 */ /* 0x000fe40000000f00 */
[----:B------:R-:W-:Y:S02]  /*30f20*/  MOV R4, 0x3 ;  /* 0x0000000300047802 */ /* 0x000fe40000000f00 */
[----:B------:R-:W-:Y:S02]  /*30f30*/  MOV R20, 32@lo((eval_multi_expr_kernel + .L_x_1900@srel)) ;  /* 0x0000000000147802 */ /* 0x000fe40000000f00 */
[----:B------:R-:W-:-:S04]  /*30f40*/  MOV R21, 32@hi((eval_multi_expr_kernel + .L_x_1900@srel)) ;  /* 0x0000000000157802 */ /* 0x000fc80000000f00 */
[----:B0----5:R-:W-:Y:S05]  /*30f50*/  CALL.ABS.NOINC `(apply_op) ;  /* 0x0000000000007943 */ /* 0x021fea0003c00000 */
.L_x_1900:
[----:B------:R0:W5:Y:S01]  /*30f60*/  LDG.E R5, [R26.64+0x18] ;  /* 0x000018241a057981 */ /* 0x000162000c1e1900 */
[----:B------:R-:W-:Y:S02]  /*30f70*/  MOV R2, R4 ;  /* 0x0000000400027202 */ /* 0x000fe40000000f00 */
[----:B------:R-:W-:-:S02]  /*30f80*/  MOV R6, RZ ;  /* 0x000000ff00067202 */ /* 0x000fc40000000f00 */
[----:B------:R-:W-:Y:S02]  /*30f90*/  MOV R4, 0xa ;  /* 0x0000000a00047802 */ /* 0x000fe40000000f00 */
[----:B------:R-:W-:Y:S02]  /*30fa0*/  MOV R20, 32@lo((eval_multi_expr_kernel + .L_x_1901@srel)) ;  /* 0x0000000000147802 */ /* 0x000fe40000000f00 */
[----:B------:R-:W-:-:S04]  /*30fb0*/  MOV R21, 32@hi((eval_multi_expr_kernel + .L_x_1901@srel)) ;  /* 0x0000000000157802 */ /* 0x000fc80000000f00 */
[----:B0----5:R-:W-:Y:S05]  /*30fc0*/  CALL.ABS.NOINC `(apply_op) ;  /* 0x0000000000007943 */ /* 0x021fea0003c00000 */
.L_x_1901:
[----:B------:R-:W-:Y:S02]  /*30fd0*/  MOV R5, R4 ;  /* 0x0000000400057202 */ /* 0x000fe40000000f00 */
[----:B------:R-:W-:Y:S02]  /*30fe0*/  MOV R6, 0x40000000 ;  /* 0x4000000000067802 */ /* 0x000fe40000000f00 */
[----:B------:R-:W-:Y:S02]  /*30ff0*/  MOV R4, 0x5 ;  /* 0x0000000500047802 */ /* 0x000fe40000000f00 */
[----:B------:R-:W-:Y:S02]  /*31000*/  MOV R20, 32@lo((eval_multi_expr_kernel + .L_x_1902@srel)) ;  /* 0x0000000000147802 */ /* 0x000fe40000000f00 */
[----:B------:R-:W-:-:S04]  /*31010*/  MOV R21, 32@hi((eval_multi_expr_kernel + .L_x_1902@srel)) ;  /* 0x0000000000157802 */ /* 0x000fc80000000f00 */
[----:B------:R-:W-:Y:S05]  /*31020*/  CALL.ABS.NOINC `(apply_op) ;  /* 0x0000000000007943 */ /* 0x000fea0003c00000 */
.L_x_1902:
[----:B------:R-:W-:Y:S02]  /*31030*/  MOV R6, R4 ;  /* 0x0000000400067202 */ /* 0x000fe40000000f00 */
[----:B------:R-:W-:-:S02]  /*31040*/  MOV R5, 0xbf800000 ;  /* 0xbf80000000057802 */ /* 0x000fc40000000f00 */
[----:B------:R-:W-:Y:S02]  /*31050*/  MOV R4, 0x3 ;  /* 0x0000000300047802 */ /* 0x000fe40000000f00 */
[----:B------:R-:W-:Y:S02]  /*31060*/  MOV R20, 32@lo((eval_multi_expr_kernel + .L_x_1903@srel)) ;  /* 0x0000000000147802 */ /* 0x000fe40000000f00 */
[----:B------:R-:W-:-:S04]  /*31070*/  MOV R21, 32@hi((eval_multi_expr_kernel + .L_x_1903@srel)) ;  /* 0x0000000000157802 */ /* 0x000fc80000000f00 */
[----:B------:R-:W-:Y:S05]  /*31080*/  CALL.ABS.NOINC `(apply_op) ;  /* 0x0000000000007943 */ /* 0x000fea0003c00000 */
.L_x_1903:
[----:B------:R-:W-:Y:S02]  /*31090*/  MOV R5, R4 ;  /* 0x0000000400057202 */ /* 0x000fe40000000f00 */
[----:B------:R-:W-:Y:S02]  /*310a0*/  MOV R6, R2 ;  /* 0x0000000200067202 */ /* 0x000fe40000000f00 */
[----:B------:R-:W-:Y:S02]  /*310b0*/  MOV R4, 0x1 ;  /* 0x0000000100047802 */ /* 0x000fe40000000f00 */
[----:B------:R-:W-:Y:S02]  /*310c0*/  MOV R20, 32@lo((eval_multi_expr_kernel + .L_x_1904@srel)) ;  /* 0x0000000000147802 */ /* 0x000fe40000000f00 */
[----:B------:R-:W-:-:S04]  /*310d0*/  MOV R21, 32@hi((eval_multi_expr_kernel + .L_x_1904@srel)) ;  /* 0x0000000000157802 */ /* 0x000fc80000000f00 */
[----:B------:R-:W-:Y:S05]  /*310e0*/  CALL.ABS.NOINC `(apply_op) ;  /* 0x0000000000007943 */ /* 0x000fea0003c00000 */
.L_x_1904:
[----:B------:R-:W-:Y:S02]  /*310f0*/  MOV R5, R4 ;  /* 0x0000000400057202 */ /* 0x000fe40000000f00 */
[----:B------:R-:W-:-:S02]  /*31100*/  MOV R6, R16 ;  /* 0x0000001000067202 */ /* 0x000fc40000000f00 */
[----:B------:R-:W-:Y:S02]  /*31110*/  MOV R4, 0x1 ;  /* 0x0000000100047802 */ /* 0x000fe40000000f00 */
[----:B------:R-:W-:Y:S02]  /*31120*/  MOV R20, 32@lo((eval_multi_expr_kernel + .L_x_1905@srel)) ;  /* 0x0000000000147802 */ /* 0x000fe40000000f00 */
[----:B------:R-:W-:-:S04]  /*31130*/  MOV R21, 32@hi((eval_multi_expr_kernel + .L_x_1905@srel)) ;  /* 0x0000000000157802 */ /* 0x000fc80000000f00 */
[----:B------:R-:W-:Y:S05]  /*31140*/  CALL.ABS.NOINC `(apply_op) ;  /* 0x0000000000007943 */ /* 0x000fea0003c00000 */
.L_x_1905:
[----:B------:R0:W5:Y:S01]  /*31150*/  LDG.E R5, [R26.64+0x4] ;  /* 0x000004241a057981 */ /* 0x000162000c1e1900 */
[----:B------:R-:W-:Y:S02]  /*31160*/  MOV R22, R4 ;  /* 0x0000000400167202 */ /* 0x000fe40000000f00 */
[----:B------:R-:W-:Y:S02]  /*31170*/  MOV R6, 0x40000000 ;  /* 0x4000000000067802 */ /* 0x000fe40000000f00 */
[----:B------:R-:W-:Y:S02]  /*31180*/  MOV R4, 0x5 ;  /* 0x0000000500047802 */ /* 0x000fe40000000f00 */
[----:B------:R-:W-:Y:S02]  /*31190*/  MOV R20, 32@lo((eval_multi_expr_kernel + .L_x_1906@srel)) ;  /* 0x0000000000147802 */ /* 0x000fe40000000f00 */
[----:B------:R-:W-:-:S04]  /*311a0*/  MOV R21, 32@hi((eval_multi_expr_kernel + .L_x_1906@srel)) ;  /* 0x0000000000157802 */ /* 0x000fc80000000f00 */
[----:B0----5:R-:W-:Y:S05]  /*311b0*/  CALL.ABS.NOINC `(apply_op) ;  /* 0x0000000000007943 */ /* 0x021fea0003c00000 */
.L_x_1906:
[----:B------:R0:W5:Y:S01]  /*311c0*/  LDG.E R5, [R26.64] ;  /* 0x000000241a057981 */ /* 0x000162000c1e1900 */
[----:B------:R-:W-:-:S02]  /*311d0*/  MOV R19, R4 ;  /* 0x0000000400137202 */ /* 0x000fc40000000f00 */
[----:B------:R-:W-:Y:S02]  /*311e0*/  MOV R6, 0xc0000000 ;  /* 0xc000000000067802 */ /* 0x000fe40000000f00 */
[----:B------:R-:W-:Y:S02]  /*311f0*/  MOV R4, 0x5 ;  /* 0x0000000500047802 */ /* 0x000fe40000000f00 */
[----:B------:R-:W-:Y:S02]  /*31200*/  MOV R20, 32@lo((eval_multi_expr_kernel + .L_x_1907@srel)) ;  /* 0x0000000000147802 */ /* 0x000fe40000000f00 */
[----:B------:R-:W-:-:S04]  /*31210*/  MOV R21, 32@hi((eval_multi_expr_kernel + .L_x_1907@srel)) ;  /* 0x0000000000157802 */ /* 0x000fc80000000f00 */
[----:B0----5:R-:W-:Y:S05]  /*31220*/  CALL.ABS.NOINC `(apply_op) ;  /* 0x0000000000007943 */ /* 0x021fea0003c00000 */
.L_x_1907:
[----:B------:R0:W5:Y:S01]  /*31230*/  LDG.E R5, [R26.64+0x10] ;  /* 0x000010241a057981 */ /* 0x000162000c1e1900 */
[----:B------:R-:W-:Y:S02]  /*31240*/  MOV R18, R4 ;  /* 0x0000000400127202 */ /* 0x000fe40000000f00 */
[----:B------:R-:W-:Y:S02]  /*31250*/  MOV R6, 0xc0000000 ;  /* 0xc000000000067802 */ /* 0x000fe40000000f00 */
[----:B------:R-:W-:Y:S02]  /*31260*/  MOV R4, 0x5 ;  /* 0x0000000500047802 */ /* 0x000fe40000000f00 */
[----:B------:R-:W-:Y:S02]  /*31270*/  MOV R20, 32@lo((eval_multi_expr_kernel + .L_x_1908@srel)) ;  /* 0x0000000000147802 */ /* 0x000fe40000000f00 */
[----:B------:R-:W-:-:S04]  /*31280*/  MOV R21, 32@hi((eval_multi_expr_kernel + .L_x_1908@srel)) ;  /* 0x0000000000157802 */ /* 0x000fc80000000f00 */
[----:B0----5:R-:W-:Y:S05]  /*31290*/  CALL.ABS.NOINC `(apply_op) ;  /* 0x0000000000007943 */ /* 0x021fea0003c00000 */
.L_x_1908:
[----:B------:R0:W5:Y:S01]  /*312a0*/  LDG.E R5, [R26.64+0xc] ;  /* 0x00000c241a057981 */ /* 0x000162000c1e1900 */
[----:B------:R-:W-:-:S02]  /*312b0*/  MOV R17, R4 ;  /* 0x0000000400117202 */ /* 0x000fc40000000f00 */
[----:B------:R-:W-:Y:S02]  /*312c0*/  MOV R6, 0x40000000 ;  /* 0x4000000000067802 */ /* 0x000fe40000000f00 */
[----:B------:R-:W-:Y:S02]  /*312d0*/  MOV R4, 0x5 ;  /* 0x0000000500047802 */ /* 0x000fe40000000f00 */
[----:B------:R-:W-:Y:S02]  /*312e0*/  MOV R20, 32@lo((eval_multi_expr_kernel + .L_x_1909@srel)) ;  /* 0x0000000000147802 */ /* 0x000fe40000000f00 */
[----:B------:R-:W-:-:S04]  /*312f0*/  MOV R21, 32@hi((eval_multi_expr_kernel + .L_x_1909@srel)) ;  /* 0x0000000000157802 */ /* 0x000fc80000000f00 */
[----:B0----5:R-:W-:Y:S05]  /*31300*/  CALL.ABS.NOINC `(apply_op) ;  /* 0x0000000000007943 */ /* 0x021fea0003c00000 */
.L_x_1909:
[----:B------:R0:W5:Y:S01]  /*31310*/  LDG.E R5, [R26.64+0x14] ;  /* 0x000014241a057981 */ /* 0x000162000c1e1900 */
[----:B------:R-:W-:Y:S02]  /*31320*/  MOV R16, R4 ;  /* 0x0000000400107202 */ /* 0x000fe40000000f00 */
[----:B------:R-:W-:Y:S02]  /*31330*/  MOV R6, 0xc0000000 ;  /* 0xc000000000067802 */ /* 0x000fe40000000f00 */
[----:B------:R-:W-:Y:S02]  /*31340*/  MOV R4, 0x5 ;  /* 0x0000000500047802 */ /* 0x000fe40000000f00 */
[----:B------:R-:W-:Y:S02]  /*31350*/  MOV R20, 32@lo((eval_multi_expr_kernel + .L_x_1910@srel)) ;  /* 0x0000000000147802 */ /* 0x000fe40000000f00 */
[----:B------:R-:W-:-:S04]  /*31360*/  MOV R21, 32@hi((eval_multi_expr_kernel + .L_x_1910@srel)) ;  /* 0x0000000000157802 */ /* 0x000fc80000000f00 */
[----:B0----5:R-:W-:Y:S05]  /*31370*/  CALL.ABS.NOINC `(apply_op) ;  /* 0x0000000000007943 */ /* 0x021fea0003c00000 */
.L_x_1910:
[----:B------:R0:W5:Y:S01]  /*31380*/  LDG.E R5, [R26.64+0x8] ;  /* 0x000008241a057981 */ /* 0x000162000c1e1900 */
[----:B------:R-:W-:-:S02]  /*31390*/  MOV R2, R4 ;  /* 0x0000000400027202 */ /* 0x000fc40000000f00 */
[----:B------:R-:W-:Y:S02]  /*313a0*/  MOV R6, 0x40000000 ;  /* 0x4000000000067802 */ /* 0x000fe40000000f00 */
[----:B------:R-:W-:Y:S02]  /*313b0*/  MOV R4, 0x5 ;  /* 0x0000000500047802 */ /* 0x000fe40000000f00 */
[----:B------:R-:W-:Y:S02]  /*313c0*/  MOV R20, 32@lo((eval_multi_expr_kernel + .L_x_1911@srel)) ;  /* 0x0000000000147802 */ /* 0x000fe40000000f00 */
[----:B------:R-:W-:-:S04]  /*313d0*/  MOV R21, 32@hi((eval_multi_expr_kernel + .L_x_1911@srel)) ;  /* 0x0000000000157802 */ /* 0x000fc80000000f00 */
[----:B0----5:R-:W-:Y:S05]  /*313e0*/  CALL.ABS.NOINC `(apply_op) ;  /* 0x0000000000007943 */ /* 0x021fea0003c00000 */
.L_x_1911:
[----:B------:R-:W-:Y:S02]  /*313f0*/  MOV R6, R4 ;  /* 0x0000000400067202 */ /* 0x000fe40000000f00 */
[----:B------:R-:W-:Y:S02]  /*31400*/  MOV R5, 0x3db089d5 ;  /* 0x3db089d500057802 */ /* 0x000fe40000000f00 */
[----:B------:R-:W-:Y:S02]  /*31410*/  MOV R4, 0x3 ;  /* 0x0000000300047802 */ /* 0x000fe40000000f00 */
[----:B------:R-:W-:Y:S02]  /*31420*/  MOV R20, 32@lo((eval_multi_expr_kernel + .L_x_1912@srel)) ;  /* 0x0000000000147802 */ /* 0x000fe40000000f00 */
[----:B------:R-:W-:-:S04]  /*31430*/  MOV R21, 32@hi((eval_multi_expr_kernel + .L_x_1912@srel)) ;  /* 0x0000000000157802 */ /* 0x000fc80000000f00 */
[----:B------:R-:W-:Y:S05]  /*31440*/  CALL.ABS.NOINC `(apply_op) ;  /* 0x0000000000007943 */ /* 0x000fea0003c00000 */
.L_x_1912:
[----:B------:R-:W-:Y:S02]  /*31450*/  MOV R5, R4 ;  /* 0x0000000400057202 */ /* 0x000fe40000000f00 */
[----:B------:R-:W-:-:S02]  /*31460*/  MOV R6, R2 ;  /* 0x0000000200067202 */ /* 0x000fc40000000f00 */
[----:B------:R-:W-:Y:S02]  /*31470*/  MOV R4, 0x3 ;  /* 0x0000000300047802 */ /* 0x000fe40000000f00 */
[----:B------:R-:W-:Y:S02]  /*31480*/  MOV R20, 32@lo((eval_multi_expr_kernel + .L_x_1913@srel)) ;  /* 0x0000000000147802 */ /* 0x000fe40000000f00 */
[----:B------:R-:W-:-:S04]  /*31490*/  MOV R21, 32@hi((eval_multi_expr_kernel + .L_x_1913@srel)) ;  /* 0x0000000000157802 */ /* 0x000fc80000000f00 */
[----:B------:R-:W-:Y:S05]  /*314a0*/  CALL.ABS.NOINC `(apply_op) ;  /* 0x0000000000007943 */ /* 0x000fea0003c00000 */
.L_x_1913:
[----:B------:R-:W-:Y:S02]  /*314b0*/  MOV R5, R4 ;  /* 0x0000000400057202 */ /* 0x000fe40000000f00 */
[----:B------:R-:W-:Y:S02]  /*314c0*/  MOV R6, R16 ;  /* 0x0000001000067202 */ /* 0x000fe40000000f00 */
[----:B------:R-:W-:Y:S02]  /*314d0*/  MOV R4, 0x3 ;  /* 0x0000000300047802 */ /* 0x000fe40000000f00 */
[----:B------:R-:W-:Y:S02]  /*314e0*/  MOV R20, 32@lo((eval_multi_expr_kernel + .L_x_1914@srel)) ;  /* 0x0000000000147802 */ /* 0x000fe40000000f00 */
[----:B------:R-:W-:-:S04]  /*314f0*/  MOV R21, 32@hi((eval_multi_expr_kernel + .L_x_1914@srel)) ;  /* 0x0000000000157802 */ /* 0x000fc80000000f00 */
[----:B------:R-:W-:Y:S05]  /*31500*/  CALL.ABS.NOINC `(apply_op) ;  /* 0x0000000000007943 */ /* 0x000fea0003c00000 */
.L_x_1914:
[----:B------:R-:W-:Y:S02]  /*31510*/  MOV R5, R4 ;  /* 0x0000000400057202 */ /* 0x000fe40000000f00 */
[----:B------:R-:W-:-:S02]  /*31520*/  MOV R6, R17 ;  /* 0x0000001100067202 */ /* 0x000fc40000000f00 */
[----:B------:R-:W-:Y:S02]  /*31530*/  MOV R4, 0x3 ;  /* 0x0000000300047802 */ /* 0x000fe40000000f00 */
[----:B------:R-:W-:Y:S02]  /*31540*/  MOV R20, 32@lo((eval_multi_expr_kernel + .L_x_1915@srel)) ;  /* 0x0000000000147802 */ /* 0x000fe40000000f00 */
[----:B------:R-:W-:-:S04]  /*31550*/  MOV R21, 32@hi((eval_multi_expr_kernel + .L_x_1915@srel)) ;  /* 0x0000000000157802 */ /* 0x000fc80000000f00 */
[----:B------:R-:W-:Y:S05]  /*31560*/  CALL.ABS.NOINC `(apply_op) ;  /* 0x0000000000007943 */ /* 0x000fea0003c00000 */
.L_x_1915:
[----:B------:R-:W-:Y:S02]  /*31570*/  MOV R5, R4 ;  /* 0x0000000400057202 */ /* 0x000fe40000000f00 */
[----:B------:R-:W-:Y:S02]  /*31580*/  MOV R6, R18 ;  /* 0x0000001200067202 */ /* 0x000fe40000000f00 */
[----:B------:R-:W-:Y:S02]  /*31590*/  MOV R4, 0x3 ;  /* 0x0000000300047802 */ /* 0x000fe40000000f00 */
[----:B------:R-:W-:Y:S02]  /*315a0*/  MOV R20, 32@lo((eval_multi_expr_kernel + .L_x_1916@srel)) ;  /* 0x0000000000147802 */ /* 0x000fe40000000f00 */
[----:B------:R-:W-:-:S04]  /*315b0*/  MOV R21, 32@hi((eval_multi_expr_kernel + .L_x_1916@srel)) ;  /* 0x0000000000157802 */ /* 0x000fc80000000f00 */
[----:B------:R-:W-:Y:S05]  /*315c0*/  CALL.ABS.NOINC `(apply_op) ;  /* 0x0000000000007943 */ /* 0x000fea0003c00000 */
.L_x_1916:
[----:B------:R-:W-:Y:S02]  /*315d0*/  MOV R5, R4 ;  /* 0x0000000400057202 */ /* 0x000fe40000000f00 */
[----:B------:R-:W-:-:S02]  /*315e0*/  MOV R6, R19 ;  /* 0x0000001300067202 */ /* 0x000fc40000000f00 */
[----:B------:R-:W-:Y:S02]  /*315f0*/  MOV R4, 0x3 ;  /* 0x0000000300047802 */ /* 0x000fe40000000f00 */
[----:B------:R-:W-:Y:S02]  /*31600*/  MOV R20, 32@lo((eval_multi_expr_kernel + .L_x_1917@srel)) ;  /* 0x0000000000147802 */ /* 0x000fe40000000f00 */
[----:B------:R-:W-:-:S04]  /*31610*/  MOV R21, 32@hi((eval_multi_expr_kernel + .L_x_1917@srel)) ;  /* 0x0000000000157802 */ /* 0x000fc80000000f00 */
[----:B------:R-:W-:Y:S05]  /*31620*/  CALL.ABS.NOINC `(apply_op) ;  /* 0x0000000000007943 */ /* 0x000fea0003c00000 */
.L_x_1917:
        /* <DEDUP_REMOVED lines=8> */
.L_x_1918:
        /* <DEDUP_REMOVED lines=9> */
.L_x_1919:
[----:B------:R0:W5:Y:S01]  /*31740*/  LDG.E R5, [R26.64+0x4] ;  /* 0x000004241a057981 */ /* 0x000162000c1e1900 */
[----:B------:R-:W-:Y:S02]  /*31750*/  MOV R6, R4 ;  /* 0x0000000400067202 */ /* 0x000fe40000000f00 */
[----:B------:R-:W-:Y:S02]  /*31760*/  MOV R4, 0x3 ;  /* 0x0000000300047802 */ /* 0x000fe40000000f00 */
[----:B------:R-:W-:Y:S02]  /*31770*/  MOV R20, 32@lo((eval_multi_expr_kernel + .L_x_1920@srel)) ;  /* 0x0000000000147802 */ /* 0x000fe40000000f00 */
[----:B------:R-:W-:-:S04]  /*31780*/  MOV R21, 32@hi((eval_multi_expr_kernel + .L_x_1920@srel)) ;  /* 0x0000000000157802 */ /* 0x000fc80000000f00 */
[----:B0----5:R-:W-:Y:S05]  /*31790*/  CALL.ABS.NOINC `(apply_op) ;  /* 0x0000000000007943 */ /* 0x021fea0003c00000 */
.L_x_1920:
[----:B------:R0:W5:Y:S01]  /*317a0*/  LDG.E R5, [R26.64+0x4] ;  /* 0x000004241a057981 */ /* 0x000162000c1e1900 */
[----:B------:R-:W-:Y:S02]  /*317b0*/  MOV R16, R4 ;  /* 0x0000000400107202 */ /* 0x000fe40000000f00 */
[----:B------:R-:W-:-:S02]  /*317c0*/  MOV R6, 0xbf800000 ;  /* 0xbf80000000067802 */ /* 0x000fc40000000f00 */
[----:B------:R-:W-:Y:S02]  /*317d0*/  MOV R4, 0x5 ;  /* 0x0000000500047802 */ /* 0x000fe40000000f00 */
[----:B------:R-:W-:Y:S02]  /*317e0*/  MOV R20, 32@lo((eval_multi_expr_kernel + .L_x_1921@srel)) ;  /* 0x0000000000147802 */ /* 0x000fe40000000f00 */
[----:B------:R-:W-:-:S04]  /*317f0*/  MOV R21, 32@hi((eval_multi_expr_kernel + .L_x_1921@srel)) ;  /* 0x0000000000157802 */ /* 0x000fc80000000f00 */
[----:B0----5:R-:W-:Y:S05]  /*31800*/  CALL.ABS.NOINC `(apply_op) ;  /* 0x0000000000007943 */ /* 0x021fea0003c00000 */
.L_x_1921:
[----:B------:R0:W5:Y:S01]  /*31810*/  LDG.E R5, [R26.64] ;  /* 0x000000241a057981 */ /* 0x000162000c1e1900 */
[----:B------:R-:W-:Y:S02]  /*31820*/  MOV R6, R4 ;  /* 0x0000000400067202 */ /* 0x000fe40000000f00 */
[----:B------:R-:W-:Y:S02]  /*31830*/  MOV R4, 0x3 ;  /* 0x0000000300047802 */ /* 0x000fe40000000f00 */
[----:B------:R-:W-:Y:S02]  /*31840*/  MOV R20, 32@lo((eval_multi_expr_kernel + .L_x_1922@srel)) ;  /* 0x0000000000147802 */ /* 0x000fe40000000f00 */
[----:B------:R-:W-:-:S04]  /*31850*/  MOV R21, 32@hi((eval_multi_expr_kernel + .L_x_1922@srel)) ;  /* 0x0000000000157802 */ /* 0x000fc80000000f00 */
[----:B0----5:R-:W-:Y:S05]  /*31860*/  CALL.ABS.NOINC `(apply_op) ;  /* 0x0000000000007943 */ /* 0x021fea0003c00000 */
.L_x_1922:
[----:B------:R0:W5:Y:S01]  /*31870*/  LDG.E R5, [R26.64+0x18] ;  /* 0x000018241a057981 */ /* 0x000162000c1e1900 */
[----:B------:R-:W-:Y:S02]  /*31880*/  MOV R2, R4 ;  /* 0x0000000400027202 */ /* 0x000fe40000000f00 */
[----:B------:R-:W-:-:S02]  /*31890*/  MOV R6, RZ ;  /* 0x000000ff00067202 */ /* 0x000fc40000000f00 */
[----:B------:R-:W-:Y:S02]  /*318a0*/  MOV R4, 0xb ;  /* 0x0000000b00047802 */ /* 0x000fe40000000f00 */
[----:B------:R-:W-:Y:S02]  /*318b0*/  MOV R20, 32@lo((eval_multi_expr_kernel + .L_x_1923@srel)) ;  /* 0x0000000000147802 */ /* 0x000fe40000000f00 */
[----:B------:R-:W-:-:S04]  /*318c0*/  MOV R21, 32@hi((eval_multi_expr_kernel + .L_x_1923@srel)) ;  /* 0x0000000000157802 */ /* 0x000fc80000000f00 */
[----:B0----5:R-:W-:Y:S05]  /*318d0*/  CALL.ABS.NOINC `(apply_op) ;  /* 0x0000000000007943 */ /* 0x021fea0003c00000 */
.L_x_1923:
[----:B------:R-:W-:Y:S02]  /*318e0*/  MOV R5, R4 ;  /* 0x0000000400057202 */ /* 0x000fe40000000f00 */
[----:B------:R-:W-:Y:S02]  /*318f0*/  MOV R6, 0x40000000 ;  /* 0x4000000000067802 */ /* 0x000fe40000000f00 */
[----:B------:R-:W-:Y:S02]  /*31900*/  MOV R4, 0x5 ;  /* 0x0000000500047802 */ /* 0x000fe40000000f00 */
[----:B------:R-:W-:Y:S02]  /*31910*/  MOV R20, 32@lo((eval_multi_expr_kernel + .L_x_1924@srel)) ;  /* 0x0000000000147802 */ /* 0x000fe40000000f00 */
[----:B------:R-:W-:-:S04]  /*31920*/  MOV R21, 32@hi((eval_multi_expr_kernel + .L_x_1924@srel)) ;  /* 0x0000000000157802 */ /* 0x000fc80000000f00 */
[----:B------:R-:W-:Y:S05]  /*31930*/  CALL.ABS.NOINC `(apply_op) ;  /* 0x0000000000007943 */ /* 0x000fea0003c00000 */
.L_x_1924:
[----:B------:R-:W-:Y:S02]  /*31940*/  MOV R6, R4 ;  /* 0x0000000400067202 */ /* 0x000fe40000000f00 */
[----:B------:R-:W-:-:S02]  /*31950*/  MOV R5, 0xbf800000 ;  /* 0xbf80000000057802 */ /* 0x000fc40000000f00 */
[----:B------:R-:W-:Y:S02]  /*31960*/  MOV R4, 0x3 ;  /* 0x0000000300047802 */ /* 0x000fe40000000f00 */
[----:B------:R-:W-:Y:S02]  /*31970*/  MOV R20, 32@lo((eval_multi_expr_kernel + .L_x_1925@srel)) ;  /* 0x0000000000147802 */ /* 0x000fe40000000f00 */
[----:B------:R-:W-:-:S04]  /*31980*/  MOV R21, 32@hi((eval_multi_expr_kernel + .L_x_1925@srel)) ;  /* 0x0000000000157802 */ /* 0x000fc80000000f00 */
[----:B------:R-:W-:Y:S05]  /*31990*/  CALL.ABS.NOINC `(apply_op) ;  /* 0x0000000000007943 */ /* 0x000fea0003c00000 */
.L_x_1925:
[----:B------:R-:W-:Y:S02]  /*319a0*/  MOV R5, R4 ;  /* 0x0000000400057202 */ /* 0x000fe40000000f00 */
[----:B------:R-:W-:Y:S02]  /*319b0*/  MOV R6, R2 ;  /* 0x0000000200067202 */ /* 0x000fe40000000f00 */
[----:B------:R-:W-:Y:S02]  /*319c0*/  MOV R4, 0x3 ;  /* 0x0000000300047802 */ /* 0x000fe40000000f00 */
[----:B------:R-:W-:Y:S02]  /*319d0*/  MOV R20, 32@lo((eval_multi_expr_kernel + .L_x_1926@srel)) ;  /* 0x0000000000147802 */ /* 0x000fe40000000f00 */
[----:B------:R-:W-:-:S04]  /*319e0*/  MOV R21, 32@hi((eval_multi_expr_kernel + .L_x_1926@srel)) ;  /* 0x0000000000157802 */ /* 0x000fc80000000f00 */
[----:B------:R-:W-:Y:S05]  /*319f0*/  CALL.ABS.NOINC `(apply_op) ;  /* 0x0000000000007943 */ /* 0x000fea0003c00000 */
.L_x_1926:
[----:B------:R-:W-:Y:S02]  /*31a00*/  MOV R5, R4 ;  /* 0x0000000400057202 */ /* 0x000fe40000000f00 */
[----:B------:R-:W-:-:S02]  /*31a10*/  MOV R6, R16 ;  /* 0x0000001000067202 */ /* 0x000fc40000000f00 */
[----:B------:R-:W-:Y:S02]  /*31a20*/  MOV R4, 0x1 ;  /* 0x0000000100047802 */ /* 0x000fe40000000f00 */
[----:B------:R-:W-:Y:S02]  /*31a30*/  MOV R20, 32@lo((eval_multi_expr_kernel + .L_x_1927@srel)) ;  /* 0x0000000000147802 */ /* 0x000fe40000000f00 */
[----:B------:R-:W-:-:S04]  /*31a40*/  MOV R21, 32@hi((eval_multi_expr_kernel + .L_x_1927@srel)) ;  /* 0x0000000000157802 */ /* 0x000fc80000000f00 */
[----:B------:R-:W-:Y:S05]  /*31a50*/  CALL.ABS.NOINC `(apply_op) ;  /* 0x0000000000007943 */ /* 0x000fea0003c00000 */
.L_x_1927:
[----:B------:R0:W5:Y:S01]  /*31a60*/  LDG.E R5, [R26.64+0x4] ;  /* 0x000004241a057981 */ /* 0x000162000c1e1900 */
[----:B------:R-:W-:Y:S02]  /*31a70*/  MOV R22, R4 ;  /* 0x0000000400167202 */ /* 0x000fe40000000f00 */
[----:B------:R-:W-:Y:S02]  /*31a80*/  MOV R6, 0x40000000 ;  /* 0x4000000000067802 */ /* 0x000fe40000000f00 */
[----:B------:R-:W-:Y:S02]  /*31a90*/  MOV R4, 0x5 ;  /* 0x0000000500047802 */ /* 0x000fe40000000f00 */
[----:B------:R-:W-:Y:S02]  /*31aa0*/  MOV R20, 32@lo((eval_multi_expr_kernel + .L_x_1928@srel)) ;  /* 0x0000000000147802 */ /* 0x000fe40000000f00 */
[----:B------:R-:W-:-:S04]  /*31ab0*/  MOV R21, 32@hi((eval_multi_expr_kernel + .L_x_1928@srel)) ;  /* 0x0000000000157802 */ /* 0x000fc80000000f00 */
[----:B0----5:R-:W-:Y:S05]  /*31ac0*/  CALL.ABS.NOINC `(apply_op) ;  /* 0x0000000000007943 */ /* 0x021fea0003c00000 */
.L_x_1928:
[----:B------:R0:W5:Y:S01]  /*31ad0*/  LDG.E R5, [R26.64] ;  /* 0x000000241a057981 */ /* 0x000162000c1e1900 */
[----:B------:R-:W-:-:S02]  /*31ae0*/  MOV R19, R4 ;  /* 0x0000000400137202 */ /* 0x000fc40000000f00 */
[----:B------:R-:W-:Y:S02]  /*31af0*/  MOV R6, 0xc0000000 ;  /* 0xc000000000067802 */ /* 0x000fe40000000f00 */
[----:B------:R-:W-:Y:S02]  /*31b00*/  MOV R4, 0x5 ;  /* 0x0000000500047802 */ /* 0x000fe40000000f00 */
[----:B------:R-:W-:Y:S02]  /*31b10*/  MOV R20, 32@lo((eval_multi_expr_kernel + .L_x_1929@srel)) ;  /* 0x0000000000147802 */ /* 0x000fe40000000f00 */
[----:B------:R-:W-:-:S04]  /*31b20*/  MOV R21, 32@hi((eval_multi_expr_kernel + .L_x_1929@srel)) ;  /* 0x0000000000157802 */ /* 0x000fc80000000f00 */
[----:B0----5:R-:W-:Y:S05]  /*31b30*/  CALL.ABS.NOINC `(apply_op) ;  /* 0x0000000000007943 */ /* 0x021fea0003c00000 */
.L_x_1929:
[----:B------:R0:W5:Y:S01]  /*31b40*/  LDG.E R5, [R26.64+0x10] ;  /* 0x000010241a057981 */ /* 0x000162000c1e1900 */
[----:B------:R-:W-:Y:S02]  /*31b50*/  MOV R18, R4 ;  /* 0x0000000400127202 */ /* 0x000fe40000000f00 */
[----:B------:R-:W-:Y:S02]  /*31b60*/  MOV R6, 0xc0000000 ;  /* 0xc000000000067802 */ /* 0x000fe40000000f00 */
[----:B------:R-:W-:Y:S02]  /*31b70*/  MOV R4, 0x5 ;  /* 0x0000000500047802 */ /* 0x000fe40000000f00 */
[----:B------:R-:W-:Y:S02]  /*31b80*/  MOV R20, 32@lo((eval_multi_expr_kernel + .L_x_1930@srel)) ;  /* 0x0000000000147802 */ /* 0x000fe40000000f00 */
[----:B------:R-:W-:-:S04]  /*31b90*/  MOV R21, 32@hi((eval_multi_expr_kernel + .L_x_1930@srel)) ;  /* 0x0000000000157802 */ /* 0x000fc80000000f00 */
[----:B0----5:R-:W-:Y:S05]  /*31ba0*/  CALL.ABS.NOINC `(apply_op) ;  /* 0x0000000000007943 */ /* 0x021fea0003c00000 */
.L_x_1930:
[----:B------:R0:W5:Y:S01]  /*31bb0*/  LDG.E R5, [R26.64+0xc] ;  /* 0x00000c241a057981 */ /* 0x000162000c1e1900 */
[----:B------:R-:W-:-:S02]  /*31bc0*/  MOV R17, R4 ;  /* 0x0000000400117202 */ /* 0x000fc40000000f00 */
[----:B------:R-:W-:Y:S02]  /*31bd0*/  MOV R6, 0x40000000 ;  /* 0x4000000000067802 */ /* 0x000fe40000000f00 */
[----:B------:R-:W-:Y:S02]  /*31be0*/  MOV R4, 0x5 ;  /* 0x0000000500047802 */ /* 0x000fe40000000f00 */
[----:B------:R-:W-:Y:S02]  /*31bf0*/  MOV R20, 32@lo((eval_multi_expr_kernel + .L_x_1931@srel)) ;  /* 0x0000000000147802 */ /* 0x000fe40000000f00 */
[----:B------:R-:W-:-:S04]  /*31c00*/  MOV R21, 32@hi((eval_multi_expr_kernel + .L_x_1931@srel)) ;  /* 0x0000000000157802 */ /* 0x000fc80000000f00 */
[----:B0----5:R-:W-:Y:S05]  /*31c10*/  CALL.ABS.NOINC `(apply_op) ;  /* 0x0000000000007943 */ /* 0x021fea0003c00000 */
.L_x_1931:
[----:B------:R0:W5:Y:S01]  /*31c20*/  LDG.E R5, [R26.64+0x14] ;  /* 0x000014241a057981 */ /* 0x000162000c1e1900 */
[----:B------:R-:W-:Y:S02]  /*31c30*/  MOV R16, R4 ;  /* 0x0000000400107202 */ /* 0x000fe40000000f00 */
[----:B------:R-:W-:Y:S02]  /*31c40*/  MOV R6, 0xc003a8d3 ;  /* 0xc003a8d300067802 */ /* 0x000fe40000000f00 */
[----:B------:R-:W-:Y:S02]  /*31c50*/  MOV R4, 0x5 ;  /* 0x0000000500047802 */ /* 0x000fe40000000f00 */
[----:B------:R-:W-:Y:S02]  /*31c60*/  MOV R20, 32@lo((eval_multi_expr_kernel + .L_x_1932@srel)) ;  /* 0x0000000000147802 */ /* 0x000fe40000000f00 */
[----:B------:R-:W-:-:S04]  /*31c70*/  MOV R21, 32@hi((eval_multi_expr_kernel + .L_x_1932@srel)) ;  /* 0x0000000000157802 */ /* 0x000fc80000000f00 */
[----:B0----5:R-:W-:Y:S05]  /*31c80*/  CALL.ABS.NOINC `(apply_op) ;  /* 0x0000000000007943 */ /* 0x021fea0003c00000 */
.L_x_1932:
[----:B------:R0:W5:Y:S01]  /*31c90*/  LDG.E R5, [R26.64+0x8] ;  /* 0x000008241a057981 */ /* 0x000162000c1e1900 */
[----:B------:R-:W-:-:S02]  /*31ca0*/  MOV R2, R4 ;  /* 0x0000000400027202 */ /* 0x000fc40000000f00 */
[----:B------:R-:W-:Y:S02]  /*31cb0*/  MOV R6, 0x4004ed9c ;  /* 0x4004ed9c00067802 */ /* 0x000fe40000000f00 */
[----:B------:R-:W-:Y:S02]  /*31cc0*/  MOV R4, 0x5 ;  /* 0x0000000500047802 */ /* 0x000fe40000000f00 */
[----:B------:R-:W-:Y:S02]  /*31cd0*/  MOV R20, 32@lo((eval_multi_expr_kernel + .L_x_1933@srel)) ;  /* 0x0000000000147802 */ /* 0x000fe40000000f00 */
[----:B------:R-:W-:-:S04]  /*31ce0*/  MOV R21, 32@hi((eval_multi_expr_kernel + .L_x_1933@srel)) ;  /* 0x0000000000157802 */ /* 0x000fc80000000f00 */
[----:B0----5:R-:W-:Y:S05]  /*31cf0*/  CALL.ABS.NOINC `(apply_op) ;  /* 0x0000000000007943 */ /* 0x021fea0003c00000 */
.L_x_1933:
[----:B------:R-:W-:Y:S02]  /*31d00*/  MOV R6, R4 ;  /* 0x0000000400067202 */ /* 0x000fe40000000f00 */
[----:B------:R-:W-:Y:S02]  /*31d10*/  MOV R5, 0x3db6e65f ;  /* 0x3db6e65f00057802 */ /* 0x000fe40000000f00 */
[----:B------:R-:W-:Y:S02]  /*31d20*/  MOV R4, 0x3 ;  /* 0x0000000300047802 */ /* 0x000fe40000000f00 */
[----:B------:R-:W-:Y:S02]  /*31d30*/  MOV R20, 32@lo((eval_multi_expr_kernel + .L_x_1934@srel)) ;  /* 0x0000000000147802 */ /* 0x000fe40000000f00 */
[----:B------:R-:W-:-:S04]  /*31d40*/  MOV R21, 32@hi((eval_multi_expr_kernel + .L_x_1934@srel)) ;  /* 0x0000000000157802 */ /* 0x000fc80000000f00 */
[----:B------:R-:W-:Y:S05]  /*31d50*/  CALL.ABS.NOINC `(apply_op) ;  /* 0x0000000000007943 */ /* 0x000fea0003c00000 */
.L_x_1934:
[----:B------:R-:W-:Y:S02]  /*31d60*/  MOV R5, R4 ;  /* 0x0000000400057202 */ /* 0x000fe40000000f00 */
[----:B------:R-:W-:-:S02]  /*31d70*/  MOV R6, R2 ;  /* 0x0000000200067202 */ /* 0x000fc40000000f00 */
[----:B------:R-:W-:Y:S02]  /*31d80*/  MOV R4, 0x1 ;  /* 0x0000000100047802 */ /* 0x000fe40000000f00 */
[----:B------:R-:W-:Y:S02]  /*31d90*/  MOV R20, 32@lo((eval_multi_expr_kernel + .L_x_1935@srel)) ;  /* 0x0000000000147802 */ /* 0x000fe40000000f00 */
[----:B------:R-:W-:-:S04]  /*31da0*/  MOV R21, 32@hi((eval_multi_expr_kernel + .L_x_1935@srel)) ;  /* 0x0000000000157802 */ /* 0x000fc80000000f00 */
[----:B------:R-:W-:Y:S05]  /*31db0*/  CALL.ABS.NOINC `(apply_op) ;  /* 0x0000000000007943 */ /* 0x000fea0003c00000 */
.L_x_1935:
[----:B------:R-:W-:Y:S02]  /*31dc0*/  MOV R5, R4 ;  /* 0x0000000400057202 */ /* 0x000fe40000000f00 */
[----:B------:R-:W-:Y:S02]  /*31dd0*/  MOV R6, R16 ;  /* 0x0000001000067202 */ /* 0x000fe40000000f00 */
[----:B------:R-:W-:Y:S02]  /*31de0*/  MOV R4, 0x3 ;  /* 0x0000000300047802 */ /* 0x000fe40000000f00 */
[----:B------:R-:W-:Y:S02]  /*31df0*/  MOV R20, 32@lo((eval_multi_expr_kernel + .L_x_1936@srel)) ;  /* 0x0000000000147802 */ /* 0x000fe40000000f00 */
[----:B------:R-:W-:-:S04]  /*31e00*/  MOV R21, 32@hi((eval_multi_expr_kernel + .L_x_1936@srel)) ;  /* 0x0000000000157802 */ /* 0x000fc80000000f00 */
[----:B------:R-:W-:Y:S05]  /*31e10*/  CALL.ABS.NOINC `(apply_op) ;  /* 0x0000000000007943 */ /* 0x000fea0003c00000 */
.L_x_1936:
[----:B------:R-:W-:Y:S02]  /*31e20*/  MOV R5, R4 ;  /* 0x0000000400057202 */ /* 0x000fe40000000f00 */
[----:B------:R-:W-:-:S02]  /*31e30*/  MOV R6, R17 ;  /* 0x0000001100067202 */ /* 0x000fc40000000f00 */
[----:B------:R-:W-:Y:S02]  /*31e40*/  MOV R4, 0x3 ;  /* 0x0000000300047802 */ /* 0x000fe40000000f00 */
[----:B------:R-:W-:Y:S02]  /*31e50*/  MOV R20, 32@lo((eval_multi_expr_kernel + .L_x_1937@srel)) ;  /* 0x0000000000147802 */ /* 0x000fe40000000f00 */
[----:B------:R-:W-:-:S04]  /*31e60*/  MOV R21, 32@hi((eval_multi_expr_kernel + .L_x_1937@srel)) ;  /* 0x0000000000157802 */ /* 0x000fc80000000f00 */
[----:B------:R-:W-:Y:S05]  /*31e70*/  CALL.ABS.NOINC `(apply_op) ;  /* 0x0000000000007943 */ /* 0x000fea0003c00000 */
.L_x_1937:
[----:B------:R-:W-:Y:S02]  /*31e80*/  MOV R5, R4 ;  /* 0x0000000400057202 */ /* 0x000fe40000000f00 */
[----:B------:R-:W-:Y:S02]  /*31e90*/  MOV R6, R18 ;  /* 0x0000001200067202 */ /* 0x000fe40000000f00 */
[----:B------:R-:W-:Y:S02]  /*31ea0*/  MOV R4, 0x3 ;  /* 0x0000000300047802 */ /* 0x000fe40000000f00 */
[----:B------:R-:W-:Y:S02]  /*31eb0*/  MOV R20, 32@lo((eval_multi_expr_kernel + .L_x_1938@srel)) ;  /* 0x0000000000147802 */ /* 0x000fe40000000f00 */
[----:B------:R-:W-:-:S04]  /*31ec0*/  MOV R21, 32@hi((eval_multi_expr_kernel + .L_x_1938@srel)) ;  /* 0x0000000000157802 */ /* 0x000fc80000000f00 */
[----:B------:R-:W-:Y:S05]  /*31ed0*/  CALL.ABS.NOINC `(apply_op) ;  /* 0x0000000000007943 */ /* 0x000fea0003c00000 */
.L_x_1938:
[----:B------:R-:W-:Y:S02]  /*31ee0*/  MOV R5, R4 ;  /* 0x0000000400057202 */ /* 0x000fe40000000f00 */
[----:B------:R-:W-:-:S02]  /*31ef0*/  MOV R6, R19 ;  /* 0x0000001300067202 */ /* 0x000fc40000000f00 */
[----:B------:R-:W-:Y:S02]  /*31f00*/  MOV R4, 0x3 ;  /* 0x0000000300047802 */ /* 0x000fe40000000f00 */
[----:B------:R-:W-:Y:S02]  /*31f10*/  MOV R20, 32@lo((eval_multi_expr_kernel + .L_x_1939@srel)) ;  /* 0x0000000000147802 */ /* 0x000fe40000000f00 */
[----:B------:R-:W-:-:S04]  /*31f20*/  MOV R21, 32@hi((eval_multi_expr_kernel + .L_x_1939@srel)) ;  /* 0x0000000000157802 */ /* 0x000fc80000000f00 */
[----:B------:R-:W-:Y:S05]  /*31f30*/  CALL.ABS.NOINC `(apply_op) ;  /* 0x0000000000007943 */ /* 0x000fea0003c00000 */
.L_x_1939:
        /* <DEDUP_REMOVED lines=8> */
.L_x_1940:
        /* <DEDUP_REMOVED lines=9> */
.L_x_1941:
[----:B------:R0:W5:Y:S01]  /*32050*/  LDG.E R5, [R26.64+0x4] ;  /* 0x000004241a057981 */ /* 0x000162000c1e1900 */
[----:B------:R-:W-:Y:S02]  /*32060*/  MOV R6, R4 ;  /* 0x0000000400067202 */ /* 0x000fe40000000f00 */
[----:B------:R-:W-:Y:S02]  /*32070*/  MOV R4, 0x3 ;  /* 0x0000000300047802 */ /* 0x000fe40000000f00 */
[----:B------:R-:W-:Y:S02]  /*32080*/  MOV R20, 32@lo((eval_multi_expr_kernel + .L_x_1942@srel)) ;  /* 0x0000000000147802 */ /* 0x000fe40000000f00 */
[----:B------:R-:W-:-:S04]  /*32090*/  MOV R21, 32@hi((eval_multi_expr_kernel + .L_x_1942@srel)) ;  /* 0x0000000000157802 */ /* 0x000fc80000000f00 */
[----:B0----5:R-:W-:Y:S05]  /*320a0*/  CALL.ABS.NOINC `(apply_op) ;  /* 0x0000000000007943 */ /* 0x021fea0003c00000 */
.L_x_1942:
[----:B------:R0:W5:Y:S01]  /*320b0*/  LDG.E R5, [R26.64+0x4] ;  /* 0x000004241a057981 */ /* 0x000162000c1e1900 */
[----:B------:R-:W-:Y:S02]  /*320c0*/  MOV R16, R4 ;  /* 0x0000000400107202 */ /* 0x000fe40000000f00 */
[----:B------:R-:W-:-:S02]  /*320d0*/  MOV R6, 0xbf800000 ;  /* 0xbf80000000067802 */ /* 0x000fc40000000f00 */
[----:B------:R-:W-:Y:S02]  /*320e0*/  MOV R4, 0x5 ;  /* 0x0000000500047802 */ /* 0x000fe40000000f00 */
[----:B------:R-:W-:Y:S02]  /*320f0*/  MOV R20, 32@lo((eval_multi_expr_kernel + .L_x_1943@srel)) ;  /* 0x0000000000147802 */ /* 0x000fe40000000f00 */
[----:B------:R-:W-:-:S04]  /*32100*/  MOV R21, 32@hi((eval_multi_expr_kernel + .L_x_1943@srel)) ;  /* 0x0000000000157802 */ /* 0x000fc80000000f00 */
[----:B0----5:R-:W-:Y:S05]  /*32110*/  CALL.ABS.NOINC `(apply_op) ;  /* 0x0000000000007943 */ /* 0x021fea0003c00000 */
.L_x_1943:
[----:B------:R0:W5:Y:S01]  /*32120*/  LDG.E R5, [R26.64] ;  /* 0x000000241a057981 */ /* 0x000162000c1e1900 */
[----:B------:R-:W-:Y:S02]  /*32130*/  MOV R6, R4 ;  /* 0x0000000400067202 */ /* 0x000fe40000000f00 */
[----:B------:R-:W-:Y:S02]  /*32140*/  MOV R4, 0x3 ;  /* 0x0000000300047802 */ /* 0x000fe40000000f00 */
[----:B------:R-:W-:Y:S02]  /*32150*/  MOV R20, 32@lo((eval_multi_expr_kernel + .L_x_1944@srel)) ;  /* 0x0000000000147802 */ /* 0x000fe40000000f00 */
[----:B------:R-:W-:-:S04]  /*32160*/  MOV R21, 32@hi((eval_multi_expr_kernel + .L_x_1944@srel)) ;  /* 0x0000000000157802 */ /* 0x000fc80000000f00 */
[----:B0----5:R-:W-:Y:S05]  /*32170*/  CALL.ABS.NOINC `(apply_op) ;  /* 0x0000000000007943 */ /* 0x021fea0003c00000 */
.L_x_1944:
[----:B------:R0:W5:Y:S01]  /*32180*/  LDG.E R5, [R26.64+0x18] ;  /* 0x000018241a057981 */ /* 0x000162000c1e1900 */
[----:B------:R-:W-:Y:S02]  /*32190*/  MOV R2, R4 ;  /* 0x0000000400027202 */ /* 0x000fe40000000f00 */
[----:B------:R-:W-:-:S02]  /*321a0*/  MOV R6, RZ ;  /* 0x000000ff00067202 */ /* 0x000fc40000000f00 */
[----:B------:R-:W-:Y:S02]  /*321b0*/  MOV R4, 0xa ;  /* 0x0000000a00047802 */ /* 0x000fe40000000f00 */
[----:B------:R-:W-:Y:S02]  /*321c0*/  MOV R20, 32@lo((eval_multi_expr_kernel + .L_x_1945@srel)) ;  /* 0x0000000000147802 */ /* 0x000fe40000000f00 */
[----:B------:R-:W-:-:S04]  /*321d0*/  MOV R21, 32@hi((eval_multi_expr_kernel + .L_x_1945@srel)) ;  /* 0x0000000000157802 */ /* 0x000fc80000000f00 */
[----:B0----5:R-:W-:Y:S05]  /*321e0*/  CALL.ABS.NOINC `(apply_op) ;  /* 0x0000000000007943 */ /* 0x021fea0003c00000 */
.L_x_1945:
[----:B------:R-:W-:Y:S02]  /*321f0*/  MOV R5, R4 ;  /* 0x0000000400057202 */ /* 0x000fe40000000f00 */
[----:B------:R-:W-:Y:S02]  /*32200*/  MOV R6, 0x400ca64a ;  /* 0x400ca64a00067802 */ /* 0x000fe40000000f00 */
[----:B------:R-:W-:Y:S02]  /*32210*/  MOV R4, 0x5 ;  /* 0x0000000500047802 */ /* 0x000fe40000000f00 */
[----:B------:R-:W-:Y:S02]  /*32220*/  MOV R20, 32@lo((eval_multi_expr_kernel + .L_x_1946@srel)) ;  /* 0x0000000000147802 */ /* 0x000fe40000000f00 */
[----:B------:R-:W-:-:S04]  /*32230*/  MOV R21, 32@hi((eval_multi_expr_kernel + .L_x_1946@srel)) ;  /* 0x0000000000157802 */ /* 0x000fc80000000f00 */
[----:B------:R-:W-:Y:S05]  /*32240*/  CALL.ABS.NOINC `(apply_op) ;  /* 0x0000000000007943 */ /* 0x000fea0003c00000 */
.L_x_1946:
[----:B------:R-:W-:Y:S02]  /*32250*/  MOV R6, R4 ;  /* 0x0000000400067202 */ /* 0x000fe40000000f00 */
[----:B------:R-:W-:-:S02]  /*32260*/  MOV R5, 0xbf780a35 ;  /* 0xbf780a3500057802 */ /* 0x000fc40000000f00 */
[----:B------:R-:W-:Y:S02]  /*32270*/  MOV R4, 0x3 ;  /* 0x0000000300047802 */ /* 0x000fe40000000f00 */
[----:B------:R-:W-:Y:S02]  /*32280*/  MOV R20, 32@lo((eval_multi_expr_kernel + .L_x_1947@srel)) ;  /* 0x0000000000147802 */ /* 0x000fe40000000f00 */
[----:B------:R-:W-:-:S04]  /*32290*/  MOV R21, 32@hi((eval_multi_expr_kernel + .L_x_1947@srel)) ;  /* 0x0000000000157802 */ /* 0x000fc80000000f00 */
[----:B------:R-:W-:Y:S05]  /*322a0*/  CALL.ABS.NOINC `(apply_op) ;  /* 0x0000000000007943 */ /* 0x000fea0003c00000 */
.L_x_1947:
[----:B------:R-:W-:Y:S02]  /*322b0*/  MOV R5, R4 ;  /* 0x0000000400057202 */ /* 0x000fe40000000f00 */
[----:B------:R-:W-:Y:S02]  /*322c0*/  MOV R6, R2 ;  /* 0x0000000200067202 */ /* 0x000fe40000000f00 */
[----:B------:R-:W-:Y:S02]  /*322d0*/  MOV R4, 0x1 ;  /* 0x0000000100047802 */ /* 0x000fe40000000f00 */
[----:B------:R-:W-:Y:S02]  /*322e0*/  MOV R20, 32@lo((eval_multi_expr_kernel + .L_x_1948@srel)) ;  /* 0x0000000000147802 */ /* 0x000fe40000000f00 */
[----:B------:R-:W-:-:S04]  /*322f0*/  MOV R21, 32@hi((eval_multi_expr_kernel + .L_x_1948@srel)) ;  /* 0x0000000000157802 */ /* 0x000fc80000000f00 */
[----:B------:R-:W-:Y:S05]  /*32300*/  CALL.ABS.NOINC `(apply_op) ;  /* 0x0000000000007943 */ /* 0x000fea0003c00000 */
.L_x_1948:
[----:B------:R-:W-:Y:S02]  /*32310*/  MOV R5, R4 ;  /* 0x0000000400057202 */ /* 0x000fe40000000f00 */
[----:B------:R-:W-:-:S02]  /*32320*/  MOV R6, R16 ;  /* 0x0000001000067202 */ /* 0x000fc40000000f00 */
[----:B------:R-:W-:Y:S02]  /*32330*/  MOV R4, 0x1 ;  /* 0x0000000100047802 */ /* 0x000fe40000000f00 */
[----:B------:R-:W-:Y:S02]  /*32340*/  MOV R20, 32@lo((eval_multi_expr_kernel + .L_x_1949@srel)) ;  /* 0x0000000000147802 */ /* 0x000fe40000000f00 */
[----:B------:R-:W-:-:S04]  /*32350*/  MOV R21, 32@hi((eval_multi_expr_kernel + .L_x_1949@srel)) ;  /* 0x0000000000157802 */ /* 0x000fc80000000f00 */
[----:B------:R-:W-:Y:S05]  /*32360*/  CALL.ABS.NOINC `(apply_op) ;  /* 0x0000000000007943 */ /* 0x000fea0003c00000 */
.L_x_1949:
[----:B------:R0:W5:Y:S01]  /*32370*/  LDG.E R5, [R26.64+0x4] ;  /* 0x000004241a057981 */ /* 0x000162000c1e1900 */
[----:B------:R-:W-:Y:S02]  /*32380*/  MOV R22, R4 ;  /* 0x0000000400167202 */ /* 0x000fe40000000f00 */
[----:B------:R-:W-:Y:S02]  /*32390*/  MOV R6, 0x40000000 ;  /* 0x4000000000067802 */ /* 0x000fe40000000f00 */
[----:B------:R-:W-:Y:S02]  /*323a0*/  MOV R4, 0x5 ;  /* 0x0000000500047802 */ /* 0x000fe40000000f00 */
[----:B------:R-:W-:Y:S02]  /*323b0*/  MOV R20, 32@lo((eval_multi_expr_kernel + .L_x_1950@srel)) ;  /* 0x0000000000147802 */ /* 0x000fe40000000f00 */
[----:B------:R-:W-:-:S04]  /*323c0*/  MOV R21, 32@hi((eval_multi_expr_kernel + .L_x_1950@srel)) ;  /* 0x0000000000157802 */ /* 0x000fc80000000f00 */
[----:B0----5:R-:W-:Y:S05]  /*323d0*/  CALL.ABS.NOINC `(apply_op) ;  /* 0x0000000000007943 */ /* 0x021fea0003c00000 */
.L_x_1950:
[----:B------:R0:W5:Y:S01]  /*323e0*/  LDG.E R5, [R26.64] ;  /* 0x000000241a057981 */ /* 0x000162000c1e1900 */
[----:B------:R-:W-:-:S02]  /*323f0*/  MOV R19, R4 ;  /* 0x0000000400137202 */ /* 0x000fc40000000f00 */
[----:B------:R-:W-:Y:S02]  /*32400*/  MOV R6, 0xc0000000 ;  /* 0xc000000000067802 */ /* 0x000fe40000000f00 */
[----:B------:R-:W-:Y:S02]  /*32410*/  MOV R4, 0x5 ;  /* 0x0000000500047802 */ /* 0x000fe40000000f00 */
[----:B------:R-:W-:Y:S02]  /*32420*/  MOV R20, 32@lo((eval_multi_expr_kernel + .L_x_1951@srel)) ;  /* 0x0000000000147802 */ /* 0x000fe40000000f00 */
[----:B------:R-:W-:-:S04]  /*32430*/  MOV R21, 32@hi((eval_multi_expr_kernel + .L_x_1951@srel)) ;  /* 0x0000000000157802 */ /* 0x000fc80000000f00 */
[----:B0----5:R-:W-:Y:S05]  /*32440*/  CALL.ABS.NOINC `(apply_op) ;  /* 0x0000000000007943 */ /* 0x021fea0003c00000 */
.L_x_1951:
[----:B------:R0:W5:Y:S01]  /*32450*/  LDG.E R5, [R26.64+0x10] ;  /* 0x000010241a057981 */ /* 0x000162000c1e1900 */
[----:B------:R-:W-:Y:S02]  /*32460*/  MOV R18, R4 ;  /* 0x0000000400127202 */ /* 0x000fe40000000f00 */
[----:B------:R-:W-:Y:S02]  /*32470*/  MOV R6, 0xc0000000 ;  /* 0xc000000000067802 */ /* 0x000fe40000000f00 */
[----:B------:R-:W-:Y:S02]  /*32480*/  MOV R4, 0x5 ;  /* 0x0000000500047802 */ /* 0x000fe40000000f00 */
[----:B------:R-:W-:Y:S02]  /*32490*/  MOV R20, 32@lo((eval_multi_expr_kernel + .L_x_1952@srel)) ;  /* 0x0000000000147802 */ /* 0x000fe40000000f00 */
[----:B------:R-:W-:-:S04]  /*324a0*/  MOV R21, 32@hi((eval_multi_expr_kernel + .L_x_1952@srel)) ;  /* 0x0000000000157802 */ /* 0x000fc80000000f00 */
[----:B0----5:R-:W-:Y:S05]  /*324b0*/  CALL.ABS.NOINC `(apply_op) ;  /* 0x0000000000007943 */ /* 0x021fea0003c00000 */
.L_x_1952:
[----:B------:R0:W5:Y:S01]  /*324c0*/  LDG.E R5, [R26.64+0xc] ;  /* 0x00000c241a057981 */ /* 0x000162000c1e1900 */
[----:B------:R-:W-:-:S02]  /*324d0*/  MOV R17, R4 ;  /* 0x0000000400117202 */ /* 0x000fc40000000f00 */
[----:B------:R-:W-:Y:S02]  /*324e0*/  MOV R6, 0x40000000 ;  /* 0x4000000000067802 */ /* 0x000fe40000000f00 */
[----:B------:R-:W-:Y:S02]  /*324f0*/  MOV R4, 0x5 ;  /* 0x0000000500047802 */ /* 0x000fe40000000f00 */
[----:B------:R-:W-:Y:S02]  /*32500*/  MOV R20, 32@lo((eval_multi_expr_kernel + .L_x_1953@srel)) ;  /* 0x0000000000147802 */ /* 0x000fe40000000f00 */
[----:B------:R-:W-:-:S04]  /*32510*/  MOV R21, 32@hi((eval_multi_expr_kernel + .L_x_1953@srel)) ;  /* 0x0000000000157802 */ /* 0x000fc80000000f00 */
[----:B0----5:R-:W-:Y:S05]  /*32520*/  CALL.ABS.NOINC `(apply_op) ;  /* 0x0000000000007943 */ /* 0x021fea0003c00000 */
.L_x_1953:
[----:B------:R0:W5:Y:S01]  /*32530*/  LDG.E R5, [R26.64+0x14] ;  /* 0x000014241a057981 */ /* 0x000162000c1e1900 */
[----:B------:R-:W-:Y:S02]  /*32540*/  MOV R16, R4 ;  /* 0x0000000400107202 */ /* 0x000fe40000000f00 */
[----:B------:R-:W-:Y:S02]  /*32550*/  MOV R6, 0xc0000000 ;  /* 0xc000000000067802 */ /* 0x000fe40000000f00 */
[----:B------:R-:W-:Y:S02]  /*32560*/  MOV R4, 0x5 ;  /* 0x0000000500047802 */ /* 0x000fe40000000f00 */
[----:B------:R-:W-:Y:S02]  /*32570*/  MOV R20, 32@lo((eval_multi_expr_kernel + .L_x_1954@srel)) ;  /* 0x0000000000147802 */ /* 0x000fe40000000f00 */
[----:B------:R-:W-:-:S04]  /*32580*/  MOV R21, 32@hi((eval_multi_expr_kernel + .L_x_1954@srel)) ;  /* 0x0000000000157802 */ /* 0x000fc80000000f00 */
[----:B0----5:R-:W-:Y:S05]  /*32590*/  CALL.ABS.NOINC `(apply_op) ;  /* 0x0000000000007943 */ /* 0x021fea0003c00000 */
.L_x_1954:
[----:B------:R0:W5:Y:S01]  /*325a0*/  LDG.E R5, [R26.64+0x8] ;  /* 0x000008241a057981 */ /* 0x000162000c1e1900 */
[----:B------:R-:W-:-:S02]  /*325b0*/  MOV R2, R4 ;  /* 0x0000000400027202 */ /* 0x000fc40000000f00 */
[----:B------:R-:W-:Y:S02]  /*325c0*/  MOV R6, 0x40000000 ;  /* 0x4000000000067802 */ /* 0x000fe40000000f00 */
[----:B------:R-:W-:Y:S02]  /*325d0*/  MOV R4, 0x5 ;  /* 0x0000000500047802 */ /* 0x000fe40000000f00 */
[----:B------:R-:W-:Y:S02]  /*325e0*/  MOV R20, 32@lo((eval_multi_expr_kernel + .L_x_1955@srel)) ;  /* 0x0000000000147802 */ /* 0x000fe40000000f00 */
[----:B------:R-:W-:-:S04]  /*325f0*/  MOV R21, 32@hi((eval_multi_expr_kernel + .L_x_1955@srel)) ;  /* 0x0000000000157802 */ /* 0x000fc80000000f00 */
[----:B0----5:R-:W-:Y:S05]  /*32600*/  CALL.ABS.NOINC `(apply_op) ;  /* 0x0000000000007943 */ /* 0x021fea0003c00000 */
.L_x_1955:
[----:B------:R-:W-:Y:S02]  /*32610*/  MOV R6, R4 ;  /* 0x0000000400067202 */ /* 0x000fe40000000f00 */
[----:B------:R-:W-:Y:S02]  /*32620*/  MOV R5, 0x3da1bf96 ;  /* 0x3da1bf9600057802 */ /* 0x000fe40000000f00 */
[----:B------:R-:W-:Y:S02]  /*32630*/  MOV R4, 0x3 ;  /* 0x0000000300047802 */ /* 0x000fe40000000f00 */
[----:B------:R-:W-:Y:S02]  /*32640*/  MOV R20, 32@lo((eval_multi_expr_kernel + .L_x_1956@srel)) ;  /* 0x0000000000147802 */ /* 0x000fe40000000f00 */
[----:B------:R-:W-:-:S04]  /*32650*/  MOV R21, 32@hi((eval_multi_expr_kernel + .L_x_1956@srel)) ;  /* 0x0000000000157802 */ /* 0x000fc80000000f00 */
[----:B------:R-:W-:Y:S05]  /*32660*/  CALL.ABS.NOINC `(apply_op) ;  /* 0x0000000000007943 */ /* 0x000fea0003c00000 */
.L_x_1956:
[----:B------:R-:W-:Y:S02]  /*32670*/  MOV R5, R4 ;  /* 0x0000000400057202 */ /* 0x000fe40000000f00 */
[----:B------:R-:W-:-:S02]  /*32680*/  MOV R6, R2 ;  /* 0x0000000200067202 */ /* 0x000fc40000000f00 */
[----:B------:R-:W-:Y:S02]  /*32690*/  MOV R4, 0x3 ;  /* 0x0000000300047802 */ /* 0x000fe40000000f00 */
[----:B------:R-:W-:Y:S02]  /*326a0*/  MOV R20, 32@lo((eval_multi_expr_kernel + .L_x_1957@srel)) ;  /* 0x0000000000147802 */ /* 0x000fe40000000f00 */
[----:B------:R-:W-:-:S04]  /*326b0*/  MOV R21, 32@hi((eval_multi_expr_kernel + .L_x_1957@srel)) ;  /* 0x0000000000157802 */ /* 0x000fc80000000f00 */
[----:B------:R-:W-:Y:S05]  /*326c0*/  CALL.ABS.NOINC `(apply_op) ;  /* 0x0000000000007943 */ /* 0x000fea0003c00000 */
.L_x_1957:
[----:B------:R-:W-:Y:S02]  /*326d0*/  MOV R5, R4 ;  /* 0x0000000400057202 */ /* 0x000fe40000000f00 */
[----:B------:R-:W-:Y:S02]  /*326e0*/  MOV R6, R16 ;  /* 0x0000001000067202 */ /* 0x000fe40000000f00 */
[----:B------:R-:W-:Y:S02]  /*326f0*/  MOV R4, 0x3 ;  /* 0x0000000300047802 */ /* 0x000fe40000000f00 */
[----:B------:R-:W-:Y:S02]  /*32700*/  MOV R20, 32@lo((eval_multi_expr_kernel + .L_x_1958@srel)) ;  /* 0x0000000000147802 */ /* 0x000fe40000000f00 */
[----:B------:R-:W-:-:S04]  /*32710*/  MOV R21, 32@hi((eval_multi_expr_kernel + .L_x_1958@srel)) ;  /* 0x0000000000157802 */ /* 0x000fc80000000f00 */
[----:B------:R-:W-:Y:S05]  /*32720*/  CALL.ABS.NOINC `(apply_op) ;  /* 0x0000000000007943 */ /* 0x000fea0003c00000 */
.L_x_1958:
[----:B------:R-:W-:Y:S02]  /*32730*/  MOV R5, R4 ;  /* 0x0000000400057202 */ /* 0x000fe40000000f00 */
[----:B------:R-:W-:-:S02]  /*32740*/  MOV R6, R17 ;  /* 0x0000001100067202 */ /* 0x000fc40000000f00 */
[----:B------:R-:W-:Y:S02]  /*32750*/  MOV R4, 0x3 ;  /* 0x0000000300047802 */ /* 0x000fe40000000f00 */
[----:B------:R-:W-:Y:S02]  /*32760*/  MOV R20, 32@lo((eval_multi_expr_kernel + .L_x_1959@srel)) ;  /* 0x0000000000147802 */ /* 0x000fe40000000f00 */
[----:B------:R-:W-:-:S04]  /*32770*/  MOV R21, 32@hi((eval_multi_expr_kernel + .L_x_1959@srel)) ;  /* 0x0000000000157802 */ /* 0x000fc80000000f00 */
[----:B------:R-:W-:Y:S05]  /*32780*/  CALL.ABS.NOINC `(apply_op) ;  /* 0x0000000000007943 */ /* 0x000fea0003c00000 */
.L_x_1959:
[----:B------:R-:W-:Y:S02]  /*32790*/  MOV R5, R4 ;  /* 0x0000000400057202 */ /* 0x000fe40000000f00 */
[----:B------:R-:W-:Y:S02]  /*327a0*/  MOV R6, R18 ;  /* 0x0000001200067202 */ /* 0x000fe40000000f00 */
[----:B------:R-:W-:Y:S02]  /*327b0*/  MOV R4, 0x3 ;  /* 0x0000000300047802 */ /* 0x000fe40000000f00 */
[----:B------:R-:W-:Y:S02]  /*327c0*/  MOV R20, 32@lo((eval_multi_expr_kernel + .L_x_1960@srel)) ;  /* 0x0000000000147802 */ /* 0x000fe40000000f00 */
[----:B------:R-:W-:-:S04]  /*327d0*/  MOV R21, 32@hi((eval_multi_expr_kernel + .L_x_1960@srel)) ;  /* 0x0000000000157802 */ /* 0x000fc80000000f00 */
[----:B------:R-:W-:Y:S05]  /*327e0*/  CALL.ABS.NOINC `(apply_op) ;  /* 0x0000000000007943 */ /* 0x000fea0003c00000 */
.L_x_1960:
[----:B------:R-:W-:Y:S02]  /*327f0*/  MOV R5, R4 ;  /* 0x0000000400057202 */ /* 0x000fe40000000f00 */
[----:B------:R-:W-:-:S02]  /*32800*/  MOV R6, R19 ;  /* 0x0000001300067202 */ /* 0x000fc40000000f00 */
[----:B------:R-:W-:Y:S02]  /*32810*/  MOV R4, 0x3 ;  /* 0x0000000300047802 */ /* 0x000fe40000000f00 */
[----:B------:R-:W-:Y:S02]  /*32820*/  MOV R20, 32@lo((eval_multi_expr_kernel + .L_x_1961@srel)) ;  /* 0x0000000000147802 */ /* 0x000fe40000000f00 */
[----:B------:R-:W-:-:S04]  /*32830*/  MOV R21, 32@hi((eval_multi_expr_kernel + .L_x_1961@srel)) ;  /* 0x0000000000157802 */ /* 0x000fc80000000f00 */
[----:B------:R-:W-:Y:S05]  /*32840*/  CALL.ABS.NOINC `(apply_op) ;  /* 0x0000000000007943 */ /* 0x000fea0003c00000 */
.L_x_1961:
        /* <DEDUP_REMOVED lines=8> */
.L_x_1962:
        /* <DEDUP_REMOVED lines=9> */
.L_x_1963:
[----:B------:R0:W5:Y:S01]  /*32960*/  LDG.E R5, [R26.64+0x4] ;  /* 0x000004241a057981 */ /* 0x000162000c1e1900 */
[----:B------:R-:W-:Y:S02]  /*32970*/  MOV R6, R4 ;  /* 0x0000000400067202 */ /* 0x000fe40000000f00 */
[----:B------:R-:W-:Y:S02]  /*32980*/  MOV R4, 0x3 ;  /* 0x0000000300047802 */ /* 0x000fe40000000f00 */
[----:B------:R-:W-:Y:S02]  /*32990*/  MOV R20, 32@lo((eval_multi_expr_kernel + .L_x_1964@srel)) ;  /* 0x0000000000147802 */ /* 0x000fe40000000f00 */
[----:B------:R-:W-:-:S04]  /*329a0*/  MOV R21, 32@hi((eval_multi_expr_kernel + .L_x_1964@srel)) ;  /* 0x0000000000157802 */ /* 0x000fc80000000f00 */
[----:B0----5:R-:W-:Y:S05]  /*329b0*/  CALL.ABS.NOINC `(apply_op) ;  /* 0x0000000000007943 */ /* 0x021fea0003c00000 */
.L_x_1964:
[----:B------:R0:W5:Y:S01]  /*329c0*/  LDG.E R5, [R26.64+0x4] ;  /* 0x000004241a057981 */ /* 0x000162000c1e1900 */
[----:B------:R-:W-:Y:S02]  /*329d0*/  MOV R16, R4 ;  /* 0x0000000400107202 */ /* 0x000fe40000000f00 */
[----:B------:R-:W-:-:S02]  /*329e0*/  MOV R6, 0xbf800000 ;  /* 0xbf80000000067802 */ /* 0x000fc40000000f00 */
[----:B------:R-:W-:Y:S02]  /*329f0*/  MOV R4, 0x5 ;  /* 0x0000000500047802 */ /* 0x000fe40000000f00 */
[----:B------:R-:W-:Y:S02]  /*32a00*/  MOV R20, 32@lo((eval_multi_expr_kernel + .L_x_1965@srel)) ;  /* 0x0000000000147802 */ /* 0x000fe40000000f00 */
[----:B------:R-:W-:-:S04]  /*32a10*/  MOV R21, 32@hi((eval_multi_expr_kernel + .L_x_1965@srel)) ;  /* 0x0000000000157802 */ /* 0x000fc80000000f00 */
[----:B0----5:R-:W-:Y:S05]  /*32a20*/  CALL.ABS.NOINC `(apply_op) ;  /* 0x0000000000007943 */ /* 0x021fea0003c00000 */
.L_x_1965:
[----:B------:R0:W5:Y:S01]  /*32a30*/  LDG.E R5, [R26.64] ;  /* 0x000000241a057981 */ /* 0x000162000c1e1900 */
[----:B------:R-:W-:Y:S02]  /*32a40*/  MOV R6, R4 ;  /* 0x0000000400067202 */ /* 0x000fe40000000f00 */
[----:B------:R-:W-:Y:S02]  /*32a50*/  MOV R4, 0x3 ;  /* 0x0000000300047802 */ /* 0x000fe40000000f00 */
[----:B------:R-:W-:Y:S02]  /*32a60*/  MOV R20, 32@lo((eval_multi_expr_kernel + .L_x_1966@srel)) ;  /* 0x0000000000147802 */ /* 0x000fe40000000f00 */
[----:B------:R-:W-:-:S04]  /*32a70*/  MOV R21, 32@hi((eval_multi_expr_kernel + .L_x_1966@srel)) ;  /* 0x0000000000157802 */ /* 0x000fc80000000f00 */
[----:B0----5:R-:W-:Y:S05]  /*32a80*/  CALL.ABS.NOINC `(apply_op) ;  /* 0x0000000000007943 */ /* 0x021fea0003c00000 */
.L_x_1966:
[----:B------:R0:W5:Y:S01]  /*32a90*/  LDG.E R5, [R26.64+0x18] ;  /* 0x000018241a057981 */ /* 0x000162000c1e1900 */
[----:B------:R-:W-:Y:S02]  /*32aa0*/  MOV R2, R4 ;  /* 0x0000000400027202 */ /* 0x000fe40000000f00 */
[----:B------:R-:W-:-:S02]  /*32ab0*/  MOV R6, RZ ;  /* 0x000000ff00067202 */ /* 0x000fc40000000f00 */
[----:B------:R-:W-:Y:S02]  /*32ac0*/  MOV R4, 0xa ;  /* 0x0000000a00047802 */ /* 0x000fe40000000f00 */
[----:B------:R-:W-:Y:S02]  /*32ad0*/  MOV R20, 32@lo((eval_multi_expr_kernel + .L_x_1967@srel)) ;  /* 0x0000000000147802 */ /* 0x000fe40000000f00 */
[----:B------:R-:W-:-:S04]  /*32ae0*/  MOV R21, 32@hi((eval_multi_expr_kernel + .L_x_1967@srel)) ;  /* 0x0000000000157802 */ /* 0x000fc80000000f00 */
[----:B0----5:R-:W-:Y:S05]  /*32af0*/  CALL.ABS.NOINC `(apply_op) ;  /* 0x0000000000007943 */ /* 0x021fea0003c00000 */
.L_x_1967:
[----:B------:R-:W-:Y:S02]  /*32b00*/  MOV R5, R4 ;  /* 0x0000000400057202 */ /* 0x000fe40000000f00 */
[----:B------:R-:W-:Y:S02]  /*32b10*/  MOV R6, 0x40000000 ;  /* 0x4000000000067802 */ /* 0x000fe40000000f00 */
[----:B------:R-:W-:Y:S02]  /*32b20*/  MOV R4, 0x5 ;  /* 0x0000000500047802 */ /* 0x000fe40000000f00 */
[----:B------:R-:W-:Y:S02]  /*32b30*/  MOV R20, 32@lo((eval_multi_expr_kernel + .L_x_1968@srel)) ;  /* 0x0000000000147802 */ /* 0x000fe40000000f00 */
[----:B------:R-:W-:-:S04]  /*32b40*/  MOV R21, 32@hi((eval_multi_expr_kernel + .L_x_1968@srel)) ;  /* 0x0000000000157802 */ /* 0x000fc80000000f00 */
[----:B------:R-:W-:Y:S05]  /*32b50*/  CALL.ABS.NOINC `(apply_op) ;  /* 0x0000000000007943 */ /* 0x000fea0003c00000 */
.L_x_1968:
[----:B------:R-:W-:Y:S02]  /*32b60*/  MOV R6, R4 ;  /* 0x0000000400067202 */ /* 0x000fe40000000f00 */
[----:B------:R-:W-:-:S02]  /*32b70*/  MOV R5, 0xbf800000 ;  /* 0xbf80000000057802 */ /* 0x000fc40000000f00 */
[----:B------:R-:W-:Y:S02]  /*32b80*/  MOV R4, 0x3 ;  /* 0x0000000300047802 */ /* 0x000fe40000000f00 */
[----:B------:R-:W-:Y:S02]  /*32b90*/  MOV R20, 32@lo((eval_multi_expr_kernel + .L_x_1969@srel)) ;  /* 0x0000000000147802 */ /* 0x000fe40000000f00 */
[----:B------:R-:W-:-:S04]  /*32ba0*/  MOV R21, 32@hi((eval_multi_expr_kernel + .L_x_1969@srel)) ;  /* 0x0000000000157802 */ /* 0x000fc80000000f00 */
[----:B------:R-:W-:Y:S05]  /*32bb0*/  CALL.ABS.NOINC `(apply_op) ;  /* 0x0000000000007943 */ /* 0x000fea0003c00000 */
.L_x_1969:
[----:B------:R-:W-:Y:S02]  /*32bc0*/  MOV R5, R4 ;  /* 0x0000000400057202 */ /* 0x000fe40000000f00 */
[----:B------:R-:W-:Y:S02]  /*32bd0*/  MOV R6, R2 ;  /* 0x0000000200067202 */ /* 0x000fe40000000f00 */
[----:B------:R-:W-:Y:S02]  /*32be0*/  MOV R4, 0x1 ;  /* 0x0000000100047802 */ /* 0x000fe40000000f00 */
[----:B------:R-:W-:Y:S02]  /*32bf0*/  MOV R20, 32@lo((eval_multi_expr_kernel + .L_x_1970@srel)) ;  /* 0x0000000000147802 */ /* 0x000fe40000000f00 */
[----:B------:R-:W-:-:S04]  /*32c00*/  MOV R21, 32@hi((eval_multi_expr_kernel + .L_x_1970@srel)) ;  /* 0x0000000000157802 */ /* 0x000fc80000000f00 */
[----:B------:R-:W-:Y:S05]  /*32c10*/  CALL.ABS.NOINC `(apply_op) ;  /* 0x0000000000007943 */ /* 0x000fea0003c00000 */
.L_x_1970:
[----:B------:R-:W-:Y:S02]  /*32c20*/  MOV R5, R4 ;  /* 0x0000000400057202 */ /* 0x000fe40000000f00 */
[----:B------:R-:W-:-:S02]  /*32c30*/  MOV R6, R16 ;  /* 0x0000001000067202 */ /* 0x000fc40000000f00 */
[----:B------:R-:W-:Y:S02]  /*32c40*/  MOV R4, 0x1 ;  /* 0x0000000100047802 */ /* 0x000fe40000000f00 */
[----:B------:R-:W-:Y:S02]  /*32c50*/  MOV R20, 32@lo((eval_multi_expr_kernel + .L_x_1971@srel)) ;  /* 0x0000000000147802 */ /* 0x000fe40000000f00 */
[----:B------:R-:W-:-:S04]  /*32c60*/  MOV R21, 32@hi((eval_multi_expr_kernel + .L_x_1971@srel)) ;  /* 0x0000000000157802 */ /* 0x000fc80000000f00 */
[----:B------:R-:W-:Y:S05]  /*32c70*/  CALL.ABS.NOINC `(apply_op) ;  /* 0x0000000000007943 */ /* 0x000fea0003c00000 */
.L_x_1971:
[----:B------:R0:W5:Y:S01]  /*32c80*/  LDG.E R5, [R26.64+0x4] ;  /* 0x000004241a057981 */ /* 0x000162000c1e1900 */
[----:B------:R-:W-:Y:S02]  /*32c90*/  MOV R22, R4 ;  /* 0x0000000400167202 */ /* 0x000fe40000000f00 */
[----:B------:R-:W-:Y:S02]  /*32ca0*/  MOV R6, 0x40000000 ;  /* 0x4000000000067802 */ /* 0x000fe40000000f00 */
[----:B------:R-:W-:Y:S02]  /*32cb0*/  MOV R4, 0x5 ;  /* 0x0000000500047802 */ /* 0x000fe40000000f00 */
[----:B------:R-:W-:Y:S02]  /*32cc0*/  MOV R20, 32@lo((eval_multi_expr_kernel + .L_x_1972@srel)) ;  /* 0x0000000000147802 */ /* 0x000fe40000000f00 */
[----:B------:R-:W-:-:S04]  /*32cd0*/  MOV R21, 32@hi((eval_multi_expr_kernel + .L_x_1972@srel)) ;  /* 0x0000000000157802 */ /* 0x000fc80000000f00 */
[----:B0----5:R-:W-:Y:S05]  /*32ce0*/  CALL.ABS.NOINC `(apply_op) ;  /* 0x0000000000007943 */ /* 0x021fea0003c00000 */
.L_x_1972:
[----:B------:R0:W5:Y:S01]  /*32cf0*/  LDG.E R5, [R26.64] ;  /* 0x000000241a057981 */ /* 0x000162000c1e1900 */
[----:B------:R-:W-:-:S02]  /*32d00*/  MOV R19, R4 ;  /* 0x0000000400137202 */ /* 0x000fc40000000f00 */
[----:B------:R-:W-:Y:S02]  /*32d10*/  MOV R6, 0xc0000000 ;  /* 0xc000000000067802 */ /* 0x000fe40000000f00 */
[----:B------:R-:W-:Y:S02]  /*32d20*/  MOV R4, 0x5 ;  /* 0x0000000500047802 */ /* 0x000fe40000000f00 */
[----:B------:R-:W-:Y:S02]  /*32d30*/  MOV R20, 32@lo((eval_multi_expr_kernel + .L_x_1973@srel)) ;  /* 0x0000000000147802 */ /* 0x000fe40000000f00 */
[----:B------:R-:W-:-:S04]  /*32d40*/  MOV R21, 32@hi((eval_multi_expr_kernel + .L_x_1973@srel)) ;  /* 0x0000000000157802 */ /* 0x000fc80000000f00 */
[----:B0----5:R-:W-:Y:S05]  /*32d50*/  CALL.ABS.NOINC `(apply_op) ;  /* 0x0000000000007943 */ /* 0x021fea0003c00000 */
.L_x_1973:
[----:B------:R0:W5:Y:S01]  /*32d60*/  LDG.E R5, [R26.64+0x10] ;  /* 0x000010241a057981 */ /* 0x000162000c1e1900 */
[----:B------:R-:W-:Y:S02]  /*32d70*/  MOV R18, R4 ;  /* 0x0000000400127202 */ /* 0x000fe40000000f00 */
[----:B------:R-:W-:Y:S02]  /*32d80*/  MOV R6, 0xc0000000 ;  /* 0xc000000000067802 */ /* 0x000fe40000000f00 */
[----:B------:R-:W-:Y:S02]  /*32d90*/  MOV R4, 0x5 ;  /* 0x0000000500047802 */ /* 0x000fe40000000f00 */
[----:B------:R-:W-:Y:S02]  /*32da0*/  MOV R20, 32@lo((eval_multi_expr_kernel + .L_x_1974@srel)) ;  /* 0x0000000000147802 */ /* 0x000fe40000000f00 */
[----:B------:R-:W-:-:S04]  /*32db0*/  MOV R21, 32@hi((eval_multi_expr_kernel + .L_x_1974@srel)) ;  /* 0x0000000000157802 */ /* 0x000fc80000000f00 */
[----:B0----5:R-:W-:Y:S05]  /*32dc0*/  CALL.ABS.NOINC `(apply_op) ;  /* 0x0000000000007943 */ /* 0x021fea0003c00000 */
.L_x_1974:
[----:B------:R0:W5:Y:S01]  /*32dd0*/  LDG.E R5, [R26.64+0xc] ;  /* 0x00000c241a057981 */ /* 0x000162000c1e1900 */
[----:B------:R-:W-:-:S02]  /*32de0*/  MOV R17, R4 ;  /* 0x0000000400117202 */ /* 0x000fc40000000f00 */
[----:B------:R-:W-:Y:S02]  /*32df0*/  MOV R6, 0x40000000 ;  /* 0x4000000000067802 */ /* 0x000fe40000000f00 */
[----:B------:R-:W-:Y:S02]  /*32e00*/  MOV R4, 0x5 ;  /* 0x0000000500047802 */ /* 0x000fe40000000f00 */
[----:B------:R-:W-:Y:S02]  /*32e10*/  MOV R20, 32@lo((eval_multi_expr_kernel + .L_x_1975@srel)) ;  /* 0x0000000000147802 */ /* 0x000fe40000000f00 */
[----:B------:R-:W-:-:S04]  /*32e20*/  MOV R21, 32@hi((eval_multi_expr_kernel + .L_x_1975@srel)) ;  /* 0x0000000000157802 */ /* 0x000fc80000000f00 */
[----:B0----5:R-:W-:Y:S05]  /*32e30*/  CALL.ABS.NOINC `(apply_op) ;  /* 0x0000000000007943 */ /* 0x021fea0003c00000 */
.L_x_1975:
[----:B------:R0:W5:Y:S01]  /*32e40*/  LDG.E R5, [R26.64+0x14] ;  /* 0x000014241a057981 */ /* 0x000162000c1e1900 */
[----:B------:R-:W-:Y:S02]  /*32e50*/  MOV R16, R4 ;  /* 0x0000000400107202 */ /* 0x000fe40000000f00 */
[----:B------:R-:W-:Y:S02]  /*32e60*/  MOV R6, 0xc0000000 ;  /* 0xc000000000067802 */ /* 0x000fe40000000f00 */
[----:B------:R-:W-:Y:S02]  /*32e70*/  MOV R4, 0x5 ;  /* 0x0000000500047802 */ /* 0x000fe40000000f00 */
[----:B------:R-:W-:Y:S02]  /*32e80*/  MOV R20, 32@lo((eval_multi_expr_kernel + .L_x_1976@srel)) ;  /* 0x0000000000147802 */ /* 0x000fe40000000f00 */
[----:B------:R-:W-:-:S04]  /*32e90*/  MOV R21, 32@hi((eval_multi_expr_kernel + .L_x_1976@srel)) ;  /* 0x0000000000157802 */ /* 0x000fc80000000f00 */
[----:B0----5:R-:W-:Y:S05]  /*32ea0*/  CALL.ABS.NOINC `(apply_op) ;  /* 0x0000000000007943 */ /* 0x021fea0003c00000 */
.L_x_1976:
[----:B------:R0:W5:Y:S01]  /*32eb0*/  LDG.E R5, [R26.64+0x8] ;  /* 0x000008241a057981 */ /* 0x000162000c1e1900 */
[----:B------:R-:W-:-:S02]  /*32ec0*/  MOV R2, R4 ;  /* 0x0000000400027202 */ /* 0x000fc40000000f00 */
[----:B------:R-:W-:Y:S02]  /*32ed0*/  MOV R6, 0x40000000 ;  /* 0x4000000000067802 */ /* 0x000fe40000000f00 */
[----:B------:R-:W-:Y:S02]  /*32ee0*/  MOV R4, 0x5 ;  /* 0x0000000500047802 */ /* 0x000fe40000000f00 */
[----:B------:R-:W-:Y:S02]  /*32ef0*/  MOV R20, 32@lo((eval_multi_expr_kernel + .L_x_1977@srel)) ;  /* 0x0000000000147802 */ /* 0x000fe40000000f00 */
[----:B------:R-:W-:-:S04]  /*32f00*/  MOV R21, 32@hi((eval_multi_expr_kernel + .L_x_1977@srel)) ;  /* 0x0000000000157802 */ /* 0x000fc80000000f00 */
[----:B0----5:R-:W-:Y:S05]  /*32f10*/  CALL.ABS.NOINC `(apply_op) ;  /* 0x0000000000007943 */ /* 0x021fea0003c00000 */
.L_x_1977:
[----:B------:R-:W-:Y:S02]  /*32f20*/  MOV R6, R4 ;  /* 0x0000000400067202 */ /* 0x000fe40000000f00 */
[----:B------:R-:W-:Y:S02]  /*32f30*/  MOV R5, 0x3da00112 ;  /* 0x3da0011200057802 */ /* 0x000fe40000000f00 */
[----:B------:R-:W-:Y:S02]  /*32f40*/  MOV R4, 0x3 ;  /* 0x0000000300047802 */ /* 0x000fe40000000f00 */
[----:B------:R-:W-:Y:S02]  /*32f50*/  MOV R20, 32@lo((eval_multi_expr_kernel + .L_x_1978@srel)) ;  /* 0x0000000000147802 */ /* 0x000fe40000000f00 */
[----:B------:R-:W-:-:S04]  /*32f60*/  MOV R21, 32@hi((eval_multi_expr_kernel + .L_x_1978@srel)) ;  /* 0x0000000000157802 */ /* 0x000fc80000000f00 */
[----:B------:R-:W-:Y:S05]  /*32f70*/  CALL.ABS.NOINC `(apply_op) ;  /* 0x0000000000007943 */ /* 0x000fea0003c00000 */
.L_x_1978:
[----:B------:R-:W-:Y:S02]  /*32f80*/  MOV R5, R4 ;  /* 0x0000000400057202 */ /* 0x000fe40000000f00 */
[----:B------:R-:W-:-:S02]  /*32f90*/  MOV R6, R2 ;  /* 0x0000000200067202 */ /* 0x000fc40000000f00 */
[----:B------:R-:W-:Y:S02]  /*32fa0*/  MOV R4, 0x3 ;  /* 0x0000000300047802 */ /* 0x000fe40000000f00 */
[----:B------:R-:W-:Y:S02]  /*32fb0*/  MOV R20, 32@lo((eval_multi_expr_kernel + .L_x_1979@srel)) ;  /* 0x0000000000147802 */ /* 0x000fe40000000f00 */
[----:B------:R-:W-:-:S04]  /*32fc0*/  MOV R21, 32@hi((eval_multi_expr_kernel + .L_x_1979@srel)) ;  /* 0x0000000000157802 */ /* 0x000fc80000000f00 */
[----:B------:R-:W-:Y:S05]  /*32fd0*/  CALL.ABS.NOINC `(apply_op) ;  /* 0x0000000000007943 */ /* 0x000fea0003c00000 */
.L_x_1979:
[----:B------:R-:W-:Y:S02]  /*32fe0*/  MOV R5, R4 ;  /* 0x0000000400057202 */ /* 0x000fe40000000f00 */
[----:B------:R-:W-:Y:S02]  /*32ff0*/  MOV R6, R16 ;  /* 0x0000001000067202 */ /* 0x000fe40000000f00 */
[----:B------:R-:W-:Y:S02]  /*33000*/  MOV R4, 0x3 ;  /* 0x0000000300047802 */ /* 0x000fe40000000f00 */
[----:B------:R-:W-:Y:S02]  /*33010*/  MOV R20, 32@lo((eval_multi_expr_kernel + .L_x_1980@srel)) ;  /* 0x0000000000147802 */ /* 0x000fe40000000f00 */
[----:B------:R-:W-:-:S04]  /*33020*/  MOV R21, 32@hi((eval_multi_expr_kernel + .L_x_1980@srel)) ;  /* 0x0000000000157802 */ /* 0x000fc80000000f00 */
[----:B------:R-:W-:Y:S05]  /*33030*/  CALL.ABS.NOINC `(apply_op) ;  /* 0x0000000000007943 */ /* 0x000fea0003c00000 */
.L_x_1980:
[----:B------:R-:W-:Y:S02]  /*33040*/  MOV R5, R4 ;  /* 0x0000000400057202 */ /* 0x000fe40000000f00 */
[----:B------:R-:W-:-:S02]  /*33050*/  MOV R6, R17 ;  /* 0x0000001100067202 */ /* 0x000fc40000000f00 */
[----:B------:R-:W-:Y:S02]  /*33060*/  MOV R4, 0x3 ;  /* 0x0000000300047802 */ /* 0x000fe40000000f00 */
[----:B------:R-:W-:Y:S02]  /*33070*/  MOV R20, 32@lo((eval_multi_expr_kernel + .L_x_1981@srel)) ;  /* 0x0000000000147802 */ /* 0x000fe40000000f00 */
[----:B------:R-:W-:-:S04]  /*33080*/  MOV R21, 32@hi((eval_multi_expr_kernel + .L_x_1981@srel)) ;  /* 0x0000000000157802 */ /* 0x000fc80000000f00 */
[----:B------:R-:W-:Y:S05]  /*33090*/  CALL.ABS.NOINC `(apply_op) ;  /* 0x0000000000007943 */ /* 0x000fea0003c00000 */
.L_x_1981:
[----:B------:R-:W-:Y:S02]  /*330a0*/  MOV R5, R4 ;  /* 0x0000000400057202 */ /* 0x000fe40000000f00 */
[----:B------:R-:W-:Y:S02]  /*330b0*/  MOV R6, R18 ;  /* 0x0000001200067202 */ /* 0x000fe40000000f00 */
[----:B------:R-:W-:Y:S02]  /*330c0*/  MOV R4, 0x3 ;  /* 0x0000000300047802 */ /* 0x000fe40000000f00 */
[----:B------:R-:W-:Y:S02]  /*330d0*/  MOV R20, 32@lo((eval_multi_expr_kernel + .L_x_1982@srel)) ;  /* 0x0000000000147802 */ /* 0x000fe40000000f00 */
[----:B------:R-:W-:-:S04]  /*330e0*/  MOV R21, 32@hi((eval_multi_expr_kernel + .L_x_1982@srel)) ;  /* 0x0000000000157802 */ /* 0x000fc80000000f00 */
[----:B------:R-:W-:Y:S05]  /*330f0*/  CALL.ABS.NOINC `(apply_op) ;  /* 0x0000000000007943 */ /* 0x000fea0003c00000 */
.L_x_1982:
[----:B------:R-:W-:Y:S02]  /*33100*/  MOV R5, R4 ;  /* 0x0000000400057202 */ /* 0x000fe40000000f00 */
[----:B------:R-:W-:-:S02]  /*33110*/  MOV R6, R19 ;  /* 0x0000001300067202 */ /* 0x000fc40000000f00 */
[----:B------:R-:W-:Y:S02]  /*33120*/  MOV R4, 0x3 ;  /* 0x0000000300047802 */ /* 0x000fe40000000f00 */
[----:B------:R-:W-:Y:S02]  /*33130*/  MOV R20, 32@lo((eval_multi_expr_kernel + .L_x_1983@srel)) ;  /* 0x0000000000147802 */ /* 0x000fe40000000f00 */
[----:B------:R-:W-:-:S04]  /*33140*/  MOV R21, 32@hi((eval_multi_expr_kernel + .L_x_1983@srel)) ;  /* 0x0000000000157802 */ /* 0x000fc80000000f00 */
[----:B------:R-:W-:Y:S05]  /*33150*/  CALL.ABS.NOINC `(apply_op) ;  /* 0x0000000000007943 */ /* 0x000fea0003c00000 */
.L_x_1983:
        /* <DEDUP_REMOVED lines=8> */
.L_x_1984:
        /* <DEDUP_REMOVED lines=9> */
.L_x_1985:
[----:B------:R0:W5:Y:S01]  /*33270*/  LDG.E R5, [R26.64+0x4] ;  /* 0x000004241a057981 */ /* 0x000162000c1e1900 */
[----:B------:R-:W-:Y:S02]  /*33280*/  MOV R6, R4 ;  /* 0x0000000400067202 */ /* 0x000fe40000000f00 */
[----:B------:R-:W-:Y:S02]  /*33290*/  MOV R4, 0x3 ;  /* 0x0000000300047802 */ /* 0x000fe40000000f00 */
[----:B------:R-:W-:Y:S02]  /*332a0*/  MOV R20, 32@lo((eval_multi_expr_kernel + .L_x_1986@srel)) ;  /* 0x0000000000147802 */ /* 0x000fe40000000f00 */
[----:B------:R-:W-:-:S04]  /*332b0*/  MOV R21, 32@hi((eval_multi_expr_kernel + .L_x_1986@srel)) ;  /* 0x0000000000157802 */ /* 0x000fc80000000f00 */
[----:B0----5:R-:W-:Y:S05]  /*332c0*/  CALL.ABS.NOINC `(apply_op) ;  /* 0x0000000000007943 */ /* 0x021fea0003c00000 */
.L_x_1986:
[----:B------:R0:W5:Y:S01]  /*332d0*/  LDG.E R5, [R26.64+0x4] ;  /* 0x000004241a057981 */ /* 0x000162000c1e1900 */
[----:B------:R-:W-:Y:S02]  /*332e0*/  MOV R16, R4 ;  /* 0x0000000400107202 */ /* 0x000fe40000000f00 */
[----:B------:R-:W-:-:S02]  /*332f0*/  MOV R6, 0xbf800000 ;  /* 0xbf80000000067802 */ /* 0x000fc40000000f00 */
[----:B------:R-:W-:Y:S02]  /*33300*/  MOV R4, 0x5 ;  /* 0x0000000500047802 */ /* 0x000fe40000000f00 */
[----:B------:R-:W-:Y:S02]  /*33310*/  MOV R20, 32@lo((eval_multi_expr_kernel + .L_x_1987@srel)) ;  /* 0x0000000000147802 */ /* 0x000fe40000000f00 */
[----:B------:R-:W-:-:S04]  /*33320*/  MOV R21, 32@hi((eval_multi_expr_kernel + .L_x_1987@srel)) ;  /* 0x0000000000157802 */ /* 0x000fc80000000f00 */
[----:B0----5:R-:W-:Y:S05]  /*33330*/  CALL.ABS.NOINC `(apply_op) ;  /* 0x0000000000007943 */ /* 0x021fea0003c00000 */
.L_x_1987:
[----:B------:R0:W5:Y:S01]  /*33340*/  LDG.E R5, [R26.64] ;  /* 0x000000241a057981 */ /* 0x000162000c1e1900 */
[----:B------:R-:W-:Y:S02]  /*33350*/  MOV R6, R4 ;  /* 0x0000000400067202 */ /* 0x000fe40000000f00 */
[----:B------:R-:W-:Y:S02]  /*33360*/  MOV R4, 0x1 ;  /* 0x0000000100047802 */ /* 0x000fe40000000f00 */
[----:B------:R-:W-:Y:S02]  /*33370*/  MOV R20, 32@lo((eval_multi_expr_kernel + .L_x_1988@srel)) ;  /* 0x0000000000147802 */ /* 0x000fe40000000f00 */
[----:B------:R-:W-:-:S04]  /*33380*/  MOV R21, 32@hi((eval_multi_expr_kernel + .L_x_1988@srel)) ;  /* 0x0000000000157802 */ /* 0x000fc80000000f00 */
[----:B0----5:R-:W-:Y:S05]  /*33390*/  CALL.ABS.NOINC `(apply_op) ;  /* 0x0000000000007943 */ /* 0x021fea0003c00000 */
.L_x_1988:
[----:B------:R0:W5:Y:S01]  /*333a0*/  LDG.E R5, [R26.64+0x18] ;  /* 0x000018241a057981 */ /* 0x000162000c1e1900 */
[----:B------:R-:W-:Y:S02]  /*333b0*/  MOV R2, R4 ;  /* 0x0000000400027202 */ /* 0x000fe40000000f00 */
[----:B------:R-:W-:-:S02]  /*333c0*/  MOV R6, RZ ;  /* 0x000000ff00067202 */ /* 0x000fc40000000f00 */
[----:B------:R-:W-:Y:S02]  /*333d0*/  MOV R4, 0xa ;  /* 0x0000000a00047802 */ /* 0x000fe40000000f00 */
[----:B------:R-:W-:Y:S02]  /*333e0*/  MOV R20, 32@lo((eval_multi_expr_kernel + .L_x_1989@srel)) ;  /* 0x0000000000147802 */ /* 0x000fe40000000f00 */
[----:B------:R-:W-:-:S04]  /*333f0*/  MOV R21, 32@hi((eval_multi_expr_kernel + .L_x_1989@srel)) ;  /* 0x0000000000157802 */ /* 0x000fc80000000f00 */
[----:B0----5:R-:W-:Y:S05]  /*33400*/  CALL.ABS.NOINC `(apply_op) ;  /* 0x0000000000007943 */ /* 0x021fea0003c00000 */
.L_x_1989:
[----:B------:R-:W-:Y:S02]  /*33410*/  MOV R5, R4 ;  /* 0x0000000400057202 */ /* 0x000fe40000000f00 */
[----:B------:R-:W-:Y:S02]  /*33420*/  MOV R6, 0x40000000 ;  /* 0x4000000000067802 */ /* 0x000fe40000000f00 */
[----:B------:R-:W-:Y:S02]  /*33430*/  MOV R4, 0x5 ;  /* 0x0000000500047802 */ /* 0x000fe40000000f00 */
[----:B------:R-:W-:Y:S02]  /*33440*/  MOV R20, 32@lo((eval_multi_expr_kernel + .L_x_1990@srel)) ;  /* 0x0000000000147802 */ /* 0x000fe40000000f00 */
[----:B------:R-:W-:-:S04]  /*33450*/  MOV R21, 32@hi((eval_multi_expr_kernel + .L_x_1990@srel)) ;  /* 0x0000000000157802 */ /* 0x000fc80000000f00 */
[----:B------:R-:W-:Y:S05]  /*33460*/  CALL.ABS.NOINC `(apply_op) ;  /* 0x0000000000007943 */ /* 0x000fea0003c00000 */
.L_x_1990:
[----:B------:R-:W-:Y:S02]  /*33470*/  MOV R6, R4 ;  /* 0x0000000400067202 */ /* 0x000fe40000000f00 */
[----:B------:R-:W-:-:S02]  /*33480*/  MOV R5, 0xbf800000 ;  /* 0xbf80000000057802 */ /* 0x000fc40000000f00 */
[----:B------:R-:W-:Y:S02]  /*33490*/  MOV R4, 0x3 ;  /* 0x0000000300047802 */ /* 0x000fe40000000f00 */
[----:B------:R-:W-:Y:S02]  /*334a0*/  MOV R20, 32@lo((eval_multi_expr_kernel + .L_x_1991@srel)) ;  /* 0x0000000000147802 */ /* 0x000fe40000000f00 */
[----:B------:R-:W-:-:S04]  /*334b0*/  MOV R21, 32@hi((eval_multi_expr_kernel + .L_x_1991@srel)) ;  /* 0x0000000000157802 */ /* 0x000fc80000000f00 */
[----:B------:R-:W-:Y:S05]  /*334c0*/  CALL.ABS.NOINC `(apply_op) ;  /* 0x0000000000007943 */ /* 0x000fea0003c00000 */
.L_x_1991:
[----:B------:R-:W-:Y:S02]  /*334d0*/  MOV R5, R4 ;  /* 0x0000000400057202 */ /* 0x000fe40000000f00 */
[----:B------:R-:W-:Y:S02]  /*334e0*/  MOV R6, R2 ;  /* 0x0000000200067202 */ /* 0x000fe40000000f00 */
[----:B------:R-:W-:Y:S02]  /*334f0*/  MOV R4, 0x1 ;  /* 0x0000000100047802 */ /* 0x000fe40000000f00 */
[----:B------:R-:W-:Y:S02]  /*33500*/  MOV R20, 32@lo((eval_multi_expr_kernel + .L_x_1992@srel)) ;  /* 0x0000000000147802 */ /* 0x000fe40000000f00 */
[----:B------:R-:W-:-:S04]  /*33510*/  MOV R21, 32@hi((eval_multi_expr_kernel + .L_x_1992@srel)) ;  /* 0x0000000000157802 */ /* 0x000fc80000000f00 */
[----:B------:R-:W-:Y:S05]  /*33520*/  CALL.ABS.NOINC `(apply_op) ;  /* 0x0000000000007943 */ /* 0x000fea0003c00000 */
.L_x_1992:
[----:B------:R-:W-:Y:S02]  /*33530*/  MOV R5, R4 ;  /* 0x0000000400057202 */ /* 0x000fe40000000f00 */
[----:B------:R-:W-:-:S02]  /*33540*/  MOV R6, R16 ;  /* 0x0000001000067202 */ /* 0x000fc40000000f00 */
[----:B------:R-:W-:Y:S02]  /*33550*/  MOV R4, 0x1 ;  /* 0x0000000100047802 */ /* 0x000fe40000000f00 */
[----:B------:R-:W-:Y:S02]  /*33560*/  MOV R20, 32@lo((eval_multi_expr_kernel + .L_x_1993@srel)) ;  /* 0x0000000000147802 */ /* 0x000fe40000000f00 */
[----:B------:R-:W-:-:S04]  /*33570*/  MOV R21, 32@hi((eval_multi_expr_kernel + .L_x_1993@srel)) ;  /* 0x0000000000157802 */ /* 0x000fc80000000f00 */
[----:B------:R-:W-:Y:S05]  /*33580*/  CALL.ABS.NOINC `(apply_op) ;  /* 0x0000000000007943 */ /* 0x000fea0003c00000 */
.L_x_1993:
[----:B------:R0:W5:Y:S01]  /*33590*/  LDG.E R5, [R26.64+0x4] ;  /* 0x000004241a057981 */ /* 0x000162000c1e1900 */
[----:B------:R-:W-:Y:S02]  /*335a0*/  MOV R22, R4 ;  /* 0x0000000400167202 */ /* 0x000fe40000000f00 */
[----:B------:R-:W-:Y:S02]  /*335b0*/  MOV R6, 0x40000000 ;  /* 0x4000000000067802 */ /* 0x000fe40000000f00 */
[----:B------:R-:W-:Y:S02]  /*335c0*/  MOV R4, 0x5 ;  /* 0x0000000500047802 */ /* 0x000fe40000000f00 */
[----:B------:R-:W-:Y:S02]  /*335d0*/  MOV R20, 32@lo((eval_multi_expr_kernel + .L_x_1994@srel)) ;  /* 0x0000000000147802 */ /* 0x000fe40000000f00 */
[----:B------:R-:W-:-:S04]  /*335e0*/  MOV R21, 32@hi((eval_multi_expr_kernel + .L_x_1994@srel)) ;  /* 0x0000000000157802 */ /* 0x000fc80000000f00 */
[----:B0----5:R-:W-:Y:S05]  /*335f0*/  CALL.ABS.NOINC `(apply_op) ;  /* 0x0000000000007943 */ /* 0x021fea0003c00000 */
.L_x_1994:
[----:B------:R0:W5:Y:S01]  /*33600*/  LDG.E R5, [R26.64] ;  /* 0x000000241a057981 */ /* 0x000162000c1e1900 */
[----:B------:R-:W-:-:S02]  /*33610*/  MOV R19, R4 ;  /* 0x0000000400137202 */ /* 0x000fc40000000f00 */
[----:B------:R-:W-:Y:S02]  /*33620*/  MOV R6, 0xc0000000 ;  /* 0xc000000000067802 */ /* 0x000fe40000000f00 */
[----:B------:R-:W-:Y:S02]  /*33630*/  MOV R4, 0x5 ;  /* 0x0000000500047802 */ /* 0x000fe40000000f00 */
[----:B------:R-:W-:Y:S02]  /*33640*/  MOV R20, 32@lo((eval_multi_expr_kernel + .L_x_1995@srel)) ;  /* 0x0000000000147802 */ /* 0x000fe40000000f00 */
[----:B------:R-:W-:-:S04]  /*33650*/  MOV R21, 32@hi((eval_multi_expr_kernel + .L_x_1995@srel)) ;  /* 0x0000000000157802 */ /* 0x000fc80000000f00 */
[----:B0----5:R-:W-:Y:S05]  /*33660*/  CALL.ABS.NOINC `(apply_op) ;  /* 0x0000000000007943 */ /* 0x021fea0003c00000 */
.L_x_1995:
[----:B------:R0:W5:Y:S01]  /*33670*/  LDG.E R5, [R26.64+0x10] ;  /* 0x000010241a057981 */ /* 0x000162000c1e1900 */
[----:B------:R-:W-:Y:S02]  /*33680*/  MOV R18, R4 ;  /* 0x0000000400127202 */ /* 0x000fe40000000f00 */
[----:B------:R-:W-:Y:S02]  /*33690*/  MOV R6, 0xc0000000 ;  /* 0xc000000000067802 */ /* 0x000fe40000000f00 */
[----:B------:R-:W-:Y:S02]  /*336a0*/  MOV R4, 0x5 ;  /* 0x0000000500047802 */ /* 0x000fe40000000f00 */
[----:B------:R-:W-:Y:S02]  /*336b0*/  MOV R20, 32@lo((eval_multi_expr_kernel + .L_x_1996@srel)) ;  /* 0x0000000000147802 */ /* 0x000fe40000000f00 */
[----:B------:R-:W-:-:S04]  /*336c0*/  MOV R21, 32@hi((eval_multi_expr_kernel + .L_x_1996@srel)) ;  /* 0x0000000000157802 */ /* 0x000fc80000000f00 */
[----:B0----5:R-:W-:Y:S05]  /*336d0*/  CALL.ABS.NOINC `(apply_op) ;  /* 0x0000000000007943 */ /* 0x021fea0003c00000 */
.L_x_1996:
[----:B------:R0:W5:Y:S01]  /*336e0*/  LDG.E R5, [R26.64+0xc] ;  /* 0x00000c241a057981 */ /* 0x000162000c1e1900 */
[----:B------:R-:W-:-:S02]  /*336f0*/  MOV R17, R4 ;  /* 0x0000000400117202 */ /* 0x000fc40000000f00 */
[----:B------:R-:W-:Y:S02]  /*33700*/  MOV R6, 0x40000000 ;  /* 0x4000000000067802 */ /* 0x000fe40000000f00 */
[----:B------:R-:W-:Y:S02]  /*33710*/  MOV R4, 0x5 ;  /* 0x0000000500047802 */ /* 0x000fe40000000f00 */
[----:B------:R-:W-:Y:S02]  /*33720*/  MOV R20, 32@lo((eval_multi_expr_kernel + .L_x_1997@srel)) ;  /* 0x0000000000147802 */ /* 0x000fe40000000f00 */
[----:B------:R-:W-:-:S04]  /*33730*/  MOV R21, 32@hi((eval_multi_expr_kernel + .L_x_1997@srel)) ;  /* 0x0000000000157802 */ /* 0x000fc80000000f00 */
[----:B0----5:R-:W-:Y:S05]  /*33740*/  CALL.ABS.NOINC `(apply_op) ;  /* 0x0000000000007943 */ /* 0x021fea0003c00000 */
.L_x_1997:
[----:B------:R0:W5:Y:S01]  /*33750*/  LDG.E R5, [R26.64+0x14] ;  /* 0x000014241a057981 */ /* 0x000162000c1e1900 */
[----:B------:R-:W-:Y:S02]  /*33760*/  MOV R16, R4 ;  /* 0x0000000400107202 */ /* 0x000fe40000000f00 */
[----:B------:R-:W-:Y:S02]  /*33770*/  MOV R6, 0xbfb6b130 ;  /* 0xbfb6b13000067802 */ /* 0x000fe40000000f00 */
[----:B------:R-:W-:Y:S02]  /*33780*/  MOV R4, 0x5 ;  /* 0x0000000500047802 */ /* 0x000fe40000000f00 */
[----:B------:R-:W-:Y:S02]  /*33790*/  MOV R20, 32@lo((eval_multi_expr_kernel + .L_x_1998@srel)) ;  /* 0x0000000000147802 */ /* 0x000fe40000000f00 */
[----:B------:R-:W-:-:S04]  /*337a0*/  MOV R21, 32@hi((eval_multi_expr_kernel + .L_x_1998@srel)) ;  /* 0x0000000000157802 */ /* 0x000fc80000000f00 */
[----:B0----5:R-:W-:Y:S05]  /*337b0*/  CALL.ABS.NOINC `(apply_op) ;  /* 0x0000000000007943 */ /* 0x021fea0003c00000 */
.L_x_1998:
[----:B------:R0:W5:Y:S01]  /*337c0*/  LDG.E R5, [R26.64+0x8] ;  /* 0x000008241a057981 */ /* 0x000162000c1e1900 */
[----:B------:R-:W-:-:S02]  /*337d0*/  MOV R2, R4 ;  /* 0x0000000400027202 */ /* 0x000fc40000000f00 */
[----:B------:R-:W-:Y:S02]  /*337e0*/  MOV R6, 0x40000000 ;  /* 0x4000000000067802 */ /* 0x000fe40000000f00 */
[----:B------:R-:W-:Y:S02]  /*337f0*/  MOV R4, 0x5 ;  /* 0x0000000500047802 */ /* 0x000fe40000000f00 */
[----:B------:R-:W-:Y:S02]  /*33800*/  MOV R20, 32@lo((eval_multi_expr_kernel + .L_x_1999@srel)) ;  /* 0x0000000000147802 */ /* 0x000fe40000000f00 */
[----:B------:R-:W-:-:S04]  /*33810*/  MOV R21, 32@hi((eval_multi_expr_kernel + .L_x_1999@srel)) ;  /* 0x0000000000157802 */ /* 0x000fc80000000f00 */
[----:B0----5:R-:W-:Y:S05]  /*33820*/  CALL.ABS.NOINC `(apply_op) ;  /* 0x0000000000007943 */ /* 0x021fea0003c00000 */
.L_x_1999:
[----:B------:R-:W-:Y:S02]  /*33830*/  MOV R6, R4 ;  /* 0x0000000400067202 */ /* 0x000fe40000000f00 */
[----:B------:R-:W-:Y:S02]  /*33840*/  MOV R5, 0x3db94177 ;  /* 0x3db9417700057802 */ /* 0x000fe40000000f00 */
[----:B------:R-:W-:Y:S02]  /*33850*/  MOV R4, 0x3 ;  /* 0x0000000300047802 */ /* 0x000fe40000000f00 */
[----:B------:R-:W-:Y:S02]  /*33860*/  MOV R20, 32@lo((eval_multi_expr_kernel + .L_x_2000@srel)) ;  /* 0x0000000000147802 */ /* 0x000fe40000000f00 */
[----:B------:R-:W-:-:S04]  /*33870*/  MOV R21, 32@hi((eval_multi_expr_kernel + .L_x_2000@srel)) ;  /* 0x0000000000157802 */ /* 0x000fc80000000f00 */
[----:B------:R-:W-:Y:S05]  /*33880*/  CALL.ABS.NOINC `(apply_op) ;  /* 0x0000000000007943 */ /* 0x000fea0003c00000 */
.L_x_2000:
[----:B------:R-:W-:Y:S02]  /*33890*/  MOV R5, R4 ;  /* 0x0000000400057202 */ /* 0x000fe40000000f00 */
[----:B------:R-:W-:-:S02]  /*338a0*/  MOV R6, R2 ;  /* 0x0000000200067202 */ /* 0x000fc40000000f00 */
[----:B------:R-:W-:Y:S02]  /*338b0*/  MOV R4, 0x3 ;  /* 0x0000000300047802 */ /* 0x000fe40000000f00 */
[----:B------:R-:W-:Y:S02]  /*338c0*/  MOV R20, 32@lo((eval_multi_expr_kernel + .L_x_2001@srel)) ;  /* 0x0000000000147802 */ /* 0x000fe40000000f00 */
[----:B------:R-:W-:-:S04]  /*338d0*/  MOV R21, 32@hi((eval_multi_expr_kernel + .L_x_2001@srel)) ;  /* 0x0000000000157802 */ /* 0x000fc80000000f00 */
[----:B------:R-:W-:Y:S05]  /*338e0*/  CALL.ABS.NOINC `(apply_op) ;  /* 0x0000000000007943 */ /* 0x000fea0003c00000 */
.L_x_2001:
[----:B------:R-:W-:Y:S02]  /*338f0*/  MOV R5, R4 ;  /* 0x0000000400057202 */ /* 0x000fe40000000f00 */
[----:B------:R-:W-:Y:S02]  /*33900*/  MOV R6, R16 ;  /* 0x0000001000067202 */ /* 0x000fe40000000f00 */
[----:B------:R-:W-:Y:S02]  /*33910*/  MOV R4, 0x3 ;  /* 0x0000000300047802 */ /* 0x000fe40000000f00 */
[----:B------:R-:W-:Y:S02]  /*33920*/  MOV R20, 32@lo((eval_multi_expr_kernel + .L_x_2002@srel)) ;  /* 0x0000000000147802 */ /* 0x000fe40000000f00 */
[----:B------:R-:W-:-:S04]  /*33930*/  MOV R21, 32@hi((eval_multi_expr_kernel + .L_x_2002@srel)) ;  /* 0x0000000000157802 */ /* 0x000fc80000000f00 */
[----:B------:R-:W-:Y:S05]  /*33940*/  CALL.ABS.NOINC `(apply_op) ;  /* 0x0000000000007943 */ /* 0x000fea0003c00000 */
.L_x_2002:
[----:B------:R-:W-:Y:S02]  /*33950*/  MOV R5, R4 ;  /* 0x0000000400057202 */ /* 0x000fe40000000f00 */
[----:B------:R-:W-:-:S02]  /*33960*/  MOV R6, R17 ;  /* 0x0000001100067202 */ /* 0x000fc40000000f00 */
[----:B------:R-:W-:Y:S02]  /*33970*/  MOV R4, 0x3 ;  /* 0x0000000300047802 */ /* 0x000fe40000000f00 */
[----:B------:R-:W-:Y:S02]  /*33980*/  MOV R20, 32@lo((eval_multi_expr_kernel + .L_x_2003@srel)) ;  /* 0x0000000000147802 */ /* 0x000fe40000000f00 */
[----:B------:R-:W-:-:S04]  /*33990*/  MOV R21, 32@hi((eval_multi_expr_kernel + .L_x_2003@srel)) ;  /* 0x0000000000157802 */ /* 0x000fc80000000f00 */
[----:B------:R-:W-:Y:S05]  /*339a0*/  CALL.ABS.NOINC `(apply_op) ;  /* 0x0000000000007943 */ /* 0x000fea0003c00000 */
.L_x_2003:
[----:B------:R-:W-:Y:S02]  /*339b0*/  MOV R5, R4 ;  /* 0x0000000400057202 */ /* 0x000fe40000000f00 */
[----:B------:R-:W-:Y:S02]  /*339c0*/  MOV R6, R18 ;  /* 0x0000001200067202 */ /* 0x000fe40000000f00 */
[----:B------:R-:W-:Y:S02]  /*339d0*/  MOV R4, 0x3 ;  /* 0x0000000300047802 */ /* 0x000fe40000000f00 */
[----:B------:R-:W-:Y:S02]  /*339e0*/  MOV R20, 32@lo((eval_multi_expr_kernel + .L_x_2004@srel)) ;  /* 0x0000000000147802 */ /* 0x000fe40000000f00 */
[----:B------:R-:W-:-:S04]  /*339f0*/  MOV R21, 32@hi((eval_multi_expr_kernel + .L_x_2004@srel)) ;  /* 0x0000000000157802 */ /* 0x000fc80000000f00 */
[----:B------:R-:W-:Y:S05]  /*33a00*/  CALL.ABS.NOINC `(apply_op) ;  /* 0x0000000000007943 */ /* 0x000fea0003c00000 */
.L_x_2004:
[----:B------:R-:W-:Y:S02]  /*33a10*/  MOV R5, R4 ;  /* 0x0000000400057202 */ /* 0x000fe40000000f00 */
[----:B------:R-:W-:-:S02]  /*33a20*/  MOV R6, R19 ;  /* 0x0000001300067202 */ /* 0x000fc40000000f00 */
[----:B------:R-:W-:Y:S02]  /*33a30*/  MOV R4, 0x3 ;  /* 0x0000000300047802 */ /* 0x000fe40000000f00 */
[----:B------:R-:W-:Y:S02]  /*33a40*/  MOV R20, 32@lo((eval_multi_expr_kernel + .L_x_2005@srel)) ;  /* 0x0000000000147802 */ /* 0x000fe40000000f00 */
[----:B------:R-:W-:-:S04]  /*33a50*/  MOV R21, 32@hi((eval_multi_expr_kernel + .L_x_2005@srel)) ;  /* 0x0000000000157802 */ /* 0x000fc80000000f00 */
[----:B------:R-:W-:Y:S05]  /*33a60*/  CALL.ABS.NOINC `(apply_op) ;  /* 0x0000000000007943 */ /* 0x000fea0003c00000 */
.L_x_2005:
        /* <DEDUP_REMOVED lines=8> */
.L_x_2006:
        /* <DEDUP_REMOVED lines=9> */
.L_x_2007:
[----:B------:R0:W5:Y:S01]  /*33b80*/  LDG.E R5, [R26.64+0x4] ;  /* 0x000004241a057981 */ /* 0x000162000c1e1900 */
[----:B------:R-:W-:Y:S02]  /*33b90*/  MOV R6, R4 ;  /* 0x0000000400067202 */ /* 0x000fe40000000f00 */
[----:B------:R-:W-:Y:S02]  /*33ba0*/  MOV R4, 0x1 ;  /* 0x0000000100047802 */ /* 0x000fe40000000f00 */
[----:B------:R-:W-:Y:S02]  /*33bb0*/  MOV R20, 32@lo((eval_multi_expr_kernel + .L_x_2008@srel)) ;  /* 0x0000000000147802 */ /* 0x000fe40000000f00 */
[----:B------:R-:W-:-:S04]  /*33bc0*/  MOV R21, 32@hi((eval_multi_expr_kernel + .L_x_2008@srel)) ;  /* 0x0000000000157802 */ /* 0x000fc80000000f00 */
[----:B0----5:R-:W-:Y:S05]  /*33bd0*/  CALL.ABS.NOINC `(apply_op) ;  /* 0x0000000000007943 */ /* 0x021fea0003c00000 */
.L_x_2008:
[----:B------:R0:W5:Y:S01]  /*33be0*/  LDG.E R5, [R26.64+0x4] ;  /* 0x000004241a057981 */ /* 0x000162000c1e1900 */
[----:B------:R-:W-:Y:S02]  /*33bf0*/  MOV R16, R4 ;  /* 0x0000000400107202 */ /* 0x000fe40000000f00 */
[----:B------:R-:W-:-:S02]  /*33c00*/  MOV R6, 0xbf800000 ;  /* 0xbf80000000067802 */ /* 0x000fc40000000f00 */
[----:B------:R-:W-:Y:S02]  /*33c10*/  MOV R4, 0x5 ;  /* 0x0000000500047802 */ /* 0x000fe40000000f00 */
[----:B------:R-:W-:Y:S02]  /*33c20*/  MOV R20, 32@lo((eval_multi_expr_kernel + .L_x_2009@srel)) ;  /* 0x0000000000147802 */ /* 0x000fe40000000f00 */
[----:B------:R-:W-:-:S04]  /*33c30*/  MOV R21, 32@hi((eval_multi_expr_kernel + .L_x_2009@srel)) ;  /* 0x0000000000157802 */ /* 0x000fc80000000f00 */
[----:B0----5:R-:W-:Y:S05]  /*33c40*/  CALL.ABS.NOINC `(apply_op) ;  /* 0x0000000000007943 */ /* 0x021fea0003c00000 */
.L_x_2009:
[----:B------:R0:W5:Y:S01]  /*33c50*/  LDG.E R5, [R26.64] ;  /* 0x000000241a057981 */ /* 0x000162000c1e1900 */
[----:B------:R-:W-:Y:S02]  /*33c60*/  MOV R6, R4 ;  /* 0x0000000400067202 */ /* 0x000fe40000000f00 */
[----:B------:R-:W-:Y:S02]  /*33c70*/  MOV R4, 0x1 ;  /* 0x0000000100047802 */ /* 0x000fe40000000f00 */
[----:B------:R-:W-:Y:S02]  /*33c80*/  MOV R20, 32@lo((eval_multi_expr_kernel + .L_x_2010@srel)) ;  /* 0x0000000000147802 */ /* 0x000fe40000000f00 */
[----:B------:R-:W-:-:S04]  /*33c90*/  MOV R21, 32@hi((eval_multi_expr_kernel + .L_x_2010@srel)) ;  /* 0x0000000000157802 */ /* 0x000fc80000000f00 */
[----:B0----5:R-:W-:Y:S05]  /*33ca0*/  CALL.ABS.NOINC `(apply_op) ;  /* 0x0000000000007943 */ /* 0x021fea0003c00000 */
.L_x_2010:
[----:B------:R0:W5:Y:S01]  /*33cb0*/  LDG.E R5, [R26.64+0x18] ;  /* 0x000018241a057981 */ /* 0x000162000c1e1900 */
[----:B------:R-:W-:Y:S02]  /*33cc0*/  MOV R2, R4 ;  /* 0x0000000400027202 */ /* 0x000fe40000000f00 */
[----:B------:R-:W-:-:S02]  /*33cd0*/  MOV R6, RZ ;  /* 0x000000ff00067202 */ /* 0x000fc40000000f00 */
[----:B------:R-:W-:Y:S02]  /*33ce0*/  MOV R4, 0xa ;  /* 0x0000000a00047802 */ /* 0x000fe40000000f00 */
[----:B------:R-:W-:Y:S02]  /*33cf0*/  MOV R20, 32@lo((eval_multi_expr_kernel + .L_x_2011@srel)) ;  /* 0x0000000000147802 */ /* 0x000fe40000000f00 */
[----:B------:R-:W-:-:S04]  /*33d00*/  MOV R21, 32@hi((eval_multi_expr_kernel + .L_x_2011@srel)) ;  /* 0x0000000000157802 */ /* 0x000fc80000000f00 */
[----:B0----5:R-:W-:Y:S05]  /*33d10*/  CALL.ABS.NOINC `(apply_op) ;  /* 0x0000000000007943 */ /* 0x021fea0003c00000 */
.L_x_2011:
[----:B------:R-:W-:Y:S02]  /*33d20*/  MOV R5, R4 ;  /* 0x0000000400057202 */ /* 0x000fe40000000f00 */
[----:B------:R-:W-:Y:S02]  /*33d30*/  MOV R6, 0x40000000 ;  /* 0x4000000000067802 */ /* 0x000fe40000000f00 */
[----:B------:R-:W-:Y:S02]  /*33d40*/  MOV R4, 0x5 ;  /* 0x0000000500047802 */ /* 0x000fe40000000f00 */
[----:B------:R-:W-:Y:S02]  /*33d50*/  MOV R20, 32@lo((eval_multi_expr_kernel + .L_x_2012@srel)) ;  /* 0x0000000000147802 */ /* 0x000fe40000000f00 */
[----:B------:R-:W-:-:S04]  /*33d60*/  MOV R21, 32@hi((eval_multi_expr_kernel + .L_x_2012@srel)) ;  /* 0x0000000000157802 */ /* 0x000fc80000000f00 */
[----:B------:R-:W-:Y:S05]  /*33d70*/  CALL.ABS.NOINC `(apply_op) ;  /* 0x0000000000007943 */ /* 0x000fea0003c00000 */
.L_x_2012:
[----:B------:R-:W-:Y:S02]  /*33d80*/  MOV R6, R4 ;  /* 0x0000000400067202 */ /* 0x000fe40000000f00 */
[----:B------:R-:W-:-:S02]  /*33d90*/  MOV R5, 0xbf800000 ;  /* 0xbf80000000057802 */ /* 0x000fc40000000f00 */
[----:B------:R-:W-:Y:S02]  /*33da0*/  MOV R4, 0x3 ;  /* 0x0000000300047802 */ /* 0x000fe40000000f00 */
[----:B------:R-:W-:Y:S02]  /*33db0*/  MOV R20, 32@lo((eval_multi_expr_kernel + .L_x_2013@srel)) ;  /* 0x0000000000147802 */ /* 0x000fe40000000f00 */
[----:B------:R-:W-:-:S04]  /*33dc0*/  MOV R21, 32@hi((eval_multi_expr_kernel + .L_x_2013@srel)) ;  /* 0x0000000000157802 */ /* 0x000fc80000000f00 */
[----:B------:R-:W-:Y:S05]  /*33dd0*/  CALL.ABS.NOINC `(apply_op) ;  /* 0x0000000000007943 */ /* 0x000fea0003c00000 */
.L_x_2013:
[----:B------:R-:W-:Y:S02]  /*33de0*/  MOV R5, R4 ;  /* 0x0000000400057202 */ /* 0x000fe40000000f00 */
[----:B------:R-:W-:Y:S02]  /*33df0*/  MOV R6, R2 ;  /* 0x0000000200067202 */ /* 0x000fe40000000f00 */
[----:B------:R-:W-:Y:S02]  /*33e00*/  MOV R4, 0x1 ;  /* 0x0000000100047802 */ /* 0x000fe40000000f00 */
[----:B------:R-:W-:Y:S02]  /*33e10*/  MOV R20, 32@lo((eval_multi_expr_kernel + .L_x_2014@srel)) ;  /* 0x0000000000147802 */ /* 0x000fe40000000f00 */
[----:B------:R-:W-:-:S04]  /*33e20*/  MOV R21, 32@hi((eval_multi_expr_kernel + .L_x_2014@srel)) ;  /* 0x0000000000157802 */ /* 0x000fc80000000f00 */
[----:B------:R-:W-:Y:S05]  /*33e30*/  CALL.ABS.NOINC `(apply_op) ;  /* 0x0000000000007943 */ /* 0x000fea0003c00000 */
.L_x_2014:
[----:B------:R-:W-:Y:S02]  /*33e40*/  MOV R5, R4 ;  /* 0x0000000400057202 */ /* 0x000fe40000000f00 */
[----:B------:R-:W-:-:S02]  /*33e50*/  MOV R6, R16 ;  /* 0x0000001000067202 */ /* 0x000fc40000000f00 */
[----:B------:R-:W-:Y:S02]  /*33e60*/  MOV R4, 0x1 ;  /* 0x0000000100047802 */ /* 0x000fe40000000f00 */
[----:B------:R-:W-:Y:S02]  /*33e70*/  MOV R20, 32@lo((eval_multi_expr_kernel + .L_x_2015@srel)) ;  /* 0x0000000000147802 */ /* 0x000fe40000000f00 */
[----:B------:R-:W-:-:S04]  /*33e80*/  MOV R21, 32@hi((eval_multi_expr_kernel + .L_x_2015@srel)) ;  /* 0x0000000000157802 */ /* 0x000fc80000000f00 */
[----:B------:R-:W-:Y:S05]  /*33e90*/  CALL.ABS.NOINC `(apply_op) ;  /* 0x0000000000007943 */ /* 0x000fea0003c00000 */
.L_x_2015:
[----:B------:R0:W5:Y:S01]  /*33ea0*/  LDG.E R5, [R26.64+0x4] ;  /* 0x000004241a057981 */ /* 0x000162000c1e1900 */
[----:B------:R-:W-:Y:S02]  /*33eb0*/  MOV R22, R4 ;  /* 0x0000000400167202 */ /* 0x000fe40000000f00 */
[----:B------:R-:W-:Y:S02]  /*33ec0*/  MOV R6, 0x40000000 ;  /* 0x4000000000067802 */ /* 0x000fe40000000f00 */
[----:B------:R-:W-:Y:S02]  /*33ed0*/  MOV R4, 0x5 ;  /* 0x0000000500047802 */ /* 0x000fe40000000f00 */
[----:B------:R-:W-:Y:S02]  /*33ee0*/  MOV R20, 32@lo((eval_multi_expr_kernel + .L_x_2016@srel)) ;  /* 0x0000000000147802 */ /* 0x000fe40000000f00 */
[----:B------:R-:W-:-:S04]  /*33ef0*/  MOV R21, 32@hi((eval_multi_expr_kernel + .L_x_2016@srel)) ;  /* 0x0000000000157802 */ /* 0x000fc80000000f00 */
[----:B0----5:R-:W-:Y:S05]  /*33f00*/  CALL.ABS.NOINC `(apply_op) ;  /* 0x0000000000007943 */ /* 0x021fea0003c00000 */
.L_x_2016:
[----:B------:R0:W5:Y:S01]  /*33f10*/  LDG.E R5, [R26.64] ;  /* 0x000000241a057981 */ /* 0x000162000c1e1900 */
[----:B------:R-:W-:-:S02]  /*33f20*/  MOV R19, R4 ;  /* 0x0000000400137202 */ /* 0x000fc40000000f00 */
[----:B------:R-:W-:Y:S02]  /*33f30*/  MOV R6, 0xc018409c ;  /* 0xc018409c00067802 */ /* 0x000fe40000000f00 */
[----:B------:R-:W-:Y:S02]  /*33f40*/  MOV R4, 0x5 ;  /* 0x0000000500047802 */ /* 0x000fe40000000f00 */
[----:B------:R-:W-:Y:S02]  /*33f50*/  MOV R20, 32@lo((eval_multi_expr_kernel + .L_x_2017@srel)) ;  /* 0x0000000000147802 */ /* 0x000fe40000000f00 */
[----:B------:R-:W-:-:S04]  /*33f60*/  MOV R21, 32@hi((eval_multi_expr_kernel + .L_x_2017@srel)) ;  /* 0x0000000000157802 */ /* 0x000fc80000000f00 */
[----:B0----5:R-:W-:Y:S05]  /*33f70*/  CALL.ABS.NOINC `(apply_op) ;  /* 0x0000000000007943 */ /* 0x021fea0003c00000 */
.L_x_2017:
[----:B------:R0:W5:Y:S01]  /*33f80*/  LDG.E R5, [R26.64+0x10] ;  /* 0x000010241a057981 */ /* 0x000162000c1e1900 */
[----:B------:R-:W-:Y:S02]  /*33f90*/  MOV R18, R4 ;  /* 0x0000000400127202 */ /* 0x000fe40000000f00 */
[----:B------:R-:W-:Y:S02]  /*33fa0*/  MOV R6, 0xc0000000 ;  /* 0xc000000000067802 */ /* 0x000fe40000000f00 */
[----:B------:R-:W-:Y:S02]  /*33fb0*/  MOV R4, 0x5 ;  /* 0x0000000500047802 */ /* 0x000fe40000000f00 */
[----:B------:R-:W-:Y:S02]  /*33fc0*/  MOV R20, 32@lo((eval_multi_expr_kernel + .L_x_2018@srel)) ;  /* 0x0000000000147802 */ /* 0x000fe40000000f00 */
[----:B------:R-:W-:-:S04]  /*33fd0*/  MOV R21, 32@hi((eval_multi_expr_kernel + .L_x_2018@srel)) ;  /* 0x0000000000157802 */ /* 0x000fc80000000f00 */
[----:B0----5:R-:W-:Y:S05]  /*33fe0*/  CALL.ABS.NOINC `(apply_op) ;  /* 0x0000000000007943 */ /* 0x021fea0003c00000 */
.L_x_2018:
[----:B------:R0:W5:Y:S01]  /*33ff0*/  LDG.E R5, [R26.64+0xc] ;  /* 0x00000c241a057981 */ /* 0x000162000c1e1900 */
[----:B------:R-:W-:-:S02]  /*34000*/  MOV R17, R4 ;  /* 0x0000000400117202 */ /* 0x000fc40000000f00 */
[----:B------:R-:W-:Y:S02]  /*34010*/  MOV R6, 0x40000000 ;  /* 0x4000000000067802 */ /* 0x000fe40000000f00 */
[----:B------:R-:W-:Y:S02]  /*34020*/  MOV R4, 0x5 ;  /* 0x0000000500047802 */ /* 0x000fe40000000f00 */
[----:B------:R-:W-:Y:S02]  /*34030*/  MOV R20, 32@lo((eval_multi_expr_kernel + .L_x_2019@srel)) ;  /* 0x0000000000147802 */ /* 0x000fe40000000f00 */
[----:B------:R-:W-:-:S04]  /*34040*/  MOV R21, 32@hi((eval_multi_expr_kernel + .L_x_2019@srel)) ;  /* 0x0000000000157802 */ /* 0x000fc80000000f00 */
[----:B0----5:R-:W-:Y:S05]  /*34050*/  CALL.ABS.NOINC `(apply_op) ;  /* 0x0000000000007943 */ /* 0x021fea0003c00000 */
.L_x_2019:
[----:B------:R0:W5:Y:S01]  /*34060*/  LDG.E R5, [R26.64+0x14] ;  /* 0x000014241a057981 */ /* 0x000162000c1e1900 */
[----:B------:R-:W-:Y:S02]  /*34070*/  MOV R16, R4 ;  /* 0x0000000400107202 */ /* 0x000fe40000000f00 */
[----:B------:R-:W-:Y:S02]  /*34080*/  MOV R6, 0xc0000000 ;  /* 0xc000000000067802 */ /* 0x000fe40000000f00 */
[----:B------:R-:W-:Y:S02]  /*34090*/  MOV R4, 0x5 ;  /* 0x0000000500047802 */ /* 0x000fe40000000f00 */
[----:B------:R-:W-:Y:S02]  /*340a0*/  MOV R20, 32@lo((eval_multi_expr_kernel + .L_x_2020@srel)) ;  /* 0x0000000000147802 */ /* 0x000fe40000000f00 */
[----:B------:R-:W-:-:S04]  /*340b0*/  MOV R21, 32@hi((eval_multi_expr_kernel + .L_x_2020@srel)) ;  /* 0x0000000000157802 */ /* 0x000fc80000000f00 */
[----:B0----5:R-:W-:Y:S05]  /*340c0*/  CALL.ABS.NOINC `(apply_op) ;  /* 0x0000000000007943 */ /* 0x021fea0003c00000 */
.L_x_2020:
[----:B------:R0:W5:Y:S01]  /*340d0*/  LDG.E R5, [R26.64+0x8] ;  /* 0x000008241a057981 */ /* 0x000162000c1e1900 */
[----:B------:R-:W-:-:S02]  /*340e0*/  MOV R2, R4 ;  /* 0x0000000400027202 */ /* 0x000fc40000000f00 */
[----:B------:R-:W-:Y:S02]  /*340f0*/  MOV R6, 0x40000000 ;  /* 0x4000000000067802 */ /* 0x000fe40000000f00 */
[----:B------:R-:W-:Y:S02]  /*34100*/  MOV R4, 0x5 ;  /* 0x0000000500047802 */ /* 0x000fe40000000f00 */
[----:B------:R-:W-:Y:S02]  /*34110*/  MOV R20, 32@lo((eval_multi_expr_kernel + .L_x_2021@srel)) ;  /* 0x0000000000147802 */ /* 0x000fe40000000f00 */
[----:B------:R-:W-:-:S04]  /*34120*/  MOV R21, 32@hi((eval_multi_expr_kernel + .L_x_2021@srel)) ;  /* 0x0000000000157802 */ /* 0x000fc80000000f00 */
[----:B0----5:R-:W-:Y:S05]  /*34130*/  CALL.ABS.NOINC `(apply_op) ;  /* 0x0000000000007943 */ /* 0x021fea0003c00000 */
.L_x_2021:
[----:B------:R-:W-:Y:S02]  /*34140*/  MOV R6, R4 ;  /* 0x0000000400067202 */ /* 0x000fe40000000f00 */
[----:B------:R-:W-:Y:S02]  /*34150*/  MOV R5, 0x3dca2d40 ;  /* 0x3dca2d4000057802 */ /* 0x000fe40000000f00 */
[----:B------:R-:W-:Y:S02]  /*34160*/  MOV R4, 0x1 ;  /* 0x0000000100047802 */ /* 0x000fe40000000f00 */
[----:B------:R-:W-:Y:S02]  /*34170*/  MOV R20, 32@lo((eval_multi_expr_kernel + .L_x_2022@srel)) ;  /* 0x0000000000147802 */ /* 0x000fe40000000f00 */
[----:B------:R-:W-:-:S04]  /*34180*/  MOV R21, 32@hi((eval_multi_expr_kernel + .L_x_2022@srel)) ;  /* 0x0000000000157802 */ /* 0x000fc80000000f00 */
[----:B------:R-:W-:Y:S05]  /*34190*/  CALL.ABS.NOINC `(apply_op) ;  /* 0x0000000000007943 */ /* 0x000fea0003c00000 */
.L_x_2022:
[----:B------:R-:W-:Y:S02]  /*341a0*/  MOV R5, R4 ;  /* 0x0000000400057202 */ /* 0x000fe40000000f00 */
[----:B------:R-:W-:-:S02]  /*341b0*/  MOV R6, R2 ;  /* 0x0000000200067202 */ /* 0x000fc40000000f00 */
[----:B------:R-:W-:Y:S02]  /*341c0*/  MOV R4, 0x3 ;  /* 0x0000000300047802 */ /* 0x000fe40000000f00 */
[----:B------:R-:W-:Y:S02]  /*341d0*/  MOV R20, 32@lo((eval_multi_expr_kernel + .L_x_2023@srel)) ;  /* 0x0000000000147802 */ /* 0x000fe40000000f00 */
[----:B------:R-:W-:-:S04]  /*341e0*/  MOV R21, 32@hi((eval_multi_expr_kernel + .L_x_2023@srel)) ;  /* 0x0000000000157802 */ /* 0x000fc80000000f00 */
[----:B------:R-:W-:Y:S05]  /*341f0*/  CALL.ABS.NOINC `(apply_op) ;  /* 0x0000000000007943 */ /* 0x000fea0003c00000 */
.L_x_2023:
[----:B------:R-:W-:Y:S02]  /*34200*/  MOV R5, R4 ;  /* 0x0000000400057202 */ /* 0x000fe40000000f00 */
[----:B------:R-:W-:Y:S02]  /*34210*/  MOV R6, R16 ;  /* 0x0000001000067202 */ /* 0x000fe40000000f00 */
[----:B------:R-:W-:Y:S02]  /*34220*/  MOV R4, 0x3 ;  /* 0x0000000300047802 */ /* 0x000fe40000000f00 */
[----:B------:R-:W-:Y:S02]  /*34230*/  MOV R20, 32@lo((eval_multi_expr_kernel + .L_x_2024@srel)) ;  /* 0x0000000000147802 */ /* 0x000fe40000000f00 */
[----:B------:R-:W-:-:S04]  /*34240*/  MOV R21, 32@hi((eval_multi_expr_kernel + .L_x_2024@srel)) ;  /* 0x0000000000157802 */ /* 0x000fc80000000f00 */
[----:B------:R-:W-:Y:S05]  /*34250*/  CALL.ABS.NOINC `(apply_op) ;  /* 0x0000000000007943 */ /* 0x000fea0003c00000 */
.L_x_2024:
[----:B------:R-:W-:Y:S02]  /*34260*/  MOV R5, R4 ;  /* 0x0000000400057202 */ /* 0x000fe40000000f00 */
[----:B------:R-:W-:-:S02]  /*34270*/  MOV R6, R17 ;  /* 0x0000001100067202 */ /* 0x000fc40000000f00 */
[----:B------:R-:W-:Y:S02]  /*34280*/  MOV R4, 0x1 ;  /* 0x0000000100047802 */ /* 0x000fe40000000f00 */
[----:B------:R-:W-:Y:S02]  /*34290*/  MOV R20, 32@lo((eval_multi_expr_kernel + .L_x_2025@srel)) ;  /* 0x0000000000147802 */ /* 0x000fe40000000f00 */
[----:B------:R-:W-:-:S04]  /*342a0*/  MOV R21, 32@hi((eval_multi_expr_kernel + .L_x_2025@srel)) ;  /* 0x0000000000157802 */ /* 0x000fc80000000f00 */
[----:B------:R-:W-:Y:S05]  /*342b0*/  CALL.ABS.NOINC `(apply_op) ;  /* 0x0000000000007943 */ /* 0x000fea0003c00000 */
.L_x_2025:
[----:B------:R-:W-:Y:S02]  /*342c0*/  MOV R5, R4 ;  /* 0x0000000400057202 */ /* 0x000fe40000000f00 */
[----:B------:R-:W-:Y:S02]  /*342d0*/  MOV R6, R18 ;  /* 0x0000001200067202 */ /* 0x000fe40000000f00 */
[----:B------:R-:W-:Y:S02]  /*342e0*/  MOV R4, 0x1 ;  /* 0x0000000100047802 */ /* 0x000fe40000000f00 */
[----:B------:R-:W-:Y:S02]  /*342f0*/  MOV R20, 32@lo((eval_multi_expr_kernel + .L_x_2026@srel)) ;  /* 0x0000000000147802 */ /* 0x000fe40000000f00 */
[----:B------:R-:W-:-:S04]  /*34300*/  MOV R21, 32@hi((eval_multi_expr_kernel + .L_x_2026@srel)) ;  /* 0x0000000000157802 */ /* 0x000fc80000000f00 */
[----:B------:R-:W-:Y:S05]  /*34310*/  CALL.ABS.NOINC `(apply_op) ;  /* 0x0000000000007943 */ /* 0x000fea0003c00000 */
.L_x_2026:
[----:B------:R-:W-:Y:S02]  /*34320*/  MOV R5, R4 ;  /* 0x0000000400057202 */ /* 0x000fe40000000f00 */
[----:B------:R-:W-:-:S02]  /*34330*/  MOV R6, R19 ;  /* 0x0000001300067202 */ /* 0x000fc40000000f00 */
[----:B------:R-:W-:Y:S02]  /*34340*/  MOV R4, 0x1 ;  /* 0x0000000100047802 */ /* 0x000fe40000000f00 */
[----:B------:R-:W-:Y:S02]  /*34350*/  MOV R20, 32@lo((eval_multi_expr_kernel + .L_x_2027@srel)) ;  /* 0x0000000000147802 */ /* 0x000fe40000000f00 */
[----:B------:R-:W-:-:S04]  /*34360*/  MOV R21, 32@hi((eval_multi_expr_kernel + .L_x_2027@srel)) ;  /* 0x0000000000157802 */ /* 0x000fc80000000f00 */
[----:B------:R-:W-:Y:S05]  /*34370*/  CALL.ABS.NOINC `(apply_op) ;  /* 0x0000000000007943 */ /* 0x000fea0003c00000 */
.L_x_2027:
[----:B------:R-:W-:Y:S02]  /*34380*/  MOV R5, R4 ;  /* 0x0000000400057202 */ /* 0x000fe40000000f00 */
[----:B------:R-:W-:Y:S02]  /*34390*/  MOV R6, R22 ;  /* 0x0000001600067202 */ /* 0x000fe40000000f00 */
[----:B------:R-:W-:Y:S02]  /*343a0*/  MOV R4, 0x1 ;  /* 0x0000000100047802 */ /* 0x000fe40000000f00 */
[----:B------:R-:W-:Y:S02]  /*343b0*/  MOV R20, 32@lo((eval_multi_expr_kernel + .L_x_2028@srel)) ;  /* 0x0000000000147802 */ /* 0x000fe40000000f00 */
[----:B------:R-:W-:-:S04]  /*343c0*/  MOV R21, 32@hi((eval_multi_expr_kernel + .L_x_2028@srel)) ;  /* 0x0000000000157802 */ /* 0x000fc80000000f00 */
[----:B------:R-:W-:Y:S05]  /*343d0*/  CALL.ABS.NOINC `(apply_op) ;  /* 0x0000000000007943 */ /* 0x000fea0003c00000 */
.L_x_2028:
        /* <DEDUP_REMOVED lines=8> */
.L_x_2029:
        /* <DEDUP_REMOVED lines=9> */
.L_x_2030:
[----:B------:R0:W5:Y:S01]  /*344f0*/  LDG.E R5, [R26.64+0x4] ;  /* 0x000004241a057981 */ /* 0x000162000c1e1900 */
[----:B------:R-:W-:Y:S02]  /*34500*/  MOV R6, R4 ;  /* 0x0000000400067202 */ /* 0x000fe40000000f00 */
[----:B------:R-:W-:Y:S02]  /*34510*/  MOV R4, 0x3 ;  /* 0x0000000300047802 */ /* 0x000fe40000000f00 */
[----:B------:R-:W-:Y:S02]  /*34520*/  MOV R20, 32@lo((eval_multi_expr_kernel + .L_x_2031@srel)) ;  /* 0x0000000000147802 */ /* 0x000fe40000000f00 */
[----:B------:R-:W-:-:S04]  /*34530*/  MOV R21, 32@hi((eval_multi_expr_kernel + .L_x_2031@srel)) ;  /* 0x0000000000157802 */ /* 0x000fc80000000f00 */
[----:B0----5:R-:W-:Y:S05]  /*34540*/  CALL.ABS.NOINC `(apply_op) ;  /* 0x0000000000007943 */ /* 0x021fea0003c00000 */
.L_x_2031:
[----:B------:R0:W5:Y:S01]  /*34550*/  LDG.E R5, [R26.64+0x4] ;  /* 0x000004241a057981 */ /* 0x000162000c1e1900 */
[----:B------:R-:W-:Y:S02]  /*34560*/  MOV R16, R4 ;  /* 0x0000000400107202 */ /* 0x000fe40000000f00 */
[----:B------:R-:W-:-:S02]  /*34570*/  MOV R6, 0xbf8b445b ;  /* 0xbf8b445b00067802 */ /* 0x000fc40000000f00 */
[----:B------:R-:W-:Y:S02]  /*34580*/  MOV R4, 0x5 ;  /* 0x0000000500047802 */ /* 0x000fe40000000f00 */
[----:B------:R-:W-:Y:S02]  /*34590*/  MOV R20, 32@lo((eval_multi_expr_kernel + .L_x_2032@srel)) ;  /* 0x0000000000147802 */ /* 0x000fe40000000f00 */
[----:B------:R-:W-:-:S04]  /*345a0*/  MOV R21, 32@hi((eval_multi_expr_kernel + .L_x_2032@srel)) ;  /* 0x0000000000157802 */ /* 0x000fc80000000f00 */
[----:B0----5:R-:W-:Y:S05]  /*345b0*/  CALL.ABS.NOINC `(apply_op) ;  /* 0x0000000000007943 */ /* 0x021fea0003c00000 */
.L_x_2032:
[----:B------:R0:W5:Y:S01]  /*345c0*/  LDG.E R5, [R26.64] ;  /* 0x000000241a057981 */ /* 0x000162000c1e1900 */
[----:B------:R-:W-:Y:S02]  /*345d0*/  MOV R6, R4 ;  /* 0x0000000400067202 */ /* 0x000fe40000000f00 */
[----:B------:R-:W-:Y:S02]  /*345e0*/  MOV R4, 0x3 ;  /* 0x0000000300047802 */ /* 0x000fe40000000f00 */
[----:B------:R-:W-:Y:S02]  /*345f0*/  MOV R20, 32@lo((eval_multi_expr_kernel + .L_x_2033@srel)) ;  /* 0x0000000000147802 */ /* 0x000fe40000000f00 */
[----:B------:R-:W-:-:S04]  /*34600*/  MOV R21, 32@hi((eval_multi_expr_kernel + .L_x_2033@srel)) ;  /* 0x0000000000157802 */ /* 0x000fc80000000f00 */
[----:B0----5:R-:W-:Y:S05]  /*34610*/  CALL.ABS.NOINC `(apply_op) ;  /* 0x0000000000007943 */ /* 0x021fea0003c00000 */
.L_x_2033:
[----:B------:R0:W5:Y:S01]  /*34620*/  LDG.E R5, [R26.64+0x18] ;  /* 0x000018241a057981 */ /* 0x000162000c1e1900 */
[----:B------:R-:W-:Y:S02]  /*34630*/  MOV R2, R4 ;  /* 0x0000000400027202 */ /* 0x000fe40000000f00 */
[----:B------:R-:W-:-:S02]  /*34640*/  MOV R6, RZ ;  /* 0x000000ff00067202 */ /* 0x000fc40000000f00 */
[----:B------:R-:W-:Y:S02]  /*34650*/  MOV R4, 0xa ;  /* 0x0000000a00047802 */ /* 0x000fe40000000f00 */
[----:B------:R-:W-:Y:S02]  /*34660*/  MOV R20, 32@lo((eval_multi_expr_kernel + .L_x_2034@srel)) ;  /* 0x0000000000147802 */ /* 0x000fe40000000f00 */
[----:B------:R-:W-:-:S04]  /*34670*/  MOV R21, 32@hi((eval_multi_expr_kernel + .L_x_2034@srel)) ;  /* 0x0000000000157802 */ /* 0x000fc80000000f00 */
[----:B0----5:R-:W-:Y:S05]  /*34680*/  CALL.ABS.NOINC `(apply_op) ;  /* 0x0000000000007943 */ /* 0x021fea0003c00000 */
.L_x_2034:
[----:B------:R-:W-:Y:S02]  /*34690*/  MOV R5, R4 ;  /* 0x0000000400057202 */ /* 0x000fe40000000f00 */
[----:B------:R-:W-:Y:S02]  /*346a0*/  MOV R6, 0x40000000 ;  /* 0x4000000000067802 */ /* 0x000fe40000000f00 */
[----:B------:R-:W-:Y:S02]  /*346b0*/  MOV R4, 0x5 ;  /* 0x0000000500047802 */ /* 0x000fe40000000f00 */
[----:B------:R-:W-:Y:S02]  /*346c0*/  MOV R20, 32@lo((eval_multi_expr_kernel + .L_x_2035@srel)) ;  /* 0x0000000000147802 */ /* 0x000fe40000000f00 */
[----:B------:R-:W-:-:S04]  /*346d0*/  MOV R21, 32@hi((eval_multi_expr_kernel + .L_x_2035@srel)) ;  /* 0x0000000000157802 */ /* 0x000fc80000000f00 */
[----:B------:R-:W-:Y:S05]  /*346e0*/  CALL.ABS.NOINC `(apply_op) ;  /* 0x0000000000007943 */ /* 0x000fea0003c00000 */
.L_x_2035:
[----:B------:R-:W-:Y:S02]  /*346f0*/  MOV R6, R4 ;  /* 0x0000000400067202 */ /* 0x000fe40000000f00 */
[----:B------:R-:W-:-:S02]  /*34700*/  MOV R5, 0xbf800000 ;  /* 0xbf80000000057802 */ /* 0x000fc40000000f00 */
[----:B------:R-:W-:Y:S02]  /*34710*/  MOV R4, 0x3 ;  /* 0x0000000300047802 */ /* 0x000fe40000000f00 */
[----:B------:R-:W-:Y:S02]  /*34720*/  MOV R20, 32@lo((eval_multi_expr_kernel + .L_x_2036@srel)) ;  /* 0x0000000000147802 */ /* 0x000fe40000000f00 */
[----:B------:R-:W-:-:S04]  /*34730*/  MOV R21, 32@hi((eval_multi_expr_kernel + .L_x_2036@srel)) ;  /* 0x0000000000157802 */ /* 0x000fc80000000f00 */
[----:B------:R-:W-:Y:S05]  /*34740*/  CALL.ABS.NOINC `(apply_op) ;  /* 0x0000000000007943 */ /* 0x000fea0003c00000 */
.L_x_2036:
[----:B------:R-:W-:Y:S02]  /*34750*/  MOV R5, R4 ;  /* 0x0000000400057202 */ /* 0x000fe40000000f00 */
[----:B------:R-:W-:Y:S02]  /*34760*/  MOV R6, R2 ;  /* 0x0000000200067202 */ /* 0x000fe40000000f00 */
[----:B------:R-:W-:Y:S02]  /*34770*/  MOV R4, 0x1 ;  /* 0x0000000100047802 */ /* 0x000fe40000000f00 */
[----:B------:R-:W-:Y:S02]  /*34780*/  MOV R20, 32@lo((eval_multi_expr_kernel + .L_x_2037@srel)) ;  /* 0x0000000000147802 */ /* 0x000fe40000000f00 */
[----:B------:R-:W-:-:S04]  /*34790*/  MOV R21, 32@hi((eval_multi_expr_kernel + .L_x_2037@srel)) ;  /* 0x0000000000157802 */ /* 0x000fc80000000f00 */
[----:B------:R-:W-:Y:S05]  /*347a0*/  CALL.ABS.NOINC `(apply_op) ;  /* 0x0000000000007943 */ /* 0x000fea0003c00000 */
.L_x_2037:
[----:B------:R-:W-:Y:S02]  /*347b0*/  MOV R5, R4 ;  /* 0x0000000400057202 */ /* 0x000fe40000000f00 */
[----:B------:R-:W-:-:S02]  /*347c0*/  MOV R6, R16 ;  /* 0x0000001000067202 */ /* 0x000fc40000000f00 */
[----:B------:R-:W-:Y:S02]  /*347d0*/  MOV R4, 0x1 ;  /* 0x0000000100047802 */ /* 0x000fe40000000f00 */
[----:B------:R-:W-:Y:S02]  /*347e0*/  MOV R20, 32@lo((eval_multi_expr_kernel + .L_x_2038@srel)) ;  /* 0x0000000000147802 */ /* 0x000fe40000000f00 */
[----:B------:R-:W-:-:S04]  /*347f0*/  MOV R21, 32@hi((eval_multi_expr_kernel + .L_x_2038@srel)) ;  /* 0x0000000000157802 */ /* 0x000fc80000000f00 */
[----:B------:R-:W-:Y:S05]  /*34800*/  CALL.ABS.NOINC `(apply_op) ;  /* 0x0000000000007943 */ /* 0x000fea0003c00000 */
.L_x_2038:
[----:B------:R0:W5:Y:S01]  /*34810*/  LDG.E R5, [R26.64+0x4] ;  /* 0x000004241a057981 */ /* 0x000162000c1e1900 */
[----:B------:R-:W-:Y:S02]  /*34820*/  MOV R22, R4 ;  /* 0x0000000400167202 */ /* 0x000fe40000000f00 */
[----:B------:R-:W-:Y:S02]  /*34830*/  MOV R6, 0x40000000 ;  /* 0x4000000000067802 */ /* 0x000fe40000000f00 */
[----:B------:R-:W-:Y:S02]  /*34840*/  MOV R4, 0x5 ;  /* 0x0000000500047802 */ /* 0x000fe40000000f00 */
[----:B------:R-:W-:Y:S02]  /*34850*/  MOV R20, 32@lo((eval_multi_expr_kernel + .L_x_2039@srel)) ;  /* 0x0000000000147802 */ /* 0x000fe40000000f00 */
[----:B------:R-:W-:-:S04]  /*34860*/  MOV R21, 32@hi((eval_multi_expr_kernel + .L_x_2039@srel)) ;  /* 0x0000000000157802 */ /* 0x000fc80000000f00 */
[----:B0----5:R-:W-:Y:S05]  /*34870*/  CALL.ABS.NOINC `(apply_op) ;  /* 0x0000000000007943 */ /* 0x021fea0003c00000 */
.L_x_2039:
[----:B------:R0:W5:Y:S01]  /*34880*/  LDG.E R5, [R26.64] ;  /* 0x000000241a057981 */ /* 0x000162000c1e1900 */
[----:B------:R-:W-:-:S02]  /*34890*/  MOV R19, R4 ;  /* 0x0000000400137202 */ /* 0x000fc40000000f00 */
[----:B------:R-:W-:Y:S02]  /*348a0*/  MOV R6, 0xc0000000 ;  /* 0xc000000000067802 */ /* 0x000fe40000000f00 */
[----:B------:R-:W-:Y:S02]  /*348b0*/  MOV R4, 0x5 ;  /* 0x0000000500047802 */ /* 0x000fe40000000f00 */
[----:B------:R-:W-:Y:S02]  /*348c0*/  MOV R20, 32@lo((eval_multi_expr_kernel + .L_x_2040@srel)) ;  /* 0x0000000000147802 */ /* 0x000fe40000000f00 */
[----:B------:R-:W-:-:S04]  /*348d0*/  MOV R21, 32@hi((eval_multi_expr_kernel + .L_x_2040@srel)) ;  /* 0x0000000000157802 */ /* 0x000fc80000000f00 */
[----:B0----5:R-:W-:Y:S05]  /*348e0*/  CALL.ABS.NOINC `(apply_op) ;  /* 0x0000000000007943 */ /* 0x021fea0003c00000 */
.L_x_2040:
[----:B------:R0:W5:Y:S01]  /*348f0*/  LDG.E R5, [R26.64+0x10] ;  /* 0x000010241a057981 */ /* 0x000162000c1e1900 */
[----:B------:R-:W-:Y:S02]  /*34900*/  MOV R18, R4 ;  /* 0x0000000400127202 */ /* 0x000fe40000000f00 */
[----:B------:R-:W-:Y:S02]  /*34910*/  MOV R6, 0xc0000000 ;  /* 0xc000000000067802 */ /* 0x000fe40000000f00 */
[----:B------:R-:W-:Y:S02]  /*34920*/  MOV R4, 0x5 ;  /* 0x0000000500047802 */ /* 0x000fe40000000f00 */
[----:B------:R-:W-:Y:S02]  /*34930*/  MOV R20, 32@lo((eval_multi_expr_kernel + .L_x_2041@srel)) ;  /* 0x0000000000147802 */ /* 0x000fe40000000f00 */
[----:B------:R-:W-:-:S04]  /*34940*/  MOV R21, 32@hi((eval_multi_expr_kernel + .L_x_2041@srel)) ;  /* 0x0000000000157802 */ /* 0x000fc80000000f00 */
[----:B0----5:R-:W-:Y:S05]  /*34950*/  CALL.ABS.NOINC `(apply_op) ;  /* 0x0000000000007943 */ /* 0x021fea0003c00000 */
.L_x_2041:
[----:B------:R0:W5:Y:S01]  /*34960*/  LDG.E R5, [R26.64+0xc] ;  /* 0x00000c241a057981 */ /* 0x000162000c1e1900 */
[----:B------:R-:W-:-:S02]  /*34970*/  MOV R17, R4 ;  /* 0x0000000400117202 */ /* 0x000fc40000000f00 */
[----:B------:R-:W-:Y:S02]  /*34980*/  MOV R6, 0x40000000 ;  /* 0x4000000000067802 */ /* 0x000fe40000000f00 */
[----:B------:R-:W-:Y:S02]  /*34990*/  MOV R4, 0x5 ;  /* 0x0000000500047802 */ /* 0x000fe40000000f00 */
[----:B------:R-:W-:Y:S02]  /*349a0*/  MOV R20, 32@lo((eval_multi_expr_kernel + .L_x_2042@srel)) ;  /* 0x0000000000147802 */ /* 0x000fe40000000f00 */
[----:B------:R-:W-:-:S04]  /*349b0*/  MOV R21, 32@hi((eval_multi_expr_kernel + .L_x_2042@srel)) ;  /* 0x0000000000157802 */ /* 0x000fc80000000f00 */
[----:B0----5:R-:W-:Y:S05]  /*349c0*/  CALL.ABS.NOINC `(apply_op) ;  /* 0x0000000000007943 */ /* 0x021fea0003c00000 */
.L_x_2042:
[----:B------:R0:W5:Y:S01]  /*349d0*/  LDG.E R5, [R26.64+0x14] ;  /* 0x000014241a057981 */ /* 0x000162000c1e1900 */
[----:B------:R-:W-:Y:S02]  /*349e0*/  MOV R16, R4 ;  /* 0x0000000400107202 */ /* 0x000fe40000000f00 */
[----:B------:R-:W-:Y:S02]  /*349f0*/  MOV R6, 0xc0000000 ;  /* 0xc000000000067802 */ /* 0x000fe40000000f00 */
[----:B------:R-:W-:Y:S02]  /*34a00*/  MOV R4, 0x5 ;  /* 0x0000000500047802 */ /* 0x000fe40000000f00 */
[----:B------:R-:W-:Y:S02]  /*34a10*/  MOV R20, 32@lo((eval_multi_expr_kernel + .L_x_2043@srel)) ;  /* 0x0000000000147802 */ /* 0x000fe40000000f00 */
[----:B------:R-:W-:-:S04]  /*34a20*/  MOV R21, 32@hi((eval_multi_expr_kernel + .L_x_2043@srel)) ;  /* 0x0000000000157802 */ /* 0x000fc80000000f00 */
[----:B0----5:R-:W-:Y:S05]  /*34a30*/  CALL.ABS.NOINC `(apply_op) ;  /* 0x0000000000007943 */ /* 0x021fea0003c00000 */
.L_x_2043:
[----:B------:R0:W5:Y:S01]  /*34a40*/  LDG.E R5, [R26.64+0x8] ;  /* 0x000008241a057981 */ /* 0x000162000c1e1900 */
[----:B------:R-:W-:-:S02]  /*34a50*/  MOV R2, R4 ;  /* 0x0000000400027202 */ /* 0x000fc40000000f00 */
[----:B------:R-:W-:Y:S02]  /*34a60*/  MOV R6, 0x40000000 ;  /* 0x4000000000067802 */ /* 0x000fe40000000f00 */
[----:B------:R-:W-:Y:S02]  /*34a70*/  MOV R4, 0x5 ;  /* 0x0000000500047802 */ /* 0x000fe40000000f00 */
[----:B------:R-:W-:Y:S02]  /*34a80*/  MOV R20, 32@lo((eval_multi_expr_kernel + .L_x_2044@srel)) ;  /* 0x0000000000147802 */ /* 0x000fe40000000f00 */
[----:B------:R-:W-:-:S04]  /*34a90*/  MOV R21, 32@hi((eval_multi_expr_kernel + .L_x_2044@srel)) ;  /* 0x0000000000157802 */ /* 0x000fc80000000f00 */
[----:B0----5:R-:W-:Y:S05]  /*34aa0*/  CALL.ABS.NOINC `(apply_op) ;  /* 0x0000000000007943 */ /* 0x021fea0003c00000 */
.L_x_2044:
[----:B------:R-:W-:Y:S02]  /*34ab0*/  MOV R6, R4 ;  /* 0x0000000400067202 */ /* 0x000fe40000000f00 */
[----:B------:R-:W-:Y:S02]  /*34ac0*/  MOV R5, 0x3dd18db7 ;  /* 0x3dd18db700057802 */ /* 0x000fe40000000f00 */
[----:B------:R-:W-:Y:S02]  /*34ad0*/  MOV R4, 0x3 ;  /* 0x0000000300047802 */ /* 0x000fe40000000f00 */
[----:B------:R-:W-:Y:S02]  /*34ae0*/  MOV R20, 32@lo((eval_multi_expr_kernel + .L_x_2045@srel)) ;  /* 0x0000000000147802 */ /* 0x000fe40000000f00 */
[----:B------:R-:W-:-:S04]  /*34af0*/  MOV R21, 32@hi((eval_multi_expr_kernel + .L_x_2045@srel)) ;  /* 0x0000000000157802 */ /* 0x000fc80000000f00 */
[----:B------:R-:W-:Y:S05]  /*34b00*/  CALL.ABS.NOINC `(apply_op) ;  /* 0x0000000000007943 */ /* 0x000fea0003c00000 */
.L_x_2045:
[----:B------:R-:W-:Y:S02]  /*34b10*/  MOV R5, R4 ;  /* 0x0000000400057202 */ /* 0x000fe40000000f00 */
[----:B------:R-:W-:-:S02]  /*34b20*/  MOV R6, R2 ;  /* 0x0000000200067202 */ /* 0x000fc40000000f00 */
[----:B------:R-:W-:Y:S02]  /*34b30*/  MOV R4, 0x3 ;  /* 0x0000000300047802 */ /* 0x000fe40000000f00 */
[----:B------:R-:W-:Y:S02]  /*34b40*/  MOV R20, 32@lo((eval_multi_expr_kernel + .L_x_2046@srel)) ;  /* 0x0000000000147802 */ /* 0x000fe40000000f00 */
[----:B------:R-:W-:-:S04]  /*34b50*/  MOV R21, 32@hi((eval_multi_expr_kernel + .L_x_2046@srel)) ;  /* 0x0000000000157802 */ /* 0x000fc80000000f00 */
[----:B------:R-:W-:Y:S05]  /*34b60*/  CALL.ABS.NOINC `(apply_op) ;  /* 0x0000000000007943 */ /* 0x000fea0003c00000 */
.L_x_2046:
[----:B------:R-:W-:Y:S02]  /*34b70*/  MOV R5, R4 ;  /* 0x0000000400057202 */ /* 0x000fe40000000f00 */
[----:B------:R-:W-:Y:S02]  /*34b80*/  MOV R6, R16 ;  /* 0x0000001000067202 */ /* 0x000fe40000000f00 */
[----:B------:R-:W-:Y:S02]  /*34b90*/  MOV R4, 0x3 ;  /* 0x0000000300047802 */ /* 0x000fe40000000f00 */
[----:B------:R-:W-:Y:S02]  /*34ba0*/  MOV R20, 32@lo((eval_multi_expr_kernel + .L_x_2047@srel)) ;  /* 0x0000000000147802 */ /* 0x000fe40000000f00 */
[----:B------:R-:W-:-:S04]  /*34bb0*/  MOV R21, 32@hi((eval_multi_expr_kernel + .L_x_2047@srel)) ;  /* 0x0000000000157802 */ /* 0x000fc80000000f00 */
[----:B------:R-:W-:Y:S05]  /*34bc0*/  CALL.ABS.NOINC `(apply_op) ;  /* 0x0000000000007943 */ /* 0x000fea0003c00000 */
.L_x_2047:
[----:B------:R-:W-:Y:S02]  /*34bd0*/  MOV R5, R4 ;  /* 0x0000000400057202 */ /* 0x000fe40000000f00 */
[----:B------:R-:W-:-:S02]  /*34be0*/  MOV R6, R17 ;  /* 0x0000001100067202 */ /* 0x000fc40000000f00 */
[----:B------:R-:W-:Y:S02]  /*34bf0*/  MOV R4, 0x3 ;  /* 0x0000000300047802 */ /* 0x000fe40000000f00 */
[----:B------:R-:W-:Y:S02]  /*34c00*/  MOV R20, 32@lo((eval_multi_expr_kernel + .L_x_2048@srel)) ;  /* 0x0000000000147802 */ /* 0x000fe40000000f00 */
[----:B------:R-:W-:-:S04]  /*34c10*/  MOV R21, 32@hi((eval_multi_expr_kernel + .L_x_2048@srel)) ;  /* 0x0000000000157802 */ /* 0x000fc80000000f00 */
[----:B------:R-:W-:Y:S05]  /*34c20*/  CALL.ABS.NOINC `(apply_op) ;  /* 0x0000000000007943 */ /* 0x000fea0003c00000 */
.L_x_2048:
[----:B------:R-:W-:Y:S02]  /*34c30*/  MOV R5, R4 ;  /* 0x0000000400057202 */ /* 0x000fe40000000f00 */
[----:B------:R-:W-:Y:S02]  /*34c40*/  MOV R6, R18 ;  /* 0x0000001200067202 */ /* 0x000fe40000000f00 */
[----:B------:R-:W-:Y:S02]  /*34c50*/  MOV R4, 0x3 ;  /* 0x0000000300047802 */ /* 0x000fe40000000f00 */
[----:B------:R-:W-:Y:S02]  /*34c60*/  MOV R20, 32@lo((eval_multi_expr_kernel + .L_x_2049@srel)) ;  /* 0x0000000000147802 */ /* 0x000fe40000000f00 */
[----:B------:R-:W-:-:S04]  /*34c70*/  MOV R21, 32@hi((eval_multi_expr_kernel + .L_x_2049@srel)) ;  /* 0x0000000000157802 */ /* 0x000fc80000000f00 */
[----:B------:R-:W-:Y:S05]  /*34c80*/  CALL.ABS.NOINC `(apply_op) ;  /* 0x0000000000007943 */ /* 0x000fea0003c00000 */
.L_x_2049:
[----:B------:R-:W-:Y:S02]  /*34c90*/  MOV R5, R4 ;  /* 0x0000000400057202 */ /* 0x000fe40000000f00 */
[----:B------:R-:W-:-:S02]  /*34ca0*/  MOV R6, R19 ;  /* 0x0000001300067202 */ /* 0x000fc40000000f00 */
[----:B------:R-:W-:Y:S02]  /*34cb0*/  MOV R4, 0x3 ;  /* 0x0000000300047802 */ /* 0x000fe40000000f00 */
[----:B------:R-:W-:Y:S02]  /*34cc0*/  MOV R20, 32@lo((eval_multi_expr_kernel + .L_x_2050@srel)) ;  /* 0x0000000000147802 */ /* 0x000fe40000000f00 */
[----:B------:R-:W-:-:S04]  /*34cd0*/  MOV R21, 32@hi((eval_multi_expr_kernel + .L_x_2050@srel)) ;  /* 0x0000000000157802 */ /* 0x000fc80000000f00 */
[----:B------:R-:W-:Y:S05]  /*34ce0*/  CALL.ABS.NOINC `(apply_op) ;  /* 0x0000000000007943 */ /* 0x000fea0003c00000 */
.L_x_2050:
[----:B------:R-:W-:Y:S02]  /*34cf0*/  MOV R5, R4 ;  /* 0x0000000400057202 */ /* 0x000fe40000000f00 */
[----:B------:R-:W-:Y:S02]  /*34d00*/  MOV R6, R22 ;  /* 0x0000001600067202 */ /* 0x000fe40000000f00 */
[----:B------:R-:W-:Y:S02]  /*34d10*/  MOV R4, 0x3 ;  /* 0x0000000300047802 */ /* 0x000fe40000000f00 */
[----:B------:R-:W-:Y:S02]  /*34d20*/  MOV R20, 32@lo((eval_multi_expr_kernel + .L_x_2051@srel)) ;  /* 0x0000000000147802 */ /* 0x000fe40000000f00 */
[----:B------:R-:W-:-:S04]  /*34d30*/  MOV R21, 32@hi((eval_multi_expr_kernel + .L_x_2051@srel)) ;  /* 0x0000000000157802 */ /* 0x000fc80000000f00 */
[----:B------:R-:W-:Y:S05]  /*34d40*/  CALL.ABS.NOINC `(apply_op) ;  /* 0x0000000000007943 */ /* 0x000fea0003c00000 */
.L_x_2051:
        /* <DEDUP_REMOVED lines=8> */
.L_x_2052:
        /* <DEDUP_REMOVED lines=9> */
.L_x_2053:
[----:B------:R0:W5:Y:S01]  /*34e60*/  LDG.E R5, [R26.64+0x4] ;  /* 0x000004241a057981 */ /* 0x000162000c1e1900 */
[----:B------:R-:W-:Y:S02]  /*34e70*/  MOV R6, R4 ;  /* 0x0000000400067202 */ /* 0x000fe40000000f00 */
[----:B------:R-:W-:Y:S02]  /*34e80*/  MOV R4, 0x3 ;  /* 0x0000000300047802 */ /* 0x000fe40000000f00 */
[----:B------:R-:W-:Y:S02]  /*34e90*/  MOV R20, 32@lo((eval_multi_expr_kernel + .L_x_2054@srel)) ;  /* 0x0000000000147802 */ /* 0x000fe40000000f00 */
[----:B------:R-:W-:-:S04]  /*34ea0*/  MOV R21, 32@hi((eval_multi_expr_kernel + .L_x_2054@srel)) ;  /* 0x0000000000157802 */ /* 0x000fc80000000f00 */
[----:B0----5:R-:W-:Y:S05]  /*34eb0*/  CALL.ABS.NOINC `(apply_op) ;  /* 0x0000000000007943 */ /* 0x021fea0003c00000 */
.L_x_2054:
[----:B------:R0:W5:Y:S01]  /*34ec0*/  LDG.E R5, [R26.64+0x4] ;  /* 0x000004241a057981 */ /* 0x000162000c1e1900 */
[----:B------:R-:W-:Y:S02]  /*34ed0*/  MOV R16, R4 ;  /* 0x0000000400107202 */ /* 0x000fe40000000f00 */
[----:B------:R-:W-:-:S02]  /*34ee0*/  MOV R6, 0xbf800000 ;  /* 0xbf80000000067802 */ /* 0x000fc40000000f00 */
[----:B------:R-:W-:Y:S02]  /*34ef0*/  MOV R4, 0x5 ;  /* 0x0000000500047802 */ /* 0x000fe40000000f00 */
[----:B------:R-:W-:Y:S02]  /*34f00*/  MOV R20, 32@lo((eval_multi_expr_kernel + .L_x_2055@srel)) ;  /* 0x0000000000147802 */ /* 0x000fe40000000f00 */
[----:B------:R-:W-:-:S04]  /*34f10*/  MOV R21, 32@hi((eval_multi_expr_kernel + .L_x_2055@srel)) ;  /* 0x0000000000157802 */ /* 0x000fc80000000f00 */
[----:B0----5:R-:W-:Y:S05]  /*34f20*/  CALL.ABS.NOINC `(apply_op) ;  /* 0x0000000000007943 */ /* 0x021fea0003c00000 */
.L_x_2055:
[----:B------:R0:W5:Y:S01]  /*34f30*/  LDG.E R5, [R26.64] ;  /* 0x000000241a057981 */ /* 0x000162000c1e1900 */
[----:B------:R-:W-:Y:S02]  /*34f40*/  MOV R6, R4 ;  /* 0x0000000400067202 */ /* 0x000fe40000000f00 */
[----:B------:R-:W-:Y:S02]  /*34f50*/  MOV R4, 0x3 ;  /* 0x0000000300047802 */ /* 0x000fe40000000f00 */
[----:B------:R-:W-:Y:S02]  /*34f60*/  MOV R20, 32@lo((eval_multi_expr_kernel + .L_x_2056@srel)) ;  /* 0x0000000000147802 */ /* 0x000fe40000000f00 */
[----:B------:R-:W-:-:S04]  /*34f70*/  MOV R21, 32@hi((eval_multi_expr_kernel + .L_x_2056@srel)) ;  /* 0x0000000000157802 */ /* 0x000fc80000000f00 */
[----:B0----5:R-:W-:Y:S05]  /*34f80*/  CALL.ABS.NOINC `(apply_op) ;  /* 0x0000000000007943 */ /* 0x021fea0003c00000 */
.L_x_2056:
[----:B------:R0:W5:Y:S01]  /*34f90*/  LDG.E R5, [R26.64+0x18] ;  /* 0x000018241a057981 */ /* 0x000162000c1e1900 */
[----:B------:R-:W-:Y:S02]  /*34fa0*/  MOV R2, R4 ;  /* 0x0000000400027202 */ /* 0x000fe40000000f00 */
[----:B------:R-:W-:-:S02]  /*34fb0*/  MOV R6, RZ ;  /* 0x000000ff00067202 */ /* 0x000fc40000000f00 */
[----:B------:R-:W-:Y:S02]  /*34fc0*/  MOV R4, 0xa ;  /* 0x0000000a00047802 */ /* 0x000fe40000000f00 */
[----:B------:R-:W-:Y:S02]  /*34fd0*/  MOV R20, 32@lo((eval_multi_expr_kernel + .L_x_2057@srel)) ;  /* 0x0000000000147802 */ /* 0x000fe40000000f00 */
[----:B------:R-:W-:-:S04]  /*34fe0*/  MOV R21, 32@hi((eval_multi_expr_kernel + .L_x_2057@srel)) ;  /* 0x0000000000157802 */ /* 0x000fc80000000f00 */
[----:B0----5:R-:W-:Y:S05]  /*34ff0*/  CALL.ABS.NOINC `(apply_op) ;  /* 0x0000000000007943 */ /* 0x021fea0003c00000 */
.L_x_2057:
[----:B------:R-:W-:Y:S02]  /*35000*/  MOV R5, R4 ;  /* 0x0000000400057202 */ /* 0x000fe40000000f00 */
[----:B------:R-:W-:Y:S02]  /*35010*/  MOV R6, 0x40000000 ;  /* 0x4000000000067802 */ /* 0x000fe40000000f00 */
[----:B------:R-:W-:Y:S02]  /*35020*/  MOV R4, 0x5 ;  /* 0x0000000500047802 */ /* 0x000fe40000000f00 */
[----:B------:R-:W-:Y:S02]  /*35030*/  MOV R20, 32@lo((eval_multi_expr_kernel + .L_x_2058@srel)) ;  /* 0x0000000000147802 */ /* 0x000fe40000000f00 */
[----:B------:R-:W-:-:S04]  /*35040*/  MOV R21, 32@hi((eval_multi_expr_kernel + .L_x_2058@srel)) ;  /* 0x0000000000157802 */ /* 0x000fc80000000f00 */
[----:B------:R-:W-:Y:S05]  /*35050*/  CALL.ABS.NOINC `(apply_op) ;  /* 0x0000000000007943 */ /* 0x000fea0003c00000 */
.L_x_2058:
[----:B------:R-:W-:Y:S02]  /*35060*/  MOV R6, R4 ;  /* 0x0000000400067202 */ /* 0x000fe40000000f00 */
[----:B------:R-:W-:-:S02]  /*35070*/  MOV R5, 0xbf800000 ;  /* 0xbf80000000057802 */ /* 0x000fc40000000f00 */
[----:B------:R-:W-:Y:S02]  /*35080*/  MOV R4, 0x3 ;  /* 0x0000000300047802 */ /* 0x000fe40000000f00 */
[----:B------:R-:W-:Y:S02]  /*35090*/  MOV R20, 32@lo((eval_multi_expr_kernel + .L_x_2059@srel)) ;  /* 0x0000000000147802 */ /* 0x000fe40000000f00 */
[----:B------:R-:W-:-:S04]  /*350a0*/  MOV R21, 32@hi((eval_multi_expr_kernel + .L_x_2059@srel)) ;  /* 0x0000000000157802 */ /* 0x000fc80000000f00 */
[----:B------:R-:W-:Y:S05]  /*350b0*/  CALL.ABS.NOINC `(apply_op) ;  /* 0x0000000000007943 */ /* 0x000fea0003c00000 */
.L_x_2059:
[----:B------:R-:W-:Y:S02]  /*350c0*/  MOV R5, R4 ;  /* 0x0000000400057202 */ /* 0x000fe40000000f00 */
[----:B------:R-:W-:Y:S02]  /*350d0*/  MOV R6, R2 ;  /* 0x0000000200067202 */ /* 0x000fe40000000f00 */
[----:B------:R-:W-:Y:S02]  /*350e0*/  MOV R4, 0x1 ;  /* 0x0000000100047802 */ /* 0x000fe40000000f00 */
[----:B------:R-:W-:Y:S02]  /*350f0*/  MOV R20, 32@lo((eval_multi_expr_kernel + .L_x_2060@srel)) ;  /* 0x0000000000147802 */ /* 0x000fe40000000f00 */
[----:B------:R-:W-:-:S04]  /*35100*/  MOV R21, 32@hi((eval_multi_expr_kernel + .L_x_2060@srel)) ;  /* 0x0000000000157802 */ /* 0x000fc80000000f00 */
[----:B------:R-:W-:Y:S05]  /*35110*/  CALL.ABS.NOINC `(apply_op) ;  /* 0x0000000000007943 */ /* 0x000fea0003c00000 */
.L_x_2060:
[----:B------:R-:W-:Y:S02]  /*35120*/  MOV R5, R4 ;  /* 0x0000000400057202 */ /* 0x000fe40000000f00 */
[----:B------:R-:W-:-:S02]  /*35130*/  MOV R6, R16 ;  /* 0x0000001000067202 */ /* 0x000fc40000000f00 */
[----:B------:R-:W-:Y:S02]  /*35140*/  MOV R4, 0x1 ;  /* 0x0000000100047802 */ /* 0x000fe40000000f00 */
[----:B------:R-:W-:Y:S02]  /*35150*/  MOV R20, 32@lo((eval_multi_expr_kernel + .L_x_2061@srel)) ;  /* 0x0000000000147802 */ /* 0x000fe40000000f00 */
[----:B------:R-:W-:-:S04]  /*35160*/  MOV R21, 32@hi((eval_multi_expr_kernel + .L_x_2061@srel)) ;  /* 0x0000000000157802 */ /* 0x000fc80000000f00 */
[----:B------:R-:W-:Y:S05]  /*35170*/  CALL.ABS.NOINC `(apply_op) ;  /* 0x0000000000007943 */ /* 0x000fea0003c00000 */
.L_x_2061:
[----:B------:R0:W5:Y:S01]  /*35180*/  LDG.E R5, [R26.64+0x4] ;  /* 0x000004241a057981 */ /* 0x000162000c1e1900 */
[----:B------:R-:W-:Y:S02]  /*35190*/  MOV R22, R4 ;  /* 0x0000000400167202 */ /* 0x000fe40000000f00 */
[----:B------:R-:W-:Y:S02]  /*351a0*/  MOV R6, 0x40000000 ;  /* 0x4000000000067802 */ /* 0x000fe40000000f00 */
[----:B------:R-:W-:Y:S02]  /*351b0*/  MOV R4, 0x5 ;  /* 0x0000000500047802 */ /* 0x000fe40000000f00 */
[----:B------:R-:W-:Y:S02]  /*351c0*/  MOV R20, 32@lo((eval_multi_expr_kernel + .L_x_2062@srel)) ;  /* 0x0000000000147802 */ /* 0x000fe40000000f00 */
[----:B------:R-:W-:-:S04]  /*351d0*/  MOV R21, 32@hi((eval_multi_expr_kernel + .L_x_2062@srel)) ;  /* 0x0000000000157802 */ /* 0x000fc80000000f00 */
[----:B0----5:R-:W-:Y:S05]  /*351e0*/  CALL.ABS.NOINC `(apply_op) ;  /* 0x0000000000007943 */ /* 0x021fea0003c00000 */
.L_x_2062:
[----:B------:R0:W5:Y:S01]  /*351f0*/  LDG.E R5, [R26.64] ;  /* 0x000000241a057981 */ /* 0x000162000c1e1900 */
[----:B------:R-:W-:-:S02]  /*35200*/  MOV R19, R4 ;  /* 0x0000000400137202 */ /* 0x000fc40000000f00 */
[----:B------:R-:W-:Y:S02]  /*35210*/  MOV R6, 0xc0000000 ;  /* 0xc000000000067802 */ /* 0x000fe40000000f00 */
[----:B------:R-:W-:Y:S02]  /*35220*/  MOV R4, 0x5 ;  /* 0x0000000500047802 */ /* 0x000fe40000000f00 */
[----:B------:R-:W-:Y:S02]  /*35230*/  MOV R20, 32@lo((eval_multi_expr_kernel + .L_x_2063@srel)) ;  /* 0x0000000000147802 */ /* 0x000fe40000000f00 */
[----:B------:R-:W-:-:S04]  /*35240*/  MOV R21, 32@hi((eval_multi_expr_kernel + .L_x_2063@srel)) ;  /* 0x0000000000157802 */ /* 0x000fc80000000f00 */
[----:B0----5:R-:W-:Y:S05]  /*35250*/  CALL.ABS.NOINC `(apply_op) ;  /* 0x0000000000007943 */ /* 0x021fea0003c00000 */
.L_x_2063:
[----:B------:R0:W5:Y:S01]  /*35260*/  LDG.E R5, [R26.64+0x10] ;  /* 0x000010241a057981 */ /* 0x000162000c1e1900 */
[----:B------:R-:W-:Y:S02]  /*35270*/  MOV R18, R4 ;  /* 0x0000000400127202 */ /* 0x000fe40000000f00 */
[----:B------:R-:W-:Y:S02]  /*35280*/  MOV R6, 0xc0000000 ;  /* 0xc000000000067802 */ /* 0x000fe40000000f00 */
[----:B------:R-:W-:Y:S02]  /*35290*/  MOV R4, 0x5 ;  /* 0x0000000500047802 */ /* 0x000fe40000000f00 */
[----:B------:R-:W-:Y:S02]  /*352a0*/  MOV R20, 32@lo((eval_multi_expr_kernel + .L_x_2064@srel)) ;  /* 0x0000000000147802 */ /* 0x000fe40000000f00 */
[----:B------:R-:W-:-:S04]  /*352b0*/  MOV R21, 32@hi((eval_multi_expr_kernel + .L_x_2064@srel)) ;  /* 0x0000000000157802 */ /* 0x000fc80000000f00 */
[----:B0----5:R-:W-:Y:S05]  /*352c0*/  CALL.ABS.NOINC `(apply_op) ;  /* 0x0000000000007943 */ /* 0x021fea0003c00000 */
.L_x_2064:
[----:B------:R0:W5:Y:S01]  /*352d0*/  LDG.E R5, [R26.64+0xc] ;  /* 0x00000c241a057981 */ /* 0x000162000c1e1900 */
[----:B------:R-:W-:-:S02]  /*352e0*/  MOV R17, R4 ;  /* 0x0000000400117202 */ /* 0x000fc40000000f00 */
[----:B------:R-:W-:Y:S02]  /*352f0*/  MOV R6, 0x40000000 ;  /* 0x4000000000067802 */ /* 0x000fe40000000f00 */
[----:B------:R-:W-:Y:S02]  /*35300*/  MOV R4, 0x5 ;  /* 0x0000000500047802 */ /* 0x000fe40000000f00 */
[----:B------:R-:W-:Y:S02]  /*35310*/  MOV R20, 32@lo((eval_multi_expr_kernel + .L_x_2065@srel)) ;  /* 0x0000000000147802 */ /* 0x000fe40000000f00 */
[----:B------:R-:W-:-:S04]  /*35320*/  MOV R21, 32@hi((eval_multi_expr_kernel + .L_x_2065@srel)) ;  /* 0x0000000000157802 */ /* 0x000fc80000000f00 */
[----:B0----5:R-:W-:Y:S05]  /*35330*/  CALL.ABS.NOINC `(apply_op) ;  /* 0x0000000000007943 */ /* 0x021fea0003c00000 */
.L_x_2065:
[----:B------:R0:W5:Y:S01]  /*35340*/  LDG.E R5, [R26.64+0x14] ;  /* 0x000014241a057981 */ /* 0x000162000c1e1900 */
[----:B------:R-:W-:Y:S02]  /*35350*/  MOV R16, R4 ;  /* 0x0000000400107202 */ /* 0x000fe40000000f00 */
[----:B------:R-:W-:Y:S02]  /*35360*/  MOV R6, 0xc0000000 ;  /* 0xc000000000067802 */ /* 0x000fe40000000f00 */
[----:B------:R-:W-:Y:S02]  /*35370*/  MOV R4, 0x5 ;  /* 0x0000000500047802 */ /* 0x000fe40000000f00 */
[----:B------:R-:W-:Y:S02]  /*35380*/  MOV R20, 32@lo((eval_multi_expr_kernel + .L_x_2066@srel)) ;  /* 0x0000000000147802 */ /* 0x000fe40000000f00 */
[----:B------:R-:W-:-:S04]  /*35390*/  MOV R21, 32@hi((eval_multi_expr_kernel + .L_x_2066@srel)) ;  /* 0x0000000000157802 */ /* 0x000fc80000000f00 */
[----:B0----5:R-:W-:Y:S05]  /*353a0*/  CALL.ABS.NOINC `(apply_op) ;  /* 0x0000000000007943 */ /* 0x021fea0003c00000 */
.L_x_2066:
[----:B------:R0:W5:Y:S01]  /*353b0*/  LDG.E R5, [R26.64+0x8] ;  /* 0x000008241a057981 */ /* 0x000162000c1e1900 */
[----:B------:R-:W-:-:S02]  /*353c0*/  MOV R2, R4 ;  /* 0x0000000400027202 */ /* 0x000fc40000000f00 */
[----:B------:R-:W-:Y:S02]  /*353d0*/  MOV R6, 0x40000000 ;  /* 0x4000000000067802 */ /* 0x000fe40000000f00 */
[----:B------:R-:W-:Y:S02]  /*353e0*/  MOV R4, 0x5 ;  /* 0x0000000500047802 */ /* 0x000fe40000000f00 */
[----:B------:R-:W-:Y:S02]  /*353f0*/  MOV R20, 32@lo((eval_multi_expr_kernel + .L_x_2067@srel)) ;  /* 0x0000000000147802 */ /* 0x000fe40000000f00 */
[----:B------:R-:W-:-:S04]  /*35400*/  MOV R21, 32@hi((eval_multi_expr_kernel + .L_x_2067@srel)) ;  /* 0x0000000000157802 */ /* 0x000fc80000000f00 */
[----:B0----5:R-:W-:Y:S05]  /*35410*/  CALL.ABS.NOINC `(apply_op) ;  /* 0x0000000000007943 */ /* 0x021fea0003c00000 */
.L_x_2067:
[----:B------:R-:W-:Y:S02]  /*35420*/  MOV R6, R4 ;  /* 0x0000000400067202 */ /* 0x000fe40000000f00 */
[----:B------:R-:W-:Y:S02]  /*35430*/  MOV R5, 0x3d9b6d7d ;  /* 0x3d9b6d7d00057802 */ /* 0x000fe40000000f00 */
[----:B------:R-:W-:Y:S02]  /*35440*/  MOV R4, 0x3 ;  /* 0x0000000300047802 */ /* 0x000fe40000000f00 */
[----:B------:R-:W-:Y:S02]  /*35450*/  MOV R20, 32@lo((eval_multi_expr_kernel + .L_x_2068@srel)) ;  /* 0x0000000000147802 */ /* 0x000fe40000000f00 */
[----:B------:R-:W-:-:S04]  /*35460*/  MOV R21, 32@hi((eval_multi_expr_kernel + .L_x_2068@srel)) ;  /* 0x0000000000157802 */ /* 0x000fc80000000f00 */
[----:B------:R-:W-:Y:S05]  /*35470*/  CALL.ABS.NOINC `(apply_op) ;  /* 0x0000000000007943 */ /* 0x000fea0003c00000 */
.L_x_2068:
[----:B------:R-:W-:Y:S02]  /*35480*/  MOV R5, R4 ;  /* 0x0000000400057202 */ /* 0x000fe40000000f00 */
[----:B------:R-:W-:-:S02]  /*35490*/  MOV R6, R2 ;  /* 0x0000000200067202 */ /* 0x000fc40000000f00 */
[----:B------:R-:W-:Y:S02]  /*354a0*/  MOV R4, 0x3 ;  /* 0x0000000300047802 */ /* 0x000fe40000000f00 */
[----:B------:R-:W-:Y:S02]  /*354b0*/  MOV R20, 32@lo((eval_multi_expr_kernel + .L_x_2069@srel)) ;  /* 0x0000000000147802 */ /* 0x000fe40000000f00 */
[----:B------:R-:W-:-:S04]  /*354c0*/  MOV R21, 32@hi((eval_multi_expr_kernel + .L_x_2069@srel)) ;  /* 0x0000000000157802 */ /* 0x000fc80000000f00 */
[----:B------:R-:W-:Y:S05]  /*354d0*/  CALL.ABS.NOINC `(apply_op) ;  /* 0x0000000000007943 */ /* 0x000fea0003c00000 */
.L_x_2069:
[----:B------:R-:W-:Y:S02]  /*354e0*/  MOV R5, R4 ;  /* 0x0000000400057202 */ /* 0x000fe40000000f00 */
[----:B------:R-:W-:Y:S02]  /*354f0*/  MOV R6, R16 ;  /* 0x0000001000067202 */ /* 0x000fe40000000f00 */
[----:B------:R-:W-:Y:S02]  /*35500*/  MOV R4, 0x3 ;  /* 0x0000000300047802 */ /* 0x000fe40000000f00 */
[----:B------:R-:W-:Y:S02]  /*35510*/  MOV R20, 32@lo((eval_multi_expr_kernel + .L_x_2070@srel)) ;  /* 0x0000000000147802 */ /* 0x000fe40000000f00 */
[----:B------:R-:W-:-:S04]  /*35520*/  MOV R21, 32@hi((eval_multi_expr_kernel + .L_x_2070@srel)) ;  /* 0x0000000000157802 */ /* 0x000fc80000000f00 */
[----:B------:R-:W-:Y:S05]  /*35530*/  CALL.ABS.NOINC `(apply_op) ;  /* 0x0000000000007943 */ /* 0x000fea0003c00000 */
.L_x_2070:
[----:B------:R-:W-:Y:S02]  /*35540*/  MOV R5, R4 ;  /* 0x0000000400057202 */ /* 0x000fe40000000f00 */
[----:B------:R-:W-:-:S02]  /*35550*/  MOV R6, R17 ;  /* 0x0000001100067202 */ /* 0x000fc40000000f00 */
[----:B------:R-:W-:Y:S02]  /*35560*/  MOV R4, 0x3 ;  /* 0x0000000300047802 */ /* 0x000fe40000000f00 */
[----:B------:R-:W-:Y:S02]  /*35570*/  MOV R20, 32@lo((eval_multi_expr_kernel + .L_x_2071@srel)) ;  /* 0x0000000000147802 */ /* 0x000fe40000000f00 */
[----:B------:R-:W-:-:S04]  /*35580*/  MOV R21, 32@hi((eval_multi_expr_kernel + .L_x_2071@srel)) ;  /* 0x0000000000157802 */ /* 0x000fc80000000f00 */
[----:B------:R-:W-:Y:S05]  /*35590*/  CALL.ABS.NOINC `(apply_op) ;  /* 0x0000000000007943 */ /* 0x000fea0003c00000 */
.L_x_2071:
[----:B------:R-:W-:Y:S02]  /*355a0*/  MOV R5, R4 ;  /* 0x0000000400057202 */ /* 0x000fe40000000f00 */
[----:B------:R-:W-:Y:S02]  /*355b0*/  MOV R6, R18 ;  /* 0x0000001200067202 */ /* 0x000fe40000000f00 */
[----:B------:R-:W-:Y:S02]  /*355c0*/  MOV R4, 0x3 ;  /* 0x0000000300047802 */ /* 0x000fe40000000f00 */
[----:B------:R-:W-:Y:S02]  /*355d0*/  MOV R20, 32@lo((eval_multi_expr_kernel + .L_x_2072@srel)) ;  /* 0x0000000000147802 */ /* 0x000fe40000000f00 */
[----:B------:R-:W-:-:S04]  /*355e0*/  MOV R21, 32@hi((eval_multi_expr_kernel + .L_x_2072@srel)) ;  /* 0x0000000000157802 */ /* 0x000fc80000000f00 */
[----:B------:R-:W-:Y:S05]  /*355f0*/  CALL.ABS.NOINC `(apply_op) ;  /* 0x0000000000007943 */ /* 0x000fea0003c00000 */
.L_x_2072:
[----:B------:R-:W-:Y:S02]  /*35600*/  MOV R5, R4 ;  /* 0x0000000400057202 */ /* 0x000fe40000000f00 */
[----:B------:R-:W-:-:S02]  /*35610*/  MOV R6, R19 ;  /* 0x0000001300067202 */ /* 0x000fc40000000f00 */
[----:B------:R-:W-:Y:S02]  /*35620*/  MOV R4, 0x3 ;  /* 0x0000000300047802 */ /* 0x000fe40000000f00 */
[----:B------:R-:W-:Y:S02]  /*35630*/  MOV R20, 32@lo((eval_multi_expr_kernel + .L_x_2073@srel)) ;  /* 0x0000000000147802 */ /* 0x000fe40000000f00 */
[----:B------:R-:W-:-:S04]  /*35640*/  MOV R21, 32@hi((eval_multi_expr_kernel + .L_x_2073@srel)) ;  /* 0x0000000000157802 */ /* 0x000fc80000000f00 */
[----:B------:R-:W-:Y:S05]  /*35650*/  CALL.ABS.NOINC `(apply_op) ;  /* 0x0000000000007943 */ /* 0x000fea0003c00000 */
.L_x_2073:
        /* <DEDUP_REMOVED lines=8> */
.L_x_2074:
        /* <DEDUP_REMOVED lines=9> */
.L_x_2075:
[----:B------:R0:W5:Y:S01]  /*35770*/  LDG.E R5, [R26.64+0x4] ;  /* 0x000004241a057981 */ /* 0x000162000c1e1900 */
[----:B------:R-:W-:Y:S02]  /*35780*/  MOV R6, R4 ;  /* 0x0000000400067202 */ /* 0x000fe40000000f00 */
[----:B------:R-:W-:Y:S02]  /*35790*/  MOV R4, 0x3 ;  /* 0x0000000300047802 */ /* 0x000fe40000000f00 */
[----:B------:R-:W-:Y:S02]  /*357a0*/  MOV R20, 32@lo((eval_multi_expr_kernel + .L_x_2076@srel)) ;  /* 0x0000000000147802 */ /* 0x000fe40000000f00 */
[----:B------:R-:W-:-:S04]  /*357b0*/  MOV R21, 32@hi((eval_multi_expr_kernel + .L_x_2076@srel)) ;  /* 0x0000000000157802 */ /* 0x000fc80000000f00 */
[----:B0----5:R-:W-:Y:S05]  /*357c0*/  CALL.ABS.NOINC `(apply_op) ;  /* 0x0000000000007943 */ /* 0x021fea0003c00000 */
.L_x_2076:
[----:B------:R0:W5:Y:S01]  /*357d0*/  LDG.E R5, [R26.64+0x4] ;  /* 0x000004241a057981 */ /* 0x000162000c1e1900 */
[----:B------:R-:W-:Y:S02]  /*357e0*/  MOV R16, R4 ;  /* 0x0000000400107202 */ /* 0x000fe40000000f00 */
[----:B------:R-:W-:-:S02]  /*357f0*/  MOV R6, 0xbf800000 ;  /* 0xbf80000000067802 */ /* 0x000fc40000000f00 */
[----:B------:R-:W-:Y:S02]  /*35800*/  MOV R4, 0x5 ;  /* 0x0000000500047802 */ /* 0x000fe40000000f00 */
[----:B------:R-:W-:Y:S02]  /*35810*/  MOV R20, 32@lo((eval_multi_expr_kernel + .L_x_2077@srel)) ;  /* 0x0000000000147802 */ /* 0x000fe40000000f00 */
[----:B------:R-:W-:-:S04]  /*35820*/  MOV R21, 32@hi((eval_multi_expr_kernel + .L_x_2077@srel)) ;  /* 0x0000000000157802 */ /* 0x000fc80000000f00 */
[----:B0----5:R-:W-:Y:S05]  /*35830*/  CALL.ABS.NOINC `(apply_op) ;  /* 0x0000000000007943 */ /* 0x021fea0003c00000 */
.L_x_2077:
[----:B------:R0:W5:Y:S01]  /*35840*/  LDG.E R5, [R26.64] ;  /* 0x000000241a057981 */ /* 0x000162000c1e1900 */
[----:B------:R-:W-:Y:S02]  /*35850*/  MOV R6, R4 ;  /* 0x0000000400067202 */ /* 0x000fe40000000f00 */
[----:B------:R-:W-:Y:S02]  /*35860*/  MOV R4, 0x3 ;  /* 0x0000000300047802 */ /* 0x000fe40000000f00 */
[----:B------:R-:W-:Y:S02]  /*35870*/  MOV R20, 32@lo((eval_multi_expr_kernel + .L_x_2078@srel)) ;  /* 0x0000000000147802 */ /* 0x000fe40000000f00 */
[----:B------:R-:W-:-:S04]  /*35880*/  MOV R21, 32@hi((eval_multi_expr_kernel + .L_x_2078@srel)) ;  /* 0x0000000000157802 */ /* 0x000fc80000000f00 */
[----:B0----5:R-:W-:Y:S05]  /*35890*/  CALL.ABS.NOINC `(apply_op) ;  /* 0x0000000000007943 */ /* 0x021fea0003c00000 */
.L_x_2078:
[----:B------:R0:W5:Y:S01]  /*358a0*/  LDG.E R5, [R26.64+0x18] ;  /* 0x000018241a057981 */ /* 0x000162000c1e1900 */
[----:B------:R-:W-:Y:S02]  /*358b0*/  MOV R2, R4 ;  /* 0x0000000400027202 */ /* 0x000fe40000000f00 */
[----:B------:R-:W-:-:S02]  /*358c0*/  MOV R6, RZ ;  /* 0x000000ff00067202 */ /* 0x000fc40000000f00 */
[----:B------:R-:W-:Y:S02]  /*358d0*/  MOV R4, 0xa ;  /* 0x0000000a00047802 */ /* 0x000fe40000000f00 */
[----:B------:R-:W-:Y:S02]  /*358e0*/  MOV R20, 32@lo((eval_multi_expr_kernel + .L_x_2079@srel)) ;  /* 0x0000000000147802 */ /* 0x000fe40000000f00 */
[----:B------:R-:W-:-:S04]  /*358f0*/  MOV R21, 32@hi((eval_multi_expr_kernel + .L_x_2079@srel)) ;  /* 0x0000000000157802 */ /* 0x000fc80000000f00 */
[----:B0----5:R-:W-:Y:S05]  /*35900*/  CALL.ABS.NOINC `(apply_op) ;  /* 0x0000000000007943 */ /* 0x021fea0003c00000 */
.L_x_2079:
[----:B------:R-:W-:Y:S02]  /*35910*/  MOV R5, R4 ;  /* 0x0000000400057202 */ /* 0x000fe40000000f00 */
[----:B------:R-:W-:Y:S02]  /*35920*/  MOV R6, 0x40000000 ;  /* 0x4000000000067802 */ /* 0x000fe40000000f00 */
[----:B------:R-:W-:Y:S02]  /*35930*/  MOV R4, 0x5 ;  /* 0x0000000500047802 */ /* 0x000fe40000000f00 */
[----:B------:R-:W-:Y:S02]  /*35940*/  MOV R20, 32@lo((eval_multi_expr_kernel + .L_x_2080@srel)) ;  /* 0x0000000000147802 */ /* 0x000fe40000000f00 */
[----:B------:R-:W-:-:S04]  /*35950*/  MOV R21, 32@hi((eval_multi_expr_kernel + .L_x_2080@srel)) ;  /* 0x0000000000157802 */ /* 0x000fc80000000f00 */
[----:B------:R-:W-:Y:S05]  /*35960*/  CALL.ABS.NOINC `(apply_op) ;  /* 0x0000000000007943 */ /* 0x000fea0003c00000 */
.L_x_2080:
[----:B------:R-:W-:Y:S02]  /*35970*/  MOV R6, R4 ;  /* 0x0000000400067202 */ /* 0x000fe40000000f00 */
[----:B------:R-:W-:-:S02]  /*35980*/  MOV R5, 0xbf800000 ;  /* 0xbf80000000057802 */ /* 0x000fc40000000f00 */
[----:B------:R-:W-:Y:S02]  /*35990*/  MOV R4, 0x3 ;  /* 0x0000000300047802 */ /* 0x000fe40000000f00 */
[----:B------:R-:W-:Y:S02]  /*359a0*/  MOV R20, 32@lo((eval_multi_expr_kernel + .L_x_2081@srel)) ;  /* 0x0000000000147802 */ /* 0x000fe40000000f00 */
[----:B------:R-:W-:-:S04]  /*359b0*/  MOV R21, 32@hi((eval_multi_expr_kernel + .L_x_2081@srel)) ;  /* 0x0000000000157802 */ /* 0x000fc80000000f00 */
[----:B------:R-:W-:Y:S05]  /*359c0*/  CALL.ABS.NOINC `(apply_op) ;  /* 0x0000000000007943 */ /* 0x000fea0003c00000 */
.L_x_2081:
[----:B------:R-:W-:Y:S02]  /*359d0*/  MOV R5, R4 ;  /* 0x0000000400057202 */ /* 0x000fe40000000f00 */
[----:B------:R-:W-:Y:S02]  /*359e0*/  MOV R6, R2 ;  /* 0x0000000200067202 */ /* 0x000fe40000000f00 */
[----:B------:R-:W-:Y:S02]  /*359f0*/  MOV R4, 0x3 ;  /* 0x0000000300047802 */ /* 0x000fe40000000f00 */
[----:B------:R-:W-:Y:S02]  /*35a00*/  MOV R20, 32@lo((eval_multi_expr_kernel + .L_x_2082@srel)) ;  /* 0x0000000000147802 */ /* 0x000fe40000000f00 */
[----:B------:R-:W-:-:S04]  /*35a10*/  MOV R21, 32@hi((eval_multi_expr_kernel + .L_x_2082@srel)) ;  /* 0x0000000000157802 */ /* 0x000fc80000000f00 */
[----:B------:R-:W-:Y:S05]  /*35a20*/  CALL.ABS.NOINC `(apply_op) ;  /* 0x0000000000007943 */ /* 0x000fea0003c00000 */
.L_x_2082:
[----:B------:R-:W-:Y:S02]  /*35a30*/  MOV R5, R4 ;  /* 0x0000000400057202 */ /* 0x000fe40000000f00 */
[----:B------:R-:W-:-:S02]  /*35a40*/  MOV R6, R16 ;  /* 0x0000001000067202 */ /* 0x000fc40000000f00 */
[----:B------:R-:W-:Y:S02]  /*35a50*/  MOV R4, 0x1 ;  /* 0x0000000100047802 */ /* 0x000fe40000000f00 */
[----:B------:R-:W-:Y:S02]  /*35a60*/  MOV R20, 32@lo((eval_multi_expr_kernel + .L_x_2083@srel)) ;  /* 0x0000000000147802 */ /* 0x000fe40000000f00 */
[----:B------:R-:W-:-:S04]  /*35a70*/  MOV R21, 32@hi((eval_multi_expr_kernel + .L_x_2083@srel)) ;  /* 0x0000000000157802 */ /* 0x000fc80000000f00 */
[----:B------:R-:W-:Y:S05]  /*35a80*/  CALL.ABS.NOINC `(apply_op) ;  /* 0x0000000000007943 */ /* 0x000fea0003c00000 */
.L_x_2083:
[----:B------:R0:W5:Y:S01]  /*35a90*/  LDG.E R5, [R26.64+0x4] ;  /* 0x000004241a057981 */ /* 0x000162000c1e1900 */
[----:B------:R-:W-:Y:S02]  /*35aa0*/  MOV R22, R4 ;  /* 0x0000000400167202 */ /* 0x000fe40000000f00 */
[----:B------:R-:W-:Y:S02]  /*35ab0*/  MOV R6, 0x40000000 ;  /* 0x4000000000067802 */ /* 0x000fe40000000f00 */
[----:B------:R-:W-:Y:S02]  /*35ac0*/  MOV R4, 0x5 ;  /* 0x0000000500047802 */ /* 0x000fe40000000f00 */
[----:B------:R-:W-:Y:S02]  /*35ad0*/  MOV R20, 32@lo((eval_multi_expr_kernel + .L_x_2084@srel)) ;  /* 0x0000000000147802 */ /* 0x000fe40000000f00 */
[----:B------:R-:W-:-:S04]  /*35ae0*/  MOV R21, 32@hi((eval_multi_expr_kernel + .L_x_2084@srel)) ;  /* 0x0000000000157802 */ /* 0x000fc80000000f00 */
[----:B0----5:R-:W-:Y:S05]  /*35af0*/  CALL.ABS.NOINC `(apply_op) ;  /* 0x0000000000007943 */ /* 0x021fea0003c00000 */
.L_x_2084:
[----:B------:R0:W5:Y:S01]  /*35b00*/  LDG.E R5, [R26.64] ;  /* 0x000000241a057981 */ /* 0x000162000c1e1900 */
[----:B------:R-:W-:-:S02]  /*35b10*/  MOV R19, R4 ;  /* 0x0000000400137202 */ /* 0x000fc40000000f00 */
[----:B------:R-:W-:Y:S02]  /*35b20*/  MOV R6, 0xc0000000 ;  /* 0xc000000000067802 */ /* 0x000fe40000000f00 */
[----:B------:R-:W-:Y:S02]  /*35b30*/  MOV R4, 0x5 ;  /* 0x0000000500047802 */ /* 0x000fe40000000f00 */
[----:B------:R-:W-:Y:S02]  /*35b40*/  MOV R20, 32@lo((eval_multi_expr_kernel + .L_x_2085@srel)) ;  /* 0x0000000000147802 */ /* 0x000fe40000000f00 */
[----:B------:R-:W-:-:S04]  /*35b50*/  MOV R21, 32@hi((eval_multi_expr_kernel + .L_x_2085@srel)) ;  /* 0x0000000000157802 */ /* 0x000fc80000000f00 */
[----:B0----5:R-:W-:Y:S05]  /*35b60*/  CALL.ABS.NOINC `(apply_op) ;  /* 0x0000000000007943 */ /* 0x021fea0003c00000 */
.L_x_2085:
[----:B------:R0:W5:Y:S01]  /*35b70*/  LDG.E R5, [R26.64+0x10] ;  /* 0x000010241a057981 */ /* 0x000162000c1e1900 */
[----:B------:R-:W-:Y:S02]  /*35b80*/  MOV R18, R4 ;  /* 0x0000000400127202 */ /* 0x000fe40000000f00 */
[----:B------:R-:W-:Y:S02]  /*35b90*/  MOV R6, 0xc0000000 ;  /* 0xc000000000067802 */ /* 0x000fe40000000f00 */
[----:B------:R-:W-:Y:S02]  /*35ba0*/  MOV R4, 0x5 ;  /* 0x0000000500047802 */ /* 0x000fe40000000f00 */
[----:B------:R-:W-:Y:S02]  /*35bb0*/  MOV R20, 32@lo((eval_multi_expr_kernel + .L_x_2086@srel)) ;  /* 0x0000000000147802 */ /* 0x000fe40000000f00 */
[----:B------:R-:W-:-:S04]  /*35bc0*/  MOV R21, 32@hi((eval_multi_expr_kernel + .L_x_2086@srel)) ;  /* 0x0000000000157802 */ /* 0x000fc80000000f00 */
[----:B0----5:R-:W-:Y:S05]  /*35bd0*/  CALL.ABS.NOINC `(apply_op) ;  /* 0x0000000000007943 */ /* 0x021fea0003c00000 */
.L_x_2086:
[----:B------:R0:W5:Y:S01]  /*35be0*/  LDG.E R5, [R26.64+0xc] ;  /* 0x00000c241a057981 */ /* 0x000162000c1e1900 */
[----:B------:R-:W-:-:S02]  /*35bf0*/  MOV R17, R4 ;  /* 0x0000000400117202 */ /* 0x000fc40000000f00 */
[----:B------:R-:W-:Y:S02]  /*35c00*/  MOV R6, 0x40000000 ;  /* 0x4000000000067802 */ /* 0x000fe40000000f00 */
[----:B------:R-:W-:Y:S02]  /*35c10*/  MOV R4, 0x5 ;  /* 0x0000000500047802 */ /* 0x000fe40000000f00 */
[----:B------:R-:W-:Y:S02]  /*35c20*/  MOV R20, 32@lo((eval_multi_expr_kernel + .L_x_2087@srel)) ;  /* 0x0000000000147802 */ /* 0x000fe40000000f00 */
[----:B------:R-:W-:-:S04]  /*35c30*/  MOV R21, 32@hi((eval_multi_expr_kernel + .L_x_2087@srel)) ;  /* 0x0000000000157802 */ /* 0x000fc80000000f00 */
[----:B0----5:R-:W-:Y:S05]  /*35c40*/  CALL.ABS.NOINC `(apply_op) ;  /* 0x0000000000007943 */ /* 0x021fea0003c00000 */
.L_x_2087:
[----:B------:R0:W5:Y:S01]  /*35c50*/  LDG.E R5, [R26.64+0x14] ;  /* 0x000014241a057981 */ /* 0x000162000c1e1900 */
[----:B------:R-:W-:Y:S02]  /*35c60*/  MOV R16, R4 ;  /* 0x0000000400107202 */ /* 0x000fe40000000f00 */
[----:B------:R-:W-:Y:S02]  /*35c70*/  MOV R6, 0xc0000000 ;  /* 0xc000000000067802 */ /* 0x000fe40000000f00 */
[----:B------:R-:W-:Y:S02]  /*35c80*/  MOV R4, 0x5 ;  /* 0x0000000500047802 */ /* 0x000fe40000000f00 */
[----:B------:R-:W-:Y:S02]  /*35c90*/  MOV R20, 32@lo((eval_multi_expr_kernel + .L_x_2088@srel)) ;  /* 0x0000000000147802 */ /* 0x000fe40000000f00 */
[----:B------:R-:W-:-:S04]  /*35ca0*/  MOV R21, 32@hi((eval_multi_expr_kernel + .L_x_2088@srel)) ;  /* 0x0000000000157802 */ /* 0x000fc80000000f00 */
[----:B0----5:R-:W-:Y:S05]  /*35cb0*/  CALL.ABS.NOINC `(apply_op) ;  /* 0x0000000000007943 */ /* 0x021fea0003c00000 */
.L_x_2088:
[----:B------:R0:W5:Y:S01]  /*35cc0*/  LDG.E R5, [R26.64+0x8] ;  /* 0x000008241a057981 */ /* 0x000162000c1e1900 */
[----:B------:R-:W-:-:S02]  /*35cd0*/  MOV R2, R4 ;  /* 0x0000000400027202 */ /* 0x000fc40000000f00 */
[----:B------:R-:W-:Y:S02]  /*35ce0*/  MOV R6, 0x40000000 ;  /* 0x4000000000067802 */ /* 0x000fe40000000f00 */
[----:B------:R-:W-:Y:S02]  /*35cf0*/  MOV R4, 0x5 ;  /* 0x0000000500047802 */ /* 0x000fe40000000f00 */
[----:B------:R-:W-:Y:S02]  /*35d00*/  MOV R20, 32@lo((eval_multi_expr_kernel + .L_x_2089@srel)) ;  /* 0x0000000000147802 */ /* 0x000fe40000000f00 */
[----:B------:R-:W-:-:S04]  /*35d10*/  MOV R21, 32@hi((eval_multi_expr_kernel + .L_x_2089@srel)) ;  /* 0x0000000000157802 */ /* 0x000fc80000000f00 */
[----:B0----5:R-:W-:Y:S05]  /*35d20*/  CALL.ABS.NOINC `(apply_op) ;  /* 0x0000000000007943 */ /* 0x021fea0003c00000 */
.L_x_2089:
[----:B------:R-:W-:Y:S02]  /*35d30*/  MOV R6, R4 ;  /* 0x0000000400067202 */ /* 0x000fe40000000f00 */
[----:B------:R-:W-:Y:S02]  /*35d40*/  MOV R5, 0x3db3fd4e ;  /* 0x3db3fd4e00057802 */ /* 0x000fe40000000f00 */
[----:B------:R-:W-:Y:S02]  /*35d50*/  MOV R4, 0x1 ;  /* 0x0000000100047802 */ /* 0x000fe40000000f00 */
[----:B------:R-:W-:Y:S02]  /*35d60*/  MOV R20, 32@lo((eval_multi_expr_kernel + .L_x_2090@srel)) ;  /* 0x0000000000147802 */ /* 0x000fe40000000f00 */
[----:B------:R-:W-:-:S04]  /*35d70*/  MOV R21, 32@hi((eval_multi_expr_kernel + .L_x_2090@srel)) ;  /* 0x0000000000157802 */ /* 0x000fc80000000f00 */
[----:B------:R-:W-:Y:S05]  /*35d80*/  CALL.ABS.NOINC `(apply_op) ;  /* 0x0000000000007943 */ /* 0x000fea0003c00000 */
.L_x_2090:
[----:B------:R-:W-:Y:S02]  /*35d90*/  MOV R5, R4 ;  /* 0x0000000400057202 */ /* 0x000fe40000000f00 */
[----:B------:R-:W-:-:S02]  /*35da0*/  MOV R6, R2 ;  /* 0x0000000200067202 */ /* 0x000fc40000000f00 */
[----:B------:R-:W-:Y:S02]  /*35db0*/  MOV R4, 0x3 ;  /* 0x0000000300047802 */ /* 0x000fe40000000f00 */
[----:B------:R-:W-:Y:S02]  /*35dc0*/  MOV R20, 32@lo((eval_multi_expr_kernel + .L_x_2091@srel)) ;  /* 0x0000000000147802 */ /* 0x000fe40000000f00 */
[----:B------:R-:W-:-:S04]  /*35dd0*/  MOV R21, 32@hi((eval_multi_expr_kernel + .L_x_2091@srel)) ;  /* 0x0000000000157802 */ /* 0x000fc80000000f00 */
[----:B------:R-:W-:Y:S05]  /*35de0*/  CALL.ABS.NOINC `(apply_op) ;  /* 0x0000000000007943 */ /* 0x000fea0003c00000 */
.L_x_2091:
[----:B------:R-:W-:Y:S02]  /*35df0*/  MOV R5, R4 ;  /* 0x0000000400057202 */ /* 0x000fe40000000f00 */
[----:B------:R-:W-:Y:S02]  /*35e00*/  MOV R6, R16 ;  /* 0x0000001000067202 */ /* 0x000fe40000000f00 */
[----:B------:R-:W-:Y:S02]  /*35e10*/  MOV R4, 0x3 ;  /* 0x0000000300047802 */ /* 0x000fe40000000f00 */
[----:B------:R-:W-:Y:S02]  /*35e20*/  MOV R20, 32@lo((eval_multi_expr_kernel + .L_x_2092@srel)) ;  /* 0x0000000000147802 */ /* 0x000fe40000000f00 */
[----:B------:R-:W-:-:S04]  /*35e30*/  MOV R21, 32@hi((eval_multi_expr_kernel + .L_x_2092@srel)) ;  /* 0x0000000000157802 */ /* 0x000fc80000000f00 */
[----:B------:R-:W-:Y:S05]  /*35e40*/  CALL.ABS.NOINC `(apply_op) ;  /* 0x0000000000007943 */ /* 0x000fea0003c00000 */
.L_x_2092:
[----:B------:R-:W-:Y:S02]  /*35e50*/  MOV R5, R4 ;  /* 0x0000000400057202 */ /* 0x000fe40000000f00 */
[----:B------:R-:W-:-:S02]  /*35e60*/  MOV R6, R17 ;  /* 0x0000001100067202 */ /* 0x000fc40000000f00 */
[----:B------:R-:W-:Y:S02]  /*35e70*/  MOV R4, 0x1 ;  /* 0x0000000100047802 */ /* 0x000fe40000000f00 */
[----:B------:R-:W-:Y:S02]  /*35e80*/  MOV R20, 32@lo((eval_multi_expr_kernel + .L_x_2093@srel)) ;  /* 0x0000000000147802 */ /* 0x000fe40000000f00 */
[----:B------:R-:W-:-:S04]  /*35e90*/  MOV R21, 32@hi((eval_multi_expr_kernel + .L_x_2093@srel)) ;  /* 0x0000000000157802 */ /* 0x000fc80000000f00 */
[----:B------:R-:W-:Y:S05]  /*35ea0*/  CALL.ABS.NOINC `(apply_op) ;  /* 0x0000000000007943 */ /* 0x000fea0003c00000 */
.L_x_2093:
[----:B------:R-:W-:Y:S02]  /*35eb0*/  MOV R5, R4 ;  /* 0x0000000400057202 */ /* 0x000fe40000000f00 */
[----:B------:R-:W-:Y:S02]  /*35ec0*/  MOV R6, R18 ;  /* 0x0000001200067202 */ /* 0x000fe40000000f00 */
[----:B------:R-:W-:Y:S02]  /*35ed0*/  MOV R4, 0x3 ;  /* 0x0000000300047802 */ /* 0x000fe40000000f00 */
[----:B------:R-:W-:Y:S02]  /*35ee0*/  MOV R20, 32@lo((eval_multi_expr_kernel + .L_x_2094@srel)) ;  /* 0x0000000000147802 */ /* 0x000fe40000000f00 */
[----:B------:R-:W-:-:S04]  /*35ef0*/  MOV R21, 32@hi((eval_multi_expr_kernel + .L_x_2094@srel)) ;  /* 0x0000000000157802 */ /* 0x000fc80000000f00 */
[----:B------:R-:W-:Y:S05]  /*35f00*/  CALL.ABS.NOINC `(apply_op) ;  /* 0x0000000000007943 */ /* 0x000fea0003c00000 */
.L_x_2094:
[----:B------:R-:W-:Y:S02]  /*35f10*/  MOV R5, R4 ;  /* 0x0000000400057202 */ /* 0x000fe40000000f00 */
[----:B------:R-:W-:-:S02]  /*35f20*/  MOV R6, R19 ;  /* 0x0000001300067202 */ /* 0x000fc40000000f00 */
[----:B------:R-:W-:Y:S02]  /*35f30*/  MOV R4, 0x3 ;  /* 0x0000000300047802 */ /* 0x000fe40000000f00 */
[----:B------:R-:W-:Y:S02]  /*35f40*/  MOV R20, 32@lo((eval_multi_expr_kernel + .L_x_2095@srel)) ;  /* 0x0000000000147802 */ /* 0x000fe40000000f00 */
[----:B------:R-:W-:-:S04]  /*35f50*/  MOV R21, 32@hi((eval_multi_expr_kernel + .L_x_2095@srel)) ;  /* 0x0000000000157802 */ /* 0x000fc80000000f00 */
[----:B------:R-:W-:Y:S05]  /*35f60*/  CALL.ABS.NOINC `(apply_op) ;  /* 0x0000000000007943 */ /* 0x000fea0003c00000 */
.L_x_2095:
        /* <DEDUP_REMOVED lines=8> */
.L_x_2096:
        /* <DEDUP_REMOVED lines=9> */
.L_x_2097:
[----:B------:R0:W5:Y:S01]  /*36080*/  LDG.E R5, [R26.64+0x4] ;  /* 0x000004241a057981 */ /* 0x000162000c1e1900 */
[----:B------:R-:W-:Y:S02]  /*36090*/  MOV R6, R4 ;  /* 0x0000000400067202 */ /* 0x000fe40000000f00 */
[----:B------:R-:W-:Y:S02]  /*360a0*/  MOV R4, 0x3 ;  /* 0x0000000300047802 */ /* 0x000fe40000000f00 */
[----:B------:R-:W-:Y:S02]  /*360b0*/  MOV R20, 32@lo((eval_multi_expr_kernel + .L_x_2098@srel)) ;  /* 0x0000000000147802 */ /* 0x000fe40000000f00 */
[----:B------:R-:W-:-:S04]  /*360c0*/  MOV R21, 32@hi((eval_multi_expr_kernel + .L_x_2098@srel)) ;  /* 0x0000000000157802 */ /* 0x000fc80000000f00 */
[----:B0----5:R-:W-:Y:S05]  /*360d0*/  CALL.ABS.NOINC `(apply_op) ;  /* 0x0000000000007943 */ /* 0x021fea0003c00000 */
.L_x_2098:
[----:B------:R0:W5:Y:S01]  /*360e0*/  LDG.E R5, [R26.64+0x4] ;  /* 0x000004241a057981 */ /* 0x000162000c1e1900 */
[----:B------:R-:W-:Y:S02]  /*360f0*/  MOV R16, R4 ;  /* 0x0000000400107202 */ /* 0x000fe40000000f00 */
[----:B------:R-:W-:-:S02]  /*36100*/  MOV R6, 0xbf800000 ;  /* 0xbf80000000067802 */ /* 0x000fc40000000f00 */
[----:B------:R-:W-:Y:S02]  /*36110*/  MOV R4, 0x5 ;  /* 0x0000000500047802 */ /* 0x000fe40000000f00 */
[----:B------:R-:W-:Y:S02]  /*36120*/  MOV R20, 32@lo((eval_multi_expr_kernel + .L_x_2099@srel)) ;  /* 0x0000000000147802 */ /* 0x000fe40000000f00 */
[----:B------:R-:W-:-:S04]  /*36130*/  MOV R21, 32@hi((eval_multi_expr_kernel + .L_x_2099@srel)) ;  /* 0x0000000000157802 */ /* 0x000fc80000000f00 */
[----:B0----5:R-:W-:Y:S05]  /*36140*/  CALL.ABS.NOINC `(apply_op) ;  /* 0x0000000000007943 */ /* 0x021fea0003c00000 */
.L_x_2099:
[----:B------:R0:W5:Y:S01]  /*36150*/  LDG.E R5, [R26.64] ;  /* 0x000000241a057981 */ /* 0x000162000c1e1900 */
[----:B------:R-:W-:Y:S02]  /*36160*/  MOV R6, R4 ;  /* 0x0000000400067202 */ /* 0x000fe40000000f00 */
[----:B------:R-:W-:Y:S02]  /*36170*/  MOV R4, 0x3 ;  /* 0x0000000300047802 */ /* 0x000fe40000000f00 */
[----:B------:R-:W-:Y:S02]  /*36180*/  MOV R20, 32@lo((eval_multi_expr_kernel + .L_x_2100@srel)) ;  /* 0x0000000000147802 */ /* 0x000fe40000000f00 */
[----:B------:R-:W-:-:S04]  /*36190*/  MOV R21, 32@hi((eval_multi_expr_kernel + .L_x_2100@srel)) ;  /* 0x0000000000157802 */ /* 0x000fc80000000f00 */
[----:B0----5:R-:W-:Y:S05]  /*361a0*/  CALL.ABS.NOINC `(apply_op) ;  /* 0x0000000000007943 */ /* 0x021fea0003c00000 */
.L_x_2100:
[----:B------:R0:W5:Y:S01]  /*361b0*/  LDG.E R5, [R26.64+0x18] ;  /* 0x000018241a057981 */ /* 0x000162000c1e1900 */
[----:B------:R-:W-:Y:S02]  /*361c0*/  MOV R2, R4 ;  /* 0x0000000400027202 */ /* 0x000fe40000000f00 */
[----:B------:R-:W-:-:S02]  /*361d0*/  MOV R6, RZ ;  /* 0x000000ff00067202 */ /* 0x000fc40000000f00 */
[----:B------:R-:W-:Y:S02]  /*361e0*/  MOV R4, 0xa ;  /* 0x0000000a00047802 */ /* 0x000fe40000000f00 */
[----:B------:R-:W-:Y:S02]  /*361f0*/  MOV R20, 32@lo((eval_multi_expr_kernel + .L_x_2101@srel)) ;  /* 0x0000000000147802 */ /* 0x000fe40000000f00 */
[----:B------:R-:W-:-:S04]  /*36200*/  MOV R21, 32@hi((eval_multi_expr_kernel + .L_x_2101@srel)) ;  /* 0x0000000000157802 */ /* 0x000fc80000000f00 */
[----:B0----5:R-:W-:Y:S05]  /*36210*/  CALL.ABS.NOINC `(apply_op) ;  /* 0x0000000000007943 */ /* 0x021fea0003c00000 */
.L_x_2101:
[----:B------:R-:W-:Y:S02]  /*36220*/  MOV R5, R4 ;  /* 0x0000000400057202 */ /* 0x000fe40000000f00 */
[----:B------:R-:W-:Y:S02]  /*36230*/  MOV R6, 0x40000000 ;  /* 0x4000000000067802 */ /* 0x000fe40000000f00 */
[----:B------:R-:W-:Y:S02]  /*36240*/  MOV R4, 0x5 ;  /* 0x0000000500047802 */ /* 0x000fe40000000f00 */
[----:B------:R-:W-:Y:S02]  /*36250*/  MOV R20, 32@lo((eval_multi_expr_kernel + .L_x_2102@srel)) ;  /* 0x0000000000147802 */ /* 0x000fe40000000f00 */
[----:B------:R-:W-:-:S04]  /*36260*/  MOV R21, 32@hi((eval_multi_expr_kernel + .L_x_2102@srel)) ;  /* 0x0000000000157802 */ /* 0x000fc80000000f00 */
[----:B------:R-:W-:Y:S05]  /*36270*/  CALL.ABS.NOINC `(apply_op) ;  /* 0x0000000000007943 */ /* 0x000fea0003c00000 */
.L_x_2102:
[----:B------:R-:W-:Y:S02]  /*36280*/  MOV R6, R4 ;  /* 0x0000000400067202 */ /* 0x000fe40000000f00 */
[----:B------:R-:W-:-:S02]  /*36290*/  MOV R5, 0xbf800000 ;  /* 0xbf80000000057802 */ /* 0x000fc40000000f00 */
[----:B------:R-:W-:Y:S02]  /*362a0*/  MOV R4, 0x3 ;  /* 0x0000000300047802 */ /* 0x000fe40000000f00 */
[----:B------:R-:W-:Y:S02]  /*362b0*/  MOV R20, 32@lo((eval_multi_expr_kernel + .L_x_2103@srel)) ;  /* 0x0000000000147802 */ /* 0x000fe40000000f00 */
[----:B------:R-:W-:-:S04]  /*362c0*/  MOV R21, 32@hi((eval_multi_expr_kernel + .L_x_2103@srel)) ;  /* 0x0000000000157802 */ /* 0x000fc80000000f00 */
[----:B------:R-:W-:Y:S05]  /*362d0*/  CALL.ABS.NOINC `(apply_op) ;  /* 0x0000000000007943 */ /* 0x000fea0003c00000 */
.L_x_2103:
[----:B------:R-:W-:Y:S02]  /*362e0*/  MOV R5, R4 ;  /* 0x0000000400057202 */ /* 0x000fe40000000f00 */
[----:B------:R-:W-:Y:S02]  /*362f0*/  MOV R6, R2 ;  /* 0x0000000200067202 */ /* 0x000fe40000000f00 */
[----:B------:R-:W-:Y:S02]  /*36300*/  MOV R4, 0x1 ;  /* 0x0000000100047802 */ /* 0x000fe40000000f00 */
[----:B------:R-:W-:Y:S02]  /*36310*/  MOV R20, 32@lo((eval_multi_expr_kernel + .L_x_2104@srel)) ;  /* 0x0000000000147802 */ /* 0x000fe40000000f00 */
[----:B------:R-:W-:-:S04]  /*36320*/  MOV R21, 32@hi((eval_multi_expr_kernel + .L_x_2104@srel)) ;  /* 0x0000000000157802 */ /* 0x000fc80000000f00 */
[----:B------:R-:W-:Y:S05]  /*36330*/  CALL.ABS.NOINC `(apply_op) ;  /* 0x0000000000007943 */ /* 0x000fea0003c00000 */
.L_x_2104:
[----:B------:R-:W-:Y:S02]  /*36340*/  MOV R5, R4 ;  /* 0x0000000400057202 */ /* 0x000fe40000000f00 */
[----:B------:R-:W-:-:S02]  /*36350*/  MOV R6, R16 ;  /* 0x0000001000067202 */ /* 0x000fc40000000f00 */
[----:B------:R-:W-:Y:S02]  /*36360*/  MOV R4, 0x1 ;  /* 0x0000000100047802 */ /* 0x000fe40000000f00 */
[----:B------:R-:W-:Y:S02]  /*36370*/  MOV R20, 32@lo((eval_multi_expr_kernel + .L_x_2105@srel)) ;  /* 0x0000000000147802 */ /* 0x000fe40000000f00 */
[----:B------:R-:W-:-:S04]  /*36380*/  MOV R21, 32@hi((eval_multi_expr_kernel + .L_x_2105@srel)) ;  /* 0x0000000000157802 */ /* 0x000fc80000000f00 */
[----:B------:R-:W-:Y:S05]  /*36390*/  CALL.ABS.NOINC `(apply_op) ;  /* 0x0000000000007943 */ /* 0x000fea0003c00000 */
.L_x_2105:
[----:B------:R0:W5:Y:S01]  /*363a0*/  LDG.E R5, [R26.64+0x4] ;  /* 0x000004241a057981 */ /* 0x000162000c1e1900 */
[----:B------:R-:W-:Y:S02]  /*363b0*/  MOV R22, R4 ;  /* 0x0000000400167202 */ /* 0x000fe40000000f00 */
[----:B------:R-:W-:Y:S02]  /*363c0*/  MOV R6, 0x40000000 ;  /* 0x4000000000067802 */ /* 0x000fe40000000f00 */
[----:B------:R-:W-:Y:S02]  /*363d0*/  MOV R4, 0x5 ;  /* 0x0000000500047802 */ /* 0x000fe40000000f00 */
[----:B------:R-:W-:Y:S02]  /*363e0*/  MOV R20, 32@lo((eval_multi_expr_kernel + .L_x_2106@srel)) ;  /* 0x0000000000147802 */ /* 0x000fe40000000f00 */
[----:B------:R-:W-:-:S04]  /*363f0*/  MOV R21, 32@hi((eval_multi_expr_kernel + .L_x_2106@srel)) ;  /* 0x0000000000157802 */ /* 0x000fc80000000f00 */
[----:B0----5:R-:W-:Y:S05]  /*36400*/  CALL.ABS.NOINC `(apply_op) ;  /* 0x0000000000007943 */ /* 0x021fea0003c00000 */
.L_x_2106:
[----:B------:R0:W5:Y:S01]  /*36410*/  LDG.E R5, [R26.64] ;  /* 0x000000241a057981 */ /* 0x000162000c1e1900 */
[----:B------:R-:W-:-:S02]  /*36420*/  MOV R19, R4 ;  /* 0x0000000400137202 */ /* 0x000fc40000000f00 */
[----:B------:R-:W-:Y:S02]  /*36430*/  MOV R6, 0xc0000000 ;  /* 0xc000000000067802 */ /* 0x000fe40000000f00 */
[----:B------:R-:W-:Y:S02]  /*36440*/  MOV R4, 0x5 ;  /* 0x0000000500047802 */ /* 0x000fe40000000f00 */
[----:B------:R-:W-:Y:S02]  /*36450*/  MOV R20, 32@lo((eval_multi_expr_kernel + .L_x_2107@srel)) ;  /* 0x0000000000147802 */ /* 0x000fe40000000f00 */
[----:B------:R-:W-:-:S04]  /*36460*/  MOV R21, 32@hi((eval_multi_expr_kernel + .L_x_2107@srel)) ;  /* 0x0000000000157802 */ /* 0x000fc80000000f00 */
[----:B0----5:R-:W-:Y:S05]  /*36470*/  CALL.ABS.NOINC `(apply_op) ;  /* 0x0000000000007943 */ /* 0x021fea0003c00000 */
.L_x_2107:
[----:B------:R0:W5:Y:S01]  /*36480*/  LDG.E R5, [R26.64+0x10] ;  /* 0x000010241a057981 */ /* 0x000162000c1e1900 */
[----:B------:R-:W-:Y:S02]  /*36490*/  MOV R18, R4 ;  /* 0x0000000400127202 */ /* 0x000fe40000000f00 */
[----:B------:R-:W-:Y:S02]  /*364a0*/  MOV R6, 0xc0000000 ;  /* 0xc000000000067802 */ /* 0x000fe40000000f00 */
[----:B------:R-:W-:Y:S02]  /*364b0*/  MOV R4, 0x5 ;  /* 0x0000000500047802 */ /* 0x000fe40000000f00 */
[----:B------:R-:W-:Y:S02]  /*364c0*/  MOV R20, 32@lo((eval_multi_expr_kernel + .L_x_2108@srel)) ;  /* 0x0000000000147802 */ /* 0x000fe40000000f00 */
[----:B------:R-:W-:-:S04]  /*364d0*/  MOV R21, 32@hi((eval_multi_expr_kernel + .L_x_2108@srel)) ;  /* 0x0000000000157802 */ /* 0x000fc80000000f00 */
[----:B0----5:R-:W-:Y:S05]  /*364e0*/  CALL.ABS.NOINC `(apply_op) ;  /* 0x0000000000007943 */ /* 0x021fea0003c00000 */
.L_x_2108:
[----:B------:R0:W5:Y:S01]  /*364f0*/  LDG.E R5, [R26.64+0xc] ;  /* 0x00000c241a057981 */ /* 0x000162000c1e1900 */
[----:B------:R-:W-:-:S02]  /*36500*/  MOV R17, R4 ;  /* 0x0000000400117202 */ /* 0x000fc40000000f00 */
[----:B------:R-:W-:Y:S02]  /*36510*/  MOV R6, 0x40000000 ;  /* 0x4000000000067802 */ /* 0x000fe40000000f00 */
[----:B------:R-:W-:Y:S02]  /*36520*/  MOV R4, 0x5 ;  /* 0x0000000500047802 */ /* 0x000fe40000000f00 */
[----:B------:R-:W-:Y:S02]  /*36530*/  MOV R20, 32@lo((eval_multi_expr_kernel + .L_x_2109@srel)) ;  /* 0x0000000000147802 */ /* 0x000fe40000000f00 */
[----:B------:R-:W-:-:S04]  /*36540*/  MOV R21, 32@hi((eval_multi_expr_kernel + .L_x_2109@srel)) ;  /* 0x0000000000157802 */ /* 0x000fc80000000f00 */
[----:B0----5:R-:W-:Y:S05]  /*36550*/  CALL.ABS.NOINC `(apply_op) ;  /* 0x0000000000007943 */ /* 0x021fea0003c00000 */
.L_x_2109:
[----:B------:R0:W5:Y:S01]  /*36560*/  LDG.E R5, [R26.64+0x14] ;  /* 0x000014241a057981 */ /* 0x000162000c1e1900 */
[----:B------:R-:W-:Y:S02]  /*36570*/  MOV R16, R4 ;  /* 0x0000000400107202 */ /* 0x000fe40000000f00 */
[----:B------:R-:W-:Y:S02]  /*36580*/  MOV R6, 0xc0000000 ;  /* 0xc000000000067802 */ /* 0x000fe40000000f00 */
[----:B------:R-:W-:Y:S02]  /*36590*/  MOV R4, 0x5 ;  /* 0x0000000500047802 */ /* 0x000fe40000000f00 */
[----:B------:R-:W-:Y:S02]  /*365a0*/  MOV R20, 32@lo((eval_multi_expr_kernel + .L_x_2110@srel)) ;  /* 0x0000000000147802 */ /* 0x000fe40000000f00 */
[----:B------:R-:W-:-:S04]  /*365b0*/  MOV R21, 32@hi((eval_multi_expr_kernel + .L_x_2110@srel)) ;  /* 0x0000000000157802 */ /* 0x000fc80000000f00 */
[----:B0----5:R-:W-:Y:S05]  /*365c0*/  CALL.ABS.NOINC `(apply_op) ;  /* 0x0000000000007943 */ /* 0x021fea0003c00000 */
.L_x_2110:
[----:B------:R0:W5:Y:S01]  /*365d0*/  LDG.E R5, [R26.64+0x8] ;  /* 0x000008241a057981 */ /* 0x000162000c1e1900 */
[----:B------:R-:W-:-:S02]  /*365e0*/  MOV R2, R4 ;  /* 0x0000000400027202 */ /* 0x000fc40000000f00 */
[----:B------:R-:W-:Y:S02]  /*365f0*/  MOV R6, 0x40000000 ;  /* 0x4000000000067802 */ /* 0x000fe40000000f00 */
[----:B------:R-:W-:Y:S02]  /*36600*/  MOV R4, 0x5 ;  /* 0x0000000500047802 */ /* 0x000fe40000000f00 */
[----:B------:R-:W-:Y:S02]  /*36610*/  MOV R20, 32@lo((eval_multi_expr_kernel + .L_x_2111@srel)) ;  /* 0x0000000000147802 */ /* 0x000fe40000000f00 */
[----:B------:R-:W-:-:S04]  /*36620*/  MOV R21, 32@hi((eval_multi_expr_kernel + .L_x_2111@srel)) ;  /* 0x0000000000157802 */ /* 0x000fc80000000f00 */
[----:B0----5:R-:W-:Y:S05]  /*36630*/  CALL.ABS.NOINC `(apply_op) ;  /* 0x0000000000007943 */ /* 0x021fea0003c00000 */
.L_x_2111:
[----:B------:R-:W-:Y:S02]  /*36640*/  MOV R6, R4 ;  /* 0x0000000400067202 */ /* 0x000fe40000000f00 */
[----:B------:R-:W-:Y:S02]  /*36650*/  MOV R5, 0x3d9b2d57 ;  /* 0x3d9b2d5700057802 */ /* 0x000fe40000000f00 */
[----:B------:R-:W-:Y:S02]  /*36660*/  MOV R4, 0x3 ;  /* 0x0000000300047802 */ /* 0x000fe40000000f00 */
[----:B------:R-:W-:Y:S02]  /*36670*/  MOV R20, 32@lo((eval_multi_expr_kernel + .L_x_2112@srel)) ;  /* 0x0000000000147802 */ /* 0x000fe40000000f00 */
[----:B------:R-:W-:-:S04]  /*36680*/  MOV R21, 32@hi((eval_multi_expr_kernel + .L_x_2112@srel)) ;  /* 0x0000000000157802 */ /* 0x000fc80000000f00 */
[----:B------:R-:W-:Y:S05]  /*36690*/  CALL.ABS.NOINC `(apply_op) ;  /* 0x0000000000007943 */ /* 0x000fea0003c00000 */
.L_x_2112:
[----:B------:R-:W-:Y:S02]  /*366a0*/  MOV R5, R4 ;  /* 0x0000000400057202 */ /* 0x000fe40000000f00 */
[----:B------:R-:W-:-:S02]  /*366b0*/  MOV R6, R2 ;  /* 0x0000000200067202 */ /* 0x000fc40000000f00 */
[----:B------:R-:W-:Y:S02]  /*366c0*/  MOV R4, 0x3 ;  /* 0x0000000300047802 */ /* 0x000fe40000000f00 */
[----:B------:R-:W-:Y:S02]  /*366d0*/  MOV R20, 32@lo((eval_multi_expr_kernel + .L_x_2113@srel)) ;  /* 0x0000000000147802 */ /* 0x000fe40000000f00 */
[----:B------:R-:W-:-:S04]  /*366e0*/  MOV R21, 32@hi((eval_multi_expr_kernel + .L_x_2113@srel)) ;  /* 0x0000000000157802 */ /* 0x000fc80000000f00 */
[----:B------:R-:W-:Y:S05]  /*366f0*/  CALL.ABS.NOINC `(apply_op) ;  /* 0x0000000000007943 */ /* 0x000fea0003c00000 */
.L_x_2113:
[----:B------:R-:W-:Y:S02]  /*36700*/  MOV R5, R4 ;  /* 0x0000000400057202 */ /* 0x000fe40000000f00 */
[----:B------:R-:W-:Y:S02]  /*36710*/  MOV R6, R16 ;  /* 0x0000001000067202 */ /* 0x000fe40000000f00 */
[----:B------:R-:W-:Y:S02]  /*36720*/  MOV R4, 0x3 ;  /* 0x0000000300047802 */ /* 0x000fe40000000f00 */
[----:B------:R-:W-:Y:S02]  /*36730*/  MOV R20, 32@lo((eval_multi_expr_kernel + .L_x_2114@srel)) ;  /* 0x0000000000147802 */ /* 0x000fe40000000f00 */
[----:B------:R-:W-:-:S04]  /*36740*/  MOV R21, 32@hi((eval_multi_expr_kernel + .L_x_2114@srel)) ;  /* 0x0000000000157802 */ /* 0x000fc80000000f00 */
[----:B------:R-:W-:Y:S05]  /*36750*/  CALL.ABS.NOINC `(apply_op) ;  /* 0x0000000000007943 */ /* 0x000fea0003c00000 */
.L_x_2114:
[----:B------:R-:W-:Y:S02]  /*36760*/  MOV R5, R4 ;  /* 0x0000000400057202 */ /* 0x000fe40000000f00 */
[----:B------:R-:W-:-:S02]  /*36770*/  MOV R6, R17 ;  /* 0x0000001100067202 */ /* 0x000fc40000000f00 */
[----:B------:R-:W-:Y:S02]  /*36780*/  MOV R4, 0x3 ;  /* 0x0000000300047802 */ /* 0x000fe40000000f00 */
[----:B------:R-:W-:Y:S02]  /*36790*/  MOV R20, 32@lo((eval_multi_expr_kernel + .L_x_2115@srel)) ;  /* 0x0000000000147802 */ /* 0x000fe40000000f00 */
[----:B------:R-:W-:-:S04]  /*367a0*/  MOV R21, 32@hi((eval_multi_expr_kernel + .L_x_2115@srel)) ;  /* 0x0000000000157802 */ /* 0x000fc80000000f00 */
[----:B------:R-:W-:Y:S05]  /*367b0*/  CALL.ABS.NOINC `(apply_op) ;  /* 0x0000000000007943 */ /* 0x000fea0003c00000 */
.L_x_2115:
[----:B------:R-:W-:Y:S02]  /*367c0*/  MOV R5, R4 ;  /* 0x0000000400057202 */ /* 0x000fe40000000f00 */
[----:B------:R-:W-:Y:S02]  /*367d0*/  MOV R6, R18 ;  /* 0x0000001200067202 */ /* 0x000fe40000000f00 */
[----:B------:R-:W-:Y:S02]  /*367e0*/  MOV R4, 0x3 ;  /* 0x0000000300047802 */ /* 0x000fe40000000f00 */
[----:B------:R-:W-:Y:S02]  /*367f0*/  MOV R20, 32@lo((eval_multi_expr_kernel + .L_x_2116@srel)) ;  /* 0x0000000000147802 */ /* 0x000fe40000000f00 */
[----:B------:R-:W-:-:S04]  /*36800*/  MOV R21, 32@hi((eval_multi_expr_kernel + .L_x_2116@srel)) ;  /* 0x0000000000157802 */ /* 0x000fc80000000f00 */
[----:B------:R-:W-:Y:S05]  /*36810*/  CALL.ABS.NOINC `(apply_op) ;  /* 0x0000000000007943 */ /* 0x000fea0003c00000 */
.L_x_2116:
[----:B------:R-:W-:Y:S02]  /*36820*/  MOV R5, R4 ;  /* 0x0000000400057202 */ /* 0x000fe40000000f00 */
[----:B------:R-:W-:-:S02]  /*36830*/  MOV R6, R19 ;  /* 0x0000001300067202 */ /* 0x000fc40000000f00 */
[----:B------:R-:W-:Y:S02]  /*36840*/  MOV R4, 0x3 ;  /* 0x0000000300047802 */ /* 0x000fe40000000f00 */
[----:B------:R-:W-:Y:S02]  /*36850*/  MOV R20, 32@lo((eval_multi_expr_kernel + .L_x_2117@srel)) ;  /* 0x0000000000147802 */ /* 0x000fe40000000f00 */
[----:B------:R-:W-:-:S04]  /*36860*/  MOV R21, 32@hi((eval_multi_expr_kernel + .L_x_2117@srel)) ;  /* 0x0000000000157802 */ /* 0x000fc80000000f00 */
[----:B------:R-:W-:Y:S05]  /*36870*/  CALL.ABS.NOINC `(apply_op) ;  /* 0x0000000000007943 */ /* 0x000fea0003c00000 */
.L_x_2117:
        /* <DEDUP_REMOVED lines=8> */
.L_x_2118:
        /* <DEDUP_REMOVED lines=9> */
.L_x_2119:
[----:B------:R0:W5:Y:S01]  /*36990*/  LDG.E R5, [R26.64+0x4] ;  /* 0x000004241a057981 */ /* 0x000162000c1e1900 */
[----:B------:R-:W-:Y:S02]  /*369a0*/  MOV R6, R4 ;  /* 0x0000000400067202 */ /* 0x000fe40000000f00 */
[----:B------:R-:W-:Y:S02]  /*369b0*/  MOV R4, 0x3 ;  /* 0x0000000300047802 */ /* 0x000fe40000000f00 */
[----:B------:R-:W-:Y:S02]  /*369c0*/  MOV R20, 32@lo((eval_multi_expr_kernel + .L_x_2120@srel)) ;  /* 0x0000000000147802 */ /* 0x000fe40000000f00 */
[----:B------:R-:W-:-:S04]  /*369d0*/  MOV R21, 32@hi((eval_multi_expr_kernel + .L_x_2120@srel)) ;  /* 0x0000000000157802 */ /* 0x000fc80000000f00 */
[----:B0----5:R-:W-:Y:S05]  /*369e0*/  CALL.ABS.NOINC `(apply_op) ;  /* 0x0000000000007943 */ /* 0x021fea0003c00000 */
.L_x_2120:
[----:B------:R0:W5:Y:S01]  /*369f0*/  LDG.E R5, [R26.64+0x4] ;  /* 0x000004241a057981 */ /* 0x000162000c1e1900 */
[----:B------:R-:W-:Y:S02]  /*36a00*/  MOV R16, R4 ;  /* 0x0000000400107202 */ /* 0x000fe40000000f00 */
[----:B------:R-:W-:-:S02]  /*36a10*/  MOV R6, 0xbf800000 ;  /* 0xbf80000000067802 */ /* 0x000fc40000000f00 */
[----:B------:R-:W-:Y:S02]  /*36a20*/  MOV R4, 0x5 ;  /* 0x0000000500047802 */ /* 0x000fe40000000f00 */
[----:B------:R-:W-:Y:S02]  /*36a30*/  MOV R20, 32@lo((eval_multi_expr_kernel + .L_x_2121@srel)) ;  /* 0x0000000000147802 */ /* 0x000fe40000000f00 */
[----:B------:R-:W-:-:S04]  /*36a40*/  MOV R21, 32@hi((eval_multi_expr_kernel + .L_x_2121@srel)) ;  /* 0x0000000000157802 */ /* 0x000fc80000000f00 */
[----:B0----5:R-:W-:Y:S05]  /*36a50*/  CALL.ABS.NOINC `(apply_op) ;  /* 0x0000000000007943 */ /* 0x021fea0003c00000 */
.L_x_2121:
[----:B------:R0:W5:Y:S01]  /*36a60*/  LDG.E R5, [R26.64] ;  /* 0x000000241a057981 */ /* 0x000162000c1e1900 */
[----:B------:R-:W-:Y:S02]  /*36a70*/  MOV R6, R4 ;  /* 0x0000000400067202 */ /* 0x000fe40000000f00 */
[----:B------:R-:W-:Y:S02]  /*36a80*/  MOV R4, 0x3 ;  /* 0x0000000300047802 */ /* 0x000fe40000000f00 */
[----:B------:R-:W-:Y:S02]  /*36a90*/  MOV R20, 32@lo((eval_multi_expr_kernel + .L_x_2122@srel)) ;  /* 0x0000000000147802 */ /* 0x000fe40000000f00 */
[----:B------:R-:W-:-:S04]  /*36aa0*/  MOV R21, 32@hi((eval_multi_expr_kernel + .L_x_2122@srel)) ;  /* 0x0000000000157802 */ /* 0x000fc80000000f00 */
[----:B0----5:R-:W-:Y:S05]  /*36ab0*/  CALL.ABS.NOINC `(apply_op) ;  /* 0x0000000000007943 */ /* 0x021fea0003c00000 */
.L_x_2122:
[----:B------:R0:W5:Y:S01]  /*36ac0*/  LDG.E R5, [R26.64+0x18] ;  /* 0x000018241a057981 */ /* 0x000162000c1e1900 */
[----:B------:R-:W-:Y:S02]  /*36ad0*/  MOV R2, R4 ;  /* 0x0000000400027202 */ /* 0x000fe40000000f00 */
[----:B------:R-:W-:-:S02]  /*36ae0*/  MOV R6, RZ ;  /* 0x000000ff00067202 */ /* 0x000fc40000000f00 */
[----:B------:R-:W-:Y:S02]  /*36af0*/  MOV R4, 0xa ;  /* 0x0000000a00047802 */ /* 0x000fe40000000f00 */
[----:B------:R-:W-:Y:S02]  /*36b00*/  MOV R20, 32@lo((eval_multi_expr_kernel + .L_x_2123@srel)) ;  /* 0x0000000000147802 */ /* 0x000fe40000000f00 */
[----:B------:R-:W-:-:S04]  /*36b10*/  MOV R21, 32@hi((eval_multi_expr_kernel + .L_x_2123@srel)) ;  /* 0x0000000000157802 */ /* 0x000fc80000000f00 */
[----:B0----5:R-:W-:Y:S05]  /*36b20*/  CALL.ABS.NOINC `(apply_op) ;  /* 0x0000000000007943 */ /* 0x021fea0003c00000 */
.L_x_2123:
[----:B------:R-:W-:Y:S02]  /*36b30*/  MOV R5, R4 ;  /* 0x0000000400057202 */ /* 0x000fe40000000f00 */
[----:B------:R-:W-:Y:S02]  /*36b40*/  MOV R6, 0x40000000 ;  /* 0x4000000000067802 */ /* 0x000fe40000000f00 */
[----:B------:R-:W-:Y:S02]  /*36b50*/  MOV R4, 0x5 ;  /* 0x0000000500047802 */ /* 0x000fe40000000f00 */
[----:B------:R-:W-:Y:S02]  /*36b60*/  MOV R20, 32@lo((eval_multi_expr_kernel + .L_x_2124@srel)) ;  /* 0x0000000000147802 */ /* 0x000fe40000000f00 */
[----:B------:R-:W-:-:S04]  /*36b70*/  MOV R21, 32@hi((eval_multi_expr_kernel + .L_x_2124@srel)) ;  /* 0x0000000000157802 */ /* 0x000fc80000000f00 */
[----:B------:R-:W-:Y:S05]  /*36b80*/  CALL.ABS.NOINC `(apply_op) ;  /* 0x0000000000007943 */ /* 0x000fea0003c00000 */
.L_x_2124:
[----:B------:R-:W-:Y:S02]  /*36b90*/  MOV R6, R4 ;  /* 0x0000000400067202 */ /* 0x000fe40000000f00 */
[----:B------:R-:W-:-:S02]  /*36ba0*/  MOV R5, 0xbf800000 ;  /* 0xbf80000000057802 */ /* 0x000fc40000000f00 */
[----:B------:R-:W-:Y:S02]  /*36bb0*/  MOV R4, 0x3 ;  /* 0x0000000300047802 */ /* 0x000fe40000000f00 */
[----:B------:R-:W-:Y:S02]  /*36bc0*/  MOV R20, 32@lo((eval_multi_expr_kernel + .L_x_2125@srel)) ;  /* 0x0000000000147802 */ /* 0x000fe40000000f00 */
[----:B------:R-:W-:-:S04]  /*36bd0*/  MOV R21, 32@hi((eval_multi_expr_kernel + .L_x_2125@srel)) ;  /* 0x0000000000157802 */ /* 0x000fc80000000f00 */
[----:B------:R-:W-:Y:S05]  /*36be0*/  CALL.ABS.NOINC `(apply_op) ;  /* 0x0000000000007943 */ /* 0x000fea0003c00000 */
.L_x_2125:
[----:B------:R-:W-:Y:S02]  /*36bf0*/  MOV R5, R4 ;  /* 0x0000000400057202 */ /* 0x000fe40000000f00 */
[----:B------:R-:W-:Y:S02]  /*36c00*/  MOV R6, R2 ;  /* 0x0000000200067202 */ /* 0x000fe40000000f00 */
[----:B------:R-:W-:Y:S02]  /*36c10*/  MOV R4, 0x1 ;  /* 0x0000000100047802 */ /* 0x000fe40000000f00 */
[----:B------:R-:W-:Y:S02]  /*36c20*/  MOV R20, 32@lo((eval_multi_expr_kernel + .L_x_2126@srel)) ;  /* 0x0000000000147802 */ /* 0x000fe40000000f00 */
[----:B------:R-:W-:-:S04]  /*36c30*/  MOV R21, 32@hi((eval_multi_expr_kernel + .L_x_2126@srel)) ;  /* 0x0000000000157802 */ /* 0x000fc80000000f00 */
[----:B------:R-:W-:Y:S05]  /*36c40*/  CALL.ABS.NOINC `(apply_op) ;  /* 0x0000000000007943 */ /* 0x000fea0003c00000 */
.L_x_2126:
[----:B------:R-:W-:Y:S02]  /*36c50*/  MOV R5, R4 ;  /* 0x0000000400057202 */ /* 0x000fe40000000f00 */
[----:B------:R-:W-:-:S02]  /*36c60*/  MOV R6, R16 ;  /* 0x0000001000067202 */ /* 0x000fc40000000f00 */
[----:B------:R-:W-:Y:S02]  /*36c70*/  MOV R4, 0x1 ;  /* 0x0000000100047802 */ /* 0x000fe40000000f00 */
[----:B------:R-:W-:Y:S02]  /*36c80*/  MOV R20, 32@lo((eval_multi_expr_kernel + .L_x_2127@srel)) ;  /* 0x0000000000147802 */ /* 0x000fe40000000f00 */
[----:B------:R-:W-:-:S04]  /*36c90*/  MOV R21, 32@hi((eval_multi_expr_kernel + .L_x_2127@srel)) ;  /* 0x0000000000157802 */ /* 0x000fc80000000f00 */
[----:B------:R-:W-:Y:S05]  /*36ca0*/  CALL.ABS.NOINC `(apply_op) ;  /* 0x0000000000007943 */ /* 0x000fea0003c00000 */
.L_x_2127:
[----:B------:R0:W5:Y:S01]  /*36cb0*/  LDG.E R5, [R26.64+0x4] ;  /* 0x000004241a057981 */ /* 0x000162000c1e1900 */
[----:B------:R-:W-:Y:S02]  /*36cc0*/  MOV R22, R4 ;  /* 0x0000000400167202 */ /* 0x000fe40000000f00 */
[----:B------:R-:W-:Y:S02]  /*36cd0*/  MOV R6, 0x40000000 ;  /* 0x4000000000067802 */ /* 0x000fe40000000f00 */
[----:B------:R-:W-:Y:S02]  /*36ce0*/  MOV R4, 0x5 ;  /* 0x0000000500047802 */ /* 0x000fe40000000f00 */
[----:B------:R-:W-:Y:S02]  /*36cf0*/  MOV R20, 32@lo((eval_multi_expr_kernel + .L_x_2128@srel)) ;  /* 0x0000000000147802 */ /* 0x000fe40000000f00 */
[----:B------:R-:W-:-:S04]  /*36d00*/  MOV R21, 32@hi((eval_multi_expr_kernel + .L_x_2128@srel)) ;  /* 0x0000000000157802 */ /* 0x000fc80000000f00 */
[----:B0----5:R-:W-:Y:S05]  /*36d10*/  CALL.ABS.NOINC `(apply_op) ;  /* 0x0000000000007943 */ /* 0x021fea0003c00000 */
.L_x_2128:
[----:B------:R0:W5:Y:S01]  /*36d20*/  LDG.E R5, [R26.64] ;  /* 0x000000241a057981 */ /* 0x000162000c1e1900 */
[----:B------:R-:W-:-:S02]  /*36d30*/  MOV R19, R4 ;  /* 0x0000000400137202 */ /* 0x000fc40000000f00 */
[----:B------:R-:W-:Y:S02]  /*36d40*/  MOV R6, 0xc0000000 ;  /* 0xc000000000067802 */ /* 0x000fe40000000f00 */
[----:B------:R-:W-:Y:S02]  /*36d50*/  MOV R4, 0x5 ;  /* 0x0000000500047802 */ /* 0x000fe40000000f00 */
[----:B------:R-:W-:Y:S02]  /*36d60*/  MOV R20, 32@lo((eval_multi_expr_kernel + .L_x_2129@srel)) ;  /* 0x0000000000147802 */ /* 0x000fe40000000f00 */
[----:B------:R-:W-:-:S04]  /*36d70*/  MOV R21, 32@hi((eval_multi_expr_kernel + .L_x_2129@srel)) ;  /* 0x0000000000157802 */ /* 0x000fc80000000f00 */
[----:B0----5:R-:W-:Y:S05]  /*36d80*/  CALL.ABS.NOINC `(apply_op) ;  /* 0x0000000000007943 */ /* 0x021fea0003c00000 */
.L_x_2129:
[----:B------:R0:W5:Y:S01]  /*36d90*/  LDG.E R5, [R26.64+0x10] ;  /* 0x000010241a057981 */ /* 0x000162000c1e1900 */
[----:B------:R-:W-:Y:S02]  /*36da0*/  MOV R18, R4 ;  /* 0x0000000400127202 */ /* 0x000fe40000000f00 */
[----:B------:R-:W-:Y:S02]  /*36db0*/  MOV R6, 0xc0000000 ;  /* 0xc000000000067802 */ /* 0x000fe40000000f00 */
[----:B------:R-:W-:Y:S02]  /*36dc0*/  MOV R4, 0x5 ;  /* 0x0000000500047802 */ /* 0x000fe40000000f00 */
[----:B------:R-:W-:Y:S02]  /*36dd0*/  MOV R20, 32@lo((eval_multi_expr_kernel + .L_x_2130@srel)) ;  /* 0x0000000000147802 */ /* 0x000fe40000000f00 */
[----:B------:R-:W-:-:S04]  /*36de0*/  MOV R21, 32@hi((eval_multi_expr_kernel + .L_x_2130@srel)) ;  /* 0x0000000000157802 */ /* 0x000fc80000000f00 */
[----:B0----5:R-:W-:Y:S05]  /*36df0*/  CALL.ABS.NOINC `(apply_op) ;  /* 0x0000000000007943 */ /* 0x021fea0003c00000 */
.L_x_2130:
[----:B------:R0:W5:Y:S01]  /*36e00*/  LDG.E R5, [R26.64+0xc] ;  /* 0x00000c241a057981 */ /* 0x000162000c1e1900 */
[----:B------:R-:W-:-:S02]  /*36e10*/  MOV R17, R4 ;  /* 0x0000000400117202 */ /* 0x000fc40000000f00 */
[----:B------:R-:W-:Y:S02]  /*36e20*/  MOV R6, 0x40000000 ;  /* 0x4000000000067802 */ /* 0x000fe40000000f00 */
[----:B------:R-:W-:Y:S02]  /*36e30*/  MOV R4, 0x5 ;  /* 0x0000000500047802 */ /* 0x000fe40000000f00 */
[----:B------:R-:W-:Y:S02]  /*36e40*/  MOV R20, 32@lo((eval_multi_expr_kernel + .L_x_2131@srel)) ;  /* 0x0000000000147802 */ /* 0x000fe40000000f00 */
[----:B------:R-:W-:-:S04]  /*36e50*/  MOV R21, 32@hi((eval_multi_expr_kernel + .L_x_2131@srel)) ;  /* 0x0000000000157802 */ /* 0x000fc80000000f00 */
[----:B0----5:R-:W-:Y:S05]  /*36e60*/  CALL.ABS.NOINC `(apply_op) ;  /* 0x0000000000007943 */ /* 0x021fea0003c00000 */
.L_x_2131:
[----:B------:R0:W5:Y:S01]  /*36e70*/  LDG.E R5, [R26.64+0x14] ;  /* 0x000014241a057981 */ /* 0x000162000c1e1900 */
[----:B------:R-:W-:Y:S02]  /*36e80*/  MOV R16, R4 ;  /* 0x0000000400107202 */ /* 0x000fe40000000f00 */
[----:B------:R-:W-:Y:S02]  /*36e90*/  MOV R6, 0xc0000000 ;  /* 0xc000000000067802 */ /* 0x000fe40000000f00 */
[----:B------:R-:W-:Y:S02]  /*36ea0*/  MOV R4, 0x5 ;  /* 0x0000000500047802 */ /* 0x000fe40000000f00 */
[----:B------:R-:W-:Y:S02]  /*36eb0*/  MOV R20, 32@lo((eval_multi_expr_kernel + .L_x_2132@srel)) ;  /* 0x0000000000147802 */ /* 0x000fe40000000f00 */
[----:B------:R-:W-:-:S04]  /*36ec0*/  MOV R21, 32@hi((eval_multi_expr_kernel + .L_x_2132@srel)) ;  /* 0x0000000000157802 */ /* 0x000fc80000000f00 */
[----:B0----5:R-:W-:Y:S05]  /*36ed0*/  CALL.ABS.NOINC `(apply_op) ;  /* 0x0000000000007943 */ /* 0x021fea0003c00000 */
.L_x_2132:
[----:B------:R0:W5:Y:S01]  /*36ee0*/  LDG.E R5, [R26.64+0x8] ;  /* 0x000008241a057981 */ /* 0x000162000c1e1900 */
[----:B------:R-:W-:-:S02]  /*36ef0*/  MOV R2, R4 ;  /* 0x0000000400027202 */ /* 0x000fc40000000f00 */
[----:B------:R-:W-:Y:S02]  /*36f00*/  MOV R6, 0x40000000 ;  /* 0x4000000000067802 */ /* 0x000fe40000000f00 */
[----:B------:R-:W-:Y:S02]  /*36f10*/  MOV R4, 0x5 ;  /* 0x0000000500047802 */ /* 0x000fe40000000f00 */
[----:B------:R-:W-:Y:S02]  /*36f20*/  MOV R20, 32@lo((eval_multi_expr_kernel + .L_x_2133@srel)) ;  /* 0x0000000000147802 */ /* 0x000fe40000000f00 */
[----:B------:R-:W-:-:S04]  /*36f30*/  MOV R21, 32@hi((eval_multi_expr_kernel + .L_x_2133@srel)) ;  /* 0x0000000000157802 */ /* 0x000fc80000000f00 */
[----:B0----5:R-:W-:Y:S05]  /*36f40*/  CALL.ABS.NOINC `(apply_op) ;  /* 0x0000000000007943 */ /* 0x021fea0003c00000 */
.L_x_2133:
[----:B------:R-:W-:Y:S02]  /*36f50*/  MOV R6, R4 ;  /* 0x0000000400067202 */ /* 0x000fe40000000f00 */
[----:B------:R-:W-:Y:S02]  /*36f60*/  MOV R5, 0x3dad74f9 ;  /* 0x3dad74f900057802 */ /* 0x000fe40000000f00 */
[----:B------:R-:W-:Y:S02]  /*36f70*/  MOV R4, 0x3 ;  /* 0x0000000300047802 */ /* 0x000fe40000000f00 */
[----:B------:R-:W-:Y:S02]  /*36f80*/  MOV R20, 32@lo((eval_multi_expr_kernel + .L_x_2134@srel)) ;  /* 0x0000000000147802 */ /* 0x000fe40000000f00 */
[----:B------:R-:W-:-:S04]  /*36f90*/  MOV R21, 32@hi((eval_multi_expr_kernel + .L_x_2134@srel)) ;  /* 0x0000000000157802 */ /* 0x000fc80000000f00 */
[----:B------:R-:W-:Y:S05]  /*36fa0*/  CALL.ABS.NOINC `(apply_op) ;  /* 0x0000000000007943 */ /* 0x000fea0003c00000 */
.L_x_2134:
[----:B------:R-:W-:Y:S02]  /*36fb0*/  MOV R5, R4 ;  /* 0x0000000400057202 */ /* 0x000fe40000000f00 */
[----:B------:R-:W-:-:S02]  /*36fc0*/  MOV R6, R2 ;  /* 0x0000000200067202 */ /* 0x000fc40000000f00 */
[----:B------:R-:W-:Y:S02]  /*36fd0*/  MOV R4, 0x3 ;  /* 0x0000000300047802 */ /* 0x000fe40000000f00 */
[----:B------:R-:W-:Y:S02]  /*36fe0*/  MOV R20, 32@lo((eval_multi_expr_kernel + .L_x_2135@srel)) ;  /* 0x0000000000147802 */ /* 0x000fe40000000f00 */
[----:B------:R-:W-:-:S04]  /*36ff0*/  MOV R21, 32@hi((eval_multi_expr_kernel + .L_x_2135@srel)) ;  /* 0x0000000000157802 */ /* 0x000fc80000000f00 */
[----:B------:R-:W-:Y:S05]  /*37000*/  CALL.ABS.NOINC `(apply_op) ;  /* 0x0000000000007943 */ /* 0x000fea0003c00000 */
.L_x_2135:
[----:B------:R-:W-:Y:S02]  /*37010*/  MOV R5, R4 ;  /* 0x0000000400057202 */ /* 0x000fe40000000f00 */
[----:B------:R-:W-:Y:S02]  /*37020*/  MOV R6, R16 ;  /* 0x0000001000067202 */ /* 0x000fe40000000f00 */
[----:B------:R-:W-:Y:S02]  /*37030*/  MOV R4, 0x3 ;  /* 0x0000000300047802 */ /* 0x000fe40000000f00 */
[----:B------:R-:W-:Y:S02]  /*37040*/  MOV R20, 32@lo((eval_multi_expr_kernel + .L_x_2136@srel)) ;  /* 0x0000000000147802 */ /* 0x000fe40000000f00 */
[----:B------:R-:W-:-:S04]  /*37050*/  MOV R21, 32@hi((eval_multi_expr_kernel + .L_x_2136@srel)) ;  /* 0x0000000000157802 */ /* 0x000fc80000000f00 */
[----:B------:R-:W-:Y:S05]  /*37060*/  CALL.ABS.NOINC `(apply_op) ;  /* 0x0000000000007943 */ /* 0x000fea0003c00000 */
.L_x_2136:
[----:B------:R-:W-:Y:S02]  /*37070*/  MOV R5, R4 ;  /* 0x0000000400057202 */ /* 0x000fe40000000f00 */
[----:B------:R-:W-:-:S02]  /*37080*/  MOV R6, R17 ;  /* 0x0000001100067202 */ /* 0x000fc40000000f00 */
[----:B------:R-:W-:Y:S02]  /*37090*/  MOV R4, 0x3 ;  /* 0x0000000300047802 */ /* 0x000fe40000000f00 */
[----:B------:R-:W-:Y:S02]  /*370a0*/  MOV R20, 32@lo((eval_multi_expr_kernel + .L_x_2137@srel)) ;  /* 0x0000000000147802 */ /* 0x000fe40000000f00 */
[----:B------:R-:W-:-:S04]  /*370b0*/  MOV R21, 32@hi((eval_multi_expr_kernel + .L_x_2137@srel)) ;  /* 0x0000000000157802 */ /* 0x000fc80000000f00 */
[----:B------:R-:W-:Y:S05]  /*370c0*/  CALL.ABS.NOINC `(apply_op) ;  /* 0x0000000000007943 */ /* 0x000fea0003c00000 */
.L_x_2137:
[----:B------:R-:W-:Y:S02]  /*370d0*/  MOV R5, R4 ;  /* 0x0000000400057202 */ /* 0x000fe40000000f00 */
[----:B------:R-:W-:Y:S02]  /*370e0*/  MOV R6, R18 ;  /* 0x0000001200067202 */ /* 0x000fe40000000f00 */
[----:B------:R-:W-:Y:S02]  /*370f0*/  MOV R4, 0x3 ;  /* 0x0000000300047802 */ /* 0x000fe40000000f00 */
[----:B------:R-:W-:Y:S02]  /*37100*/  MOV R20, 32@lo((eval_multi_expr_kernel + .L_x_2138@srel)) ;  /* 0x0000000000147802 */ /* 0x000fe40000000f00 */
[----:B------:R-:W-:-:S04]  /*37110*/  MOV R21, 32@hi((eval_multi_expr_kernel + .L_x_2138@srel)) ;  /* 0x0000000000157802 */ /* 0x000fc80000000f00 */
[----:B------:R-:W-:Y:S05]  /*37120*/  CALL.ABS.NOINC `(apply_op) ;  /* 0x0000000000007943 */ /* 0x000fea0003c00000 */
.L_x_2138:
[----:B------:R-:W-:Y:S02]  /*37130*/  MOV R5, R4 ;  /* 0x0000000400057202 */ /* 0x000fe40000000f00 */
[----:B------:R-:W-:-:S02]  /*37140*/  MOV R6, R19 ;  /* 0x0000001300067202 */ /* 0x000fc40000000f00 */
[----:B------:R-:W-:Y:S02]  /*37150*/  MOV R4, 0x3 ;  /* 0x0000000300047802 */ /* 0x000fe40000000f00 */
[----:B------:R-:W-:Y:S02]  /*37160*/  MOV R20, 32@lo((eval_multi_expr_kernel + .L_x_2139@srel)) ;  /* 0x0000000000147802 */ /* 0x000fe40000000f00 */
[----:B------:R-:W-:-:S04]  /*37170*/  MOV R21, 32@hi((eval_multi_expr_kernel + .L_x_2139@srel)) ;  /* 0x0000000000157802 */ /* 0x000fc80000000f00 */
[----:B------:R-:W-:Y:S05]  /*37180*/  CALL.ABS.NOINC `(apply_op) ;  /* 0x0000000000007943 */ /* 0x000fea0003c00000 */
.L_x_2139:
        /* <DEDUP_REMOVED lines=8> */
.L_x_2140:
        /* <DEDUP_REMOVED lines=9> */
.L_x_2141:
[----:B------:R0:W5:Y:S01]  /*372a0*/  LDG.E R5, [R26.64+0x4] ;  /* 0x000004241a057981 */ /* 0x000162000c1e1900 */
[----:B------:R-:W-:Y:S02]  /*372b0*/  MOV R6, R4 ;  /* 0x0000000400067202 */ /* 0x000fe40000000f00 */
[----:B------:R-:W-:Y:S02]  /*372c0*/  MOV R4, 0x1 ;  /* 0x0000000100047802 */ /* 0x000fe40000000f00 */
[----:B------:R-:W-:Y:S02]  /*372d0*/  MOV R20, 32@lo((eval_multi_expr_kernel + .L_x_2142@srel)) ;  /* 0x0000000000147802 */ /* 0x000fe40000000f00 */
[----:B------:R-:W-:-:S04]  /*372e0*/  MOV R21, 32@hi((eval_multi_expr_kernel + .L_x_2142@srel)) ;  /* 0x0000000000157802 */ /* 0x000fc80000000f00 */
[----:B0----5:R-:W-:Y:S05]  /*372f0*/  CALL.ABS.NOINC `(apply_op) ;  /* 0x0000000000007943 */ /* 0x021fea0003c00000 */
.L_x_2142:
[----:B------:R0:W5:Y:S01]  /*37300*/  LDG.E R5, [R26.64+0x4] ;  /* 0x000004241a057981 */ /* 0x000162000c1e1900 */
[----:B------:R-:W-:Y:S02]  /*37310*/  MOV R16, R4 ;  /* 0x0000000400107202 */ /* 0x000fe40000000f00 */
[----:B------:R-:W-:-:S02]  /*37320*/  MOV R6, 0xbf800000 ;  /* 0xbf80000000067802 */ /* 0x000fc40000000f00 */
[----:B------:R-:W-:Y:S02]  /*37330*/  MOV R4, 0x5 ;  /* 0x0000000500047802 */ /* 0x000fe40000000f00 */
[----:B------:R-:W-:Y:S02]  /*37340*/  MOV R20, 32@lo((eval_multi_expr_kernel + .L_x_2143@srel)) ;  /* 0x0000000000147802 */ /* 0x000fe40000000f00 */
[----:B------:R-:W-:-:S04]  /*37350*/  MOV R21, 32@hi((eval_multi_expr_kernel + .L_x_2143@srel)) ;  /* 0x0000000000157802 */ /* 0x000fc80000000f00 */
[----:B0----5:R-:W-:Y:S05]  /*37360*/  CALL.ABS.NOINC `(apply_op) ;  /* 0x0000000000007943 */ /* 0x021fea0003c00000 */
.L_x_2143:
[----:B------:R0:W5:Y:S01]  /*37370*/  LDG.E R5, [R26.64] ;  /* 0x000000241a057981 */ /* 0x000162000c1e1900 */
[----:B------:R-:W-:Y:S02]  /*37380*/  MOV R6, R4 ;  /* 0x0000000400067202 */ /* 0x000fe40000000f00 */
[----:B------:R-:W-:Y:S02]  /*37390*/  MOV R4, 0x3 ;  /* 0x0000000300047802 */ /* 0x000fe40000000f00 */
[----:B------:R-:W-:Y:S02]  /*373a0*/  MOV R20, 32@lo((eval_multi_expr_kernel + .L_x_2144@srel)) ;  /* 0x0000000000147802 */ /* 0x000fe40000000f00 */
[----:B------:R-:W-:-:S04]  /*373b0*/  MOV R21, 32@hi((eval_multi_expr_kernel + .L_x_2144@srel)) ;  /* 0x0000000000157802 */ /* 0x000fc80000000f00 */
[----:B0----5:R-:W-:Y:S05]  /*373c0*/  CALL.ABS.NOINC `(apply_op) ;  /* 0x0000000000007943 */ /* 0x021fea0003c00000 */
.L_x_2144:
[----:B------:R0:W5:Y:S01]  /*373d0*/  LDG.E R5, [R26.64+0x18] ;  /* 0x000018241a057981 */ /* 0x000162000c1e1900 */
[----:B------:R-:W-:Y:S02]  /*373e0*/  MOV R2, R4 ;  /* 0x0000000400027202 */ /* 0x000fe40000000f00 */
[----:B------:R-:W-:-:S02]  /*373f0*/  MOV R6, RZ ;  /* 0x000000ff00067202 */ /* 0x000fc40000000f00 */
[----:B------:R-:W-:Y:S02]  /*37400*/  MOV R4, 0xb ;  /* 0x0000000b00047802 */ /* 0x000fe40000000f00 */
[----:B------:R-:W-:Y:S02]  /*37410*/  MOV R20, 32@lo((eval_multi_expr_kernel + .L_x_2145@srel)) ;  /* 0x0000000000147802 */ /* 0x000fe40000000f00 */
[----:B------:R-:W-:-:S04]  /*37420*/  MOV R21, 32@hi((eval_multi_expr_kernel + .L_x_2145@srel)) ;  /* 0x0000000000157802 */ /* 0x000fc80000000f00 */
[----:B0----5:R-:W-:Y:S05]  /*37430*/  CALL.ABS.NOINC `(apply_op) ;  /* 0x0000000000007943 */ /* 0x021fea0003c00000 */
.L_x_2145:
[----:B------:R-:W-:Y:S02]  /*37440*/  MOV R5, R4 ;  /* 0x0000000400057202 */ /* 0x000fe40000000f00 */
[----:B------:R-:W-:Y:S02]  /*37450*/  MOV R6, 0x40000000 ;  /* 0x4000000000067802 */ /* 0x000fe40000000f00 */
[----:B------:R-:W-:Y:S02]  /*37460*/  MOV R4, 0x5 ;  /* 0x0000000500047802 */ /* 0x000fe40000000f00 */
[----:B------:R-:W-:Y:S02]  /*37470*/  MOV R20, 32@lo((eval_multi_expr_kernel + .L_x_2146@srel)) ;  /* 0x0000000000147802 */ /* 0x000fe40000000f00 */
[----:B------:R-:W-:-:S04]  /*37480*/  MOV R21, 32@hi((eval_multi_expr_kernel + .L_x_2146@srel)) ;  /* 0x0000000000157802 */ /* 0x000fc80000000f00 */
[----:B------:R-:W-:Y:S05]  /*37490*/  CALL.ABS.NOINC `(apply_op) ;  /* 0x0000000000007943 */ /* 0x000fea0003c00000 */
.L_x_2146:
[----:B------:R-:W-:Y:S02]  /*374a0*/  MOV R6, R4 ;  /* 0x0000000400067202 */ /* 0x000fe40000000f00 */
[----:B------:R-:W-:-:S02]  /*374b0*/  MOV R5, 0xbf83f75b ;  /* 0xbf83f75b00057802 */ /* 0x000fc40000000f00 */
[----:B------:R-:W-:Y:S02]  /*374c0*/  MOV R4, 0x3 ;  /* 0x0000000300047802 */ /* 0x000fe40000000f00 */
[----:B------:R-:W-:Y:S02]  /*374d0*/  MOV R20, 32@lo((eval_multi_expr_kernel + .L_x_2147@srel)) ;  /* 0x0000000000147802 */ /* 0x000fe40000000f00 */
[----:B------:R-:W-:-:S04]  /*374e0*/  MOV R21, 32@hi((eval_multi_expr_kernel + .L_x_2147@srel)) ;  /* 0x0000000000157802 */ /* 0x000fc80000000f00 */
[----:B------:R-:W-:Y:S05]  /*374f0*/  CALL.ABS.NOINC `(apply_op) ;  /* 0x0000000000007943 */ /* 0x000fea0003c00000 */
.L_x_2147:
[----:B------:R-:W-:Y:S02]  /*37500*/  MOV R5, R4 ;  /* 0x0000000400057202 */ /* 0x000fe40000000f00 */
[----:B------:R-:W-:Y:S02]  /*37510*/  MOV R6, R2 ;  /* 0x0000000200067202 */ /* 0x000fe40000000f00 */
[----:B------:R-:W-:Y:S02]  /*37520*/  MOV R4, 0x1 ;  /* 0x0000000100047802 */ /* 0x000fe40000000f00 */
[----:B------:R-:W-:Y:S02]  /*37530*/  MOV R20, 32@lo((eval_multi_expr_kernel + .L_x_2148@srel)) ;  /* 0x0000000000147802 */ /* 0x000fe40000000f00 */
[----:B------:R-:W-:-:S04]  /*37540*/  MOV R21, 32@hi((eval_multi_expr_kernel + .L_x_2148@srel)) ;  /* 0x0000000000157802 */ /* 0x000fc80000000f00 */
[----:B------:R-:W-:Y:S05]  /*37550*/  CALL.ABS.NOINC `(apply_op) ;  /* 0x0000000000007943 */ /* 0x000fea0003c00000 */
.L_x_2148:
[----:B------:R-:W-:Y:S02]  /*37560*/  MOV R5, R4 ;  /* 0x0000000400057202 */ /* 0x000fe40000000f00 */
[----:B------:R-:W-:-:S02]  /*37570*/  MOV R6, R16 ;  /* 0x0000001000067202 */ /* 0x000fc40000000f00 */
[----:B------:R-:W-:Y:S02]  /*37580*/  MOV R4, 0x1 ;  /* 0x0000000100047802 */ /* 0x000fe40000000f00 */
[----:B------:R-:W-:Y:S02]  /*37590*/  MOV R20, 32@lo((eval_multi_expr_kernel + .L_x_2149@srel)) ;  /* 0x0000000000147802 */ /* 0x000fe40000000f00 */
[----:B------:R-:W-:-:S04]  /*375a0*/  MOV R21, 32@hi((eval_multi_expr_kernel + .L_x_2149@srel)) ;  /* 0x0000000000157802 */ /* 0x000fc80000000f00 */
[----:B------:R-:W-:Y:S05]  /*375b0*/  CALL.ABS.NOINC `(apply_op) ;  /* 0x0000000000007943 */ /* 0x000fea0003c00000 */
.L_x_2149:
[----:B------:R0:W5:Y:S01]  /*375c0*/  LDG.E R5, [R26.64+0x4] ;  /* 0x000004241a057981 */ /* 0x000162000c1e1900 */
[----:B------:R-:W-:Y:S02]  /*375d0*/  MOV R22, R4 ;  /* 0x0000000400167202 */ /* 0x000fe40000000f00 */
[----:B------:R-:W-:Y:S02]  /*375e0*/  MOV R6, 0x40000000 ;  /* 0x4000000000067802 */ /* 0x000fe40000000f00 */
[----:B------:R-:W-:Y:S02]  /*375f0*/  MOV R4, 0x5 ;  /* 0x0000000500047802 */ /* 0x000fe40000000f00 */
[----:B------:R-:W-:Y:S02]  /*37600*/  MOV R20, 32@lo((eval_multi_expr_kernel + .L_x_2150@srel)) ;  /* 0x0000000000147802 */ /* 0x000fe40000000f00 */
[----:B------:R-:W-:-:S04]  /*37610*/  MOV R21, 32@hi((eval_multi_expr_kernel + .L_x_2150@srel)) ;  /* 0x0000000000157802 */ /* 0x000fc80000000f00 */
[----:B0----5:R-:W-:Y:S05]  /*37620*/  CALL.ABS.NOINC `(apply_op) ;  /* 0x0000000000007943 */ /* 0x021fea0003c00000 */
.L_x_2150:
[----:B------:R0:W5:Y:S01]  /*37630*/  LDG.E R5, [R26.64] ;  /* 0x000000241a057981 */ /* 0x000162000c1e1900 */
[----:B------:R-:W-:-:S02]  /*37640*/  MOV R19, R4 ;  /* 0x0000000400137202 */ /* 0x000fc40000000f00 */
[----:B------:R-:W-:Y:S02]  /*37650*/  MOV R6, 0xc0000000 ;  /* 0xc000000000067802 */ /* 0x000fe40000000f00 */
[----:B------:R-:W-:Y:S02]  /*37660*/  MOV R4, 0x5 ;  /* 0x0000000500047802 */ /* 0x000fe40000000f00 */
[----:B------:R-:W-:Y:S02]  /*37670*/  MOV R20, 32@lo((eval_multi_expr_kernel + .L_x_2151@srel)) ;  /* 0x0000000000147802 */ /* 0x000fe40000000f00 */
[----:B------:R-:W-:-:S04]  /*37680*/  MOV R21, 32@hi((eval_multi_expr_kernel + .L_x_2151@srel)) ;  /* 0x0000000000157802 */ /* 0x000fc80000000f00 */
[----:B0----5:R-:W-:Y:S05]  /*37690*/  CALL.ABS.NOINC `(apply_op) ;  /* 0x0000000000007943 */ /* 0x021fea0003c00000 */
.L_x_2151:
[----:B------:R0:W5:Y:S01]  /*376a0*/  LDG.E R5, [R26.64+0x10] ;  /* 0x000010241a057981 */ /* 0x000162000c1e1900 */
[----:B------:R-:W-:Y:S02]  /*376b0*/  MOV R18, R4 ;  /* 0x0000000400127202 */ /* 0x000fe40000000f00 */
[----:B------:R-:W-:Y:S02]  /*376c0*/  MOV R6, 0xc0000000 ;  /* 0xc000000000067802 */ /* 0x000fe40000000f00 */
[----:B------:R-:W-:Y:S02]  /*376d0*/  MOV R4, 0x5 ;  /* 0x0000000500047802 */ /* 0x000fe40000000f00 */
[----:B------:R-:W-:Y:S02]  /*376e0*/  MOV R20, 32@lo((eval_multi_expr_kernel + .L_x_2152@srel)) ;  /* 0x0000000000147802 */ /* 0x000fe40000000f00 */
[----:B------:R-:W-:-:S04]  /*376f0*/  MOV R21, 32@hi((eval_multi_expr_kernel + .L_x_2152@srel)) ;  /* 0x0000000000157802 */ /* 0x000fc80000000f00 */
[----:B0----5:R-:W-:Y:S05]  /*37700*/  CALL.ABS.NOINC `(apply_op) ;  /* 0x0000000000007943 */ /* 0x021fea0003c00000 */
.L_x_2152:
[----:B------:R0:W5:Y:S01]  /*37710*/  LDG.E R5, [R26.64+0xc] ;  /* 0x00000c241a057981 */ /* 0x000162000c1e1900 */
[----:B------:R-:W-:-:S02]  /*37720*/  MOV R17, R4 ;  /* 0x0000000400117202 */ /* 0x000fc40000000f00 */
[----:B------:R-:W-:Y:S02]  /*37730*/  MOV R6, 0x400070b7 ;  /* 0x400070b700067802 */ /* 0x000fe40000000f00 */
[----:B------:R-:W-:Y:S02]  /*37740*/  MOV R4, 0x5 ;  /* 0x0000000500047802 */ /* 0x000fe40000000f00 */
[----:B------:R-:W-:Y:S02]  /*37750*/  MOV R20, 32@lo((eval_multi_expr_kernel + .L_x_2153@srel)) ;  /* 0x0000000000147802 */ /* 0x000fe40000000f00 */
[----:B------:R-:W-:-:S04]  /*37760*/  MOV R21, 32@hi((eval_multi_expr_kernel + .L_x_2153@srel)) ;  /* 0x0000000000157802 */ /* 0x000fc80000000f00 */
[----:B0----5:R-:W-:Y:S05]  /*37770*/  CALL.ABS.NOINC `(apply_op) ;  /* 0x0000000000007943 */ /* 0x021fea0003c00000 */
.L_x_2153:
[----:B------:R0:W5:Y:S01]  /*37780*/  LDG.E R5, [R26.64+0x14] ;  /* 0x000014241a057981 */ /* 0x000162000c1e1900 */
[----:B------:R-:W-:Y:S02]  /*37790*/  MOV R16, R4 ;  /* 0x0000000400107202 */ /* 0x000fe40000000f00 */
[----:B------:R-:W-:Y:S02]  /*377a0*/  MOV R6, 0xc0000000 ;  /* 0xc000000000067802 */ /* 0x000fe40000000f00 */
[----:B------:R-:W-:Y:S02]  /*377b0*/  MOV R4, 0x5 ;  /* 0x0000000500047802 */ /* 0x000fe40000000f00 */
[----:B------:R-:W-:Y:S02]  /*377c0*/  MOV R20, 32@lo((eval_multi_expr_kernel + .L_x_2154@srel)) ;  /* 0x0000000000147802 */ /* 0x000fe40000000f00 */
[----:B------:R-:W-:-:S04]  /*377d0*/  MOV R21, 32@hi((eval_multi_expr_kernel + .L_x_2154@srel)) ;  /* 0x0000000000157802 */ /* 0x000fc80000000f00 */
[----:B0----5:R-:W-:Y:S05]  /*377e0*/  CALL.ABS.NOINC `(apply_op) ;  /* 0x0000000000007943 */ /* 0x021fea0003c00000 */
.L_x_2154:
[----:B------:R0:W5:Y:S01]  /*377f0*/  LDG.E R5, [R26.64+0x8] ;  /* 0x000008241a057981 */ /* 0x000162000c1e1900 */
[----:B------:R-:W-:-:S02]  /*37800*/  MOV R2, R4 ;  /* 0x0000000400027202 */ /* 0x000fc40000000f00 */
[----:B------:R-:W-:Y:S02]  /*37810*/  MOV R6, 0x40000000 ;  /* 0x4000000000067802 */ /* 0x000fe40000000f00 */
[----:B------:R-:W-:Y:S02]  /*37820*/  MOV R4, 0x5 ;  /* 0x0000000500047802 */ /* 0x000fe40000000f00 */
[----:B------:R-:W-:Y:S02]  /*37830*/  MOV R20, 32@lo((eval_multi_expr_kernel + .L_x_2155@srel)) ;  /* 0x0000000000147802 */ /* 0x000fe40000000f00 */
[----:B------:R-:W-:-:S04]  /*37840*/  MOV R21, 32@hi((eval_multi_expr_kernel + .L_x_2155@srel)) ;  /* 0x0000000000157802 */ /* 0x000fc80000000f00 */
[----:B0----5:R-:W-:Y:S05]  /*37850*/  CALL.ABS.NOINC `(apply_op) ;  /* 0x0000000000007943 */ /* 0x021fea0003c00000 */
.L_x_2155:
[----:B------:R-:W-:Y:S02]  /*37860*/  MOV R6, R4 ;  /* 0x0000000400067202 */ /* 0x000fe40000000f00 */
[----:B------:R-:W-:Y:S02]  /*37870*/  MOV R5, 0x3dc47867 ;  /* 0x3dc4786700057802 */ /* 0x000fe40000000f00 */
[----:B------:R-:W-:Y:S02]  /*37880*/  MOV R4, 0x3 ;  /* 0x0000000300047802 */ /* 0x000fe40000000f00 */
[----:B------:R-:W-:Y:S02]  /*37890*/  MOV R20, 32@lo((eval_multi_expr_kernel + .L_x_2156@srel)) ;  /* 0x0000000000147802 */ /* 0x000fe40000000f00 */
[----:B------:R-:W-:-:S04]  /*378a0*/  MOV R21, 32@hi((eval_multi_expr_kernel + .L_x_2156@srel)) ;  /* 0x0000000000157802 */ /* 0x000fc80000000f00 */
[----:B------:R-:W-:Y:S05]  /*378b0*/  CALL.ABS.NOINC `(apply_op) ;  /* 0x0000000000007943 */ /* 0x000fea0003c00000 */
.L_x_2156:
[----:B------:R-:W-:Y:S02]  /*378c0*/  MOV R5, R4 ;  /* 0x0000000400057202 */ /* 0x000fe40000000f00 */
[----:B------:R-:W-:-:S02]  /*378d0*/  MOV R6, R2 ;  /* 0x0000000200067202 */ /* 0x000fc40000000f00 */
[----:B------:R-:W-:Y:S02]  /*378e0*/  MOV R4, 0x3 ;  /* 0x0000000300047802 */ /* 0x000fe40000000f00 */
[----:B------:R-:W-:Y:S02]  /*378f0*/  MOV R20, 32@lo((eval_multi_expr_kernel + .L_x_2157@srel)) ;  /* 0x0000000000147802 */ /* 0x000fe40000000f00 */
[----:B------:R-:W-:-:S04]  /*37900*/  MOV R21, 32@hi((eval_multi_expr_kernel + .L_x_2157@srel)) ;  /* 0x0000000000157802 */ /* 0x000fc80000000f00 */
[----:B------:R-:W-:Y:S05]  /*37910*/  CALL.ABS.NOINC `(apply_op) ;  /* 0x0000000000007943 */ /* 0x000fea0003c00000 */
.L_x_2157:
[----:B------:R-:W-:Y:S02]  /*37920*/  MOV R5, R4 ;  /* 0x0000000400057202 */ /* 0x000fe40000000f00 */
[----:B------:R-:W-:Y:S02]  /*37930*/  MOV R6, R16 ;  /* 0x0000001000067202 */ /* 0x000fe40000000f00 */
[----:B------:R-:W-:Y:S02]  /*37940*/  MOV R4, 0x3 ;  /* 0x0000000300047802 */ /* 0x000fe40000000f00 */
[----:B------:R-:W-:Y:S02]  /*37950*/  MOV R20, 32@lo((eval_multi_expr_kernel + .L_x_2158@srel)) ;  /* 0x0000000000147802 */ /* 0x000fe40000000f00 */
[----:B------:R-:W-:-:S04]  /*37960*/  MOV R21, 32@hi((eval_multi_expr_kernel + .L_x_2158@srel)) ;  /* 0x0000000000157802 */ /* 0x000fc80000000f00 */
[----:B------:R-:W-:Y:S05]  /*37970*/  CALL.ABS.NOINC `(apply_op) ;  /* 0x0000000000007943 */ /* 0x000fea0003c00000 */
.L_x_2158:
[----:B------:R-:W-:Y:S02]  /*37980*/  MOV R5, R4 ;  /* 0x0000000400057202 */ /* 0x000fe40000000f00 */
[----:B------:R-:W-:-:S02]  /*37990*/  MOV R6, R17 ;  /* 0x0000001100067202 */ /* 0x000fc40000000f00 */
[----:B------:R-:W-:Y:S02]  /*379a0*/  MOV R4, 0x3 ;  /* 0x0000000300047802 */ /* 0x000fe40000000f00 */
[----:B------:R-:W-:Y:S02]  /*379b0*/  MOV R20, 32@lo((eval_multi_expr_kernel + .L_x_2159@srel)) ;  /* 0x0000000000147802 */ /* 0x000fe40000000f00 */
[----:B------:R-:W-:-:S04]  /*379c0*/  MOV R21, 32@hi((eval_multi_expr_kernel + .L_x_2159@srel)) ;  /* 0x0000000000157802 */ /* 0x000fc80000000f00 */
[----:B------:R-:W-:Y:S05]  /*379d0*/  CALL.ABS.NOINC `(apply_op) ;  /* 0x0000000000007943 */ /* 0x000fea0003c00000 */
.L_x_2159:
[----:B------:R-:W-:Y:S02]  /*379e0*/  MOV R5, R4 ;  /* 0x0000000400057202 */ /* 0x000fe40000000f00 */
[----:B------:R-:W-:Y:S02]  /*379f0*/  MOV R6, R18 ;  /* 0x0000001200067202 */ /* 0x000fe40000000f00 */
[----:B------:R-:W-:Y:S02]  /*37a00*/  MOV R4, 0x3 ;  /* 0x0000000300047802 */ /* 0x000fe40000000f00 */
[----:B------:R-:W-:Y:S02]  /*37a10*/  MOV R20, 32@lo((eval_multi_expr_kernel + .L_x_2160@srel)) ;  /* 0x0000000000147802 */ /* 0x000fe40000000f00 */
[----:B------:R-:W-:-:S04]  /*37a20*/  MOV R21, 32@hi((eval_multi_expr_kernel + .L_x_2160@srel)) ;  /* 0x0000000000157802 */ /* 0x000fc80000000f00 */
[----:B------:R-:W-:Y:S05]  /*37a30*/  CALL.ABS.NOINC `(apply_op) ;  /* 0x0000000000007943 */ /* 0x000fea0003c00000 */
.L_x_2160:
[----:B------:R-:W-:Y:S02]  /*37a40*/  MOV R5, R4 ;  /* 0x0000000400057202 */ /* 0x000fe40000000f00 */
[----:B------:R-:W-:-:S02]  /*37a50*/  MOV R6, R19 ;  /* 0x0000001300067202 */ /* 0x000fc40000000f00 */
[----:B------:R-:W-:Y:S02]  /*37a60*/  MOV R4, 0x1 ;  /* 0x0000000100047802 */ /* 0x000fe40000000f00 */
[----:B------:R-:W-:Y:S02]  /*37a70*/  MOV R20, 32@lo((eval_multi_expr_kernel + .L_x_2161@srel)) ;  /* 0x0000000000147802 */ /* 0x000fe40000000f00 */
[----:B------:R-:W-:-:S04]  /*37a80*/  MOV R21, 32@hi((eval_multi_expr_kernel + .L_x_2161@srel)) ;  /* 0x0000000000157802 */ /* 0x000fc80000000f00 */
[----:B------:R-:W-:Y:S05]  /*37a90*/  CALL.ABS.NOINC `(apply_op) ;  /* 0x0000000000007943 */ /* 0x000fea0003c00000 */
.L_x_2161:
        /* <DEDUP_REMOVED lines=8> */
.L_x_2162:
        /* <DEDUP_REMOVED lines=9> */
.L_x_2163:
[----:B------:R0:W5:Y:S01]  /*37bb0*/  LDG.E R5, [R26.64+0x4] ;  /* 0x000004241a057981 */ /* 0x000162000c1e1900 */
[----:B------:R-:W-:Y:S02]  /*37bc0*/  MOV R6, R4 ;  /* 0x0000000400067202 */ /* 0x000fe40000000f00 */
[----:B------:R-:W-:Y:S02]  /*37bd0*/  MOV R4, 0x3 ;  /* 0x0000000300047802 */ /* 0x000fe40000000f00 */
[----:B------:R-:W-:Y:S02]  /*37be0*/  MOV R20, 32@lo((eval_multi_expr_kernel + .L_x_2164@srel)) ;  /* 0x0000000000147802 */ /* 0x000fe40000000f00 */
[----:B------:R-:W-:-:S04]  /*37bf0*/  MOV R21, 32@hi((eval_multi_expr_kernel + .L_x_2164@srel)) ;  /* 0x0000000000157802 */ /* 0x000fc80000000f00 */
[----:B0----5:R-:W-:Y:S05]  /*37c00*/  CALL.ABS.NOINC `(apply_op) ;  /* 0x0000000000007943 */ /* 0x021fea0003c00000 */
.L_x_2164:
[----:B------:R0:W5:Y:S01]  /*37c10*/  LDG.E R5, [R26.64+0x4] ;  /* 0x000004241a057981 */ /* 0x000162000c1e1900 */
[----:B------:R-:W-:Y:S02]  /*37c20*/  MOV R16, R4 ;  /* 0x0000000400107202 */ /* 0x000fe40000000f00 */
[----:B------:R-:W-:-:S02]  /*37c30*/  MOV R6, 0xbf800000 ;  /* 0xbf80000000067802 */ /* 0x000fc40000000f00 */
[----:B------:R-:W-:Y:S02]  /*37c40*/  MOV R4, 0x5 ;  /* 0x0000000500047802 */ /* 0x000fe40000000f00 */
[----:B------:R-:W-:Y:S02]  /*37c50*/  MOV R20, 32@lo((eval_multi_expr_kernel + .L_x_2165@srel)) ;  /* 0x0000000000147802 */ /* 0x000fe40000000f00 */
[----:B------:R-:W-:-:S04]  /*37c60*/  MOV R21, 32@hi((eval_multi_expr_kernel + .L_x_2165@srel)) ;  /* 0x0000000000157802 */ /* 0x000fc80000000f00 */
[----:B0----5:R-:W-:Y:S05]  /*37c70*/  CALL.ABS.NOINC `(apply_op) ;  /* 0x0000000000007943 */ /* 0x021fea0003c00000 */
.L_x_2165:
[----:B------:R0:W5:Y:S01]  /*37c80*/  LDG.E R5, [R26.64] ;  /* 0x000000241a057981 */ /* 0x000162000c1e1900 */
[----:B------:R-:W-:Y:S02]  /*37c90*/  MOV R6, R4 ;  /* 0x0000000400067202 */ /* 0x000fe40000000f00 */
[----:B------:R-:W-:Y:S02]  /*37ca0*/  MOV R4, 0x1 ;  /* 0x0000000100047802 */ /* 0x000fe40000000f00 */
[----:B------:R-:W-:Y:S02]  /*37cb0*/  MOV R20, 32@lo((eval_multi_expr_kernel + .L_x_2166@srel)) ;  /* 0x0000000000147802 */ /* 0x000fe40000000f00 */
[----:B------:R-:W-:-:S04]  /*37cc0*/  MOV R21, 32@hi((eval_multi_expr_kernel + .L_x_2166@srel)) ;  /* 0x0000000000157802 */ /* 0x000fc80000000f00 */
[----:B0----5:R-:W-:Y:S05]  /*37cd0*/  CALL.ABS.NOINC `(apply_op) ;  /* 0x0000000000007943 */ /* 0x021fea0003c00000 */
.L_x_2166:
[----:B------:R0:W5:Y:S01]  /*37ce0*/  LDG.E R5, [R26.64+0x18] ;  /* 0x000018241a057981 */ /* 0x000162000c1e1900 */
[----:B------:R-:W-:Y:S02]  /*37cf0*/  MOV R2, R4 ;  /* 0x0000000400027202 */ /* 0x000fe40000000f00 */
[----:B------:R-:W-:-:S02]  /*37d00*/  MOV R6, RZ ;  /* 0x000000ff00067202 */ /* 0x000fc40000000f00 */
[----:B------:R-:W-:Y:S02]  /*37d10*/  MOV R4, 0xa ;  /* 0x0000000a00047802 */ /* 0x000fe40000000f00 */
[----:B------:R-:W-:Y:S02]  /*37d20*/  MOV R20, 32@lo((eval_multi_expr_kernel + .L_x_2167@srel)) ;  /* 0x0000000000147802 */ /* 0x000fe40000000f00 */
[----:B------:R-:W-:-:S04]  /*37d30*/  MOV R21, 32@hi((eval_multi_expr_kernel + .L_x_2167@srel)) ;  /* 0x0000000000157802 */ /* 0x000fc80000000f00 */
[----:B0----5:R-:W-:Y:S05]  /*37d40*/  CALL.ABS.NOINC `(apply_op) ;  /* 0x0000000000007943 */ /* 0x021fea0003c00000 */
.L_x_2167:
[----:B------:R-:W-:Y:S02]  /*37d50*/  MOV R5, R4 ;  /* 0x0000000400057202 */ /* 0x000fe40000000f00 */
[----:B------:R-:W-:Y:S02]  /*37d60*/  MOV R6, 0x40000000 ;  /* 0x4000000000067802 */ /* 0x000fe40000000f00 */
[----:B------:R-:W-:Y:S02]  /*37d70*/  MOV R4, 0x5 ;  /* 0x0000000500047802 */ /* 0x000fe40000000f00 */
[----:B------:R-:W-:Y:S02]  /*37d80*/  MOV R20, 32@lo((eval_multi_expr_kernel + .L_x_2168@srel)) ;  /* 0x0000000000147802 */ /* 0x000fe40000000f00 */
[----:B------:R-:W-:-:S04]  /*37d90*/  MOV R21, 32@hi((eval_multi_expr_kernel + .L_x_2168@srel)) ;  /* 0x0000000000157802 */ /* 0x000fc80000000f00 */
[----:B------:R-:W-:Y:S05]  /*37da0*/  CALL.ABS.NOINC `(apply_op) ;  /* 0x0000000000007943 */ /* 0x000fea0003c00000 */
.L_x_2168:
[----:B------:R-:W-:Y:S02]  /*37db0*/  MOV R6, R4 ;  /* 0x0000000400067202 */ /* 0x000fe40000000f00 */
[----:B------:R-:W-:-:S02]  /*37dc0*/  MOV R5, 0xbf800000 ;  /* 0xbf80000000057802 */ /* 0x000fc40000000f00 */
[----:B------:R-:W-:Y:S02]  /*37dd0*/  MOV R4, 0x3 ;  /* 0x0000000300047802 */ /* 0x000fe40000000f00 */
[----:B------:R-:W-:Y:S02]  /*37de0*/  MOV R20, 32@lo((eval_multi_expr_kernel + .L_x_2169@srel)) ;  /* 0x0000000000147802 */ /* 0x000fe40000000f00 */
[----:B------:R-:W-:-:S04]  /*37df0*/  MOV R21, 32@hi((eval_multi_expr_kernel + .L_x_2169@srel)) ;  /* 0x0000000000157802 */ /* 0x000fc80000000f00 */
[----:B------:R-:W-:Y:S05]  /*37e00*/  CALL.ABS.NOINC `(apply_op) ;  /* 0x0000000000007943 */ /* 0x000fea0003c00000 */
.L_x_2169:
[----:B------:R-:W-:Y:S02]  /*37e10*/  MOV R5, R4 ;  /* 0x0000000400057202 */ /* 0x000fe40000000f00 */
[----:B------:R-:W-:Y:S02]  /*37e20*/  MOV R6, R2 ;  /* 0x0000000200067202 */ /* 0x000fe40000000f00 */
[----:B------:R-:W-:Y:S02]  /*37e30*/  MOV R4, 0x1 ;  /* 0x0000000100047802 */ /* 0x000fe40000000f00 */
[----:B------:R-:W-:Y:S02]  /*37e40*/  MOV R20, 32@lo((eval_multi_expr_kernel + .L_x_2170@srel)) ;  /* 0x0000000000147802 */ /* 0x000fe40000000f00 */
[----:B------:R-:W-:-:S04]  /*37e50*/  MOV R21, 32@hi((eval_multi_expr_kernel + .L_x_2170@srel)) ;  /* 0x0000000000157802 */ /* 0x000fc80000000f00 */
[----:B------:R-:W-:Y:S05]  /*37e60*/  CALL.ABS.NOINC `(apply_op) ;  /* 0x0000000000007943 */ /* 0x000fea0003c00000 */
.L_x_2170:
[----:B------:R-:W-:Y:S02]  /*37e70*/  MOV R5, R4 ;  /* 0x0000000400057202 */ /* 0x000fe40000000f00 */
[----:B------:R-:W-:-:S02]  /*37e80*/  MOV R6, R16 ;  /* 0x0000001000067202 */ /* 0x000fc40000000f00 */
[----:B------:R-:W-:Y:S02]  /*37e90*/  MOV R4, 0x1 ;  /* 0x0000000100047802 */ /* 0x000fe40000000f00 */
[----:B------:R-:W-:Y:S02]  /*37ea0*/  MOV R20, 32@lo((eval_multi_expr_kernel + .L_x_2171@srel)) ;  /* 0x0000000000147802 */ /* 0x000fe40000000f00 */
[----:B------:R-:W-:-:S04]  /*37eb0*/  MOV R21, 32@hi((eval_multi_expr_kernel + .L_x_2171@srel)) ;  /* 0x0000000000157802 */ /* 0x000fc80000000f00 */
[----:B------:R-:W-:Y:S05]  /*37ec0*/  CALL.ABS.NOINC `(apply_op) ;  /* 0x0000000000007943 */ /* 0x000fea0003c00000 */
.L_x_2171:
[----:B------:R0:W5:Y:S01]  /*37ed0*/  LDG.E R5, [R26.64+0x4] ;  /* 0x000004241a057981 */ /* 0x000162000c1e1900 */
[----:B------:R-:W-:Y:S02]  /*37ee0*/  MOV R22, R4 ;  /* 0x0000000400167202 */ /* 0x000fe40000000f00 */
[----:B------:R-:W-:Y:S02]  /*37ef0*/  MOV R6, 0x40000000 ;  /* 0x4000000000067802 */ /* 0x000fe40000000f00 */
[----:B------:R-:W-:Y:S02]  /*37f00*/  MOV R4, 0x5 ;  /* 0x0000000500047802 */ /* 0x000fe40000000f00 */
[----:B------:R-:W-:Y:S02]  /*37f10*/  MOV R20, 32@lo((eval_multi_expr_kernel + .L_x_2172@srel)) ;  /* 0x0000000000147802 */ /* 0x000fe40000000f00 */
[----:B------:R-:W-:-:S04]  /*37f20*/  MOV R21, 32@hi((eval_multi_expr_kernel + .L_x_2172@srel)) ;  /* 0x0000000000157802 */ /* 0x000fc80000000f00 */
[----:B0----5:R-:W-:Y:S05]  /*37f30*/  CALL.ABS.NOINC `(apply_op) ;  /* 0x0000000000007943 */ /* 0x021fea0003c00000 */
.L_x_2172:
[----:B------:R0:W5:Y:S01]  /*37f40*/  LDG.E R5, [R26.64] ;  /* 0x000000241a057981 */ /* 0x000162000c1e1900 */
[----:B------:R-:W-:-:S02]  /*37f50*/  MOV R19, R4 ;  /* 0x0000000400137202 */ /* 0x000fc40000000f00 */
[----:B------:R-:W-:Y:S02]  /*37f60*/  MOV R6, 0xc0000000 ;  /* 0xc000000000067802 */ /* 0x000fe40000000f00 */
[----:B------:R-:W-:Y:S02]  /*37f70*/  MOV R4, 0x5 ;  /* 0x0000000500047802 */ /* 0x000fe40000000f00 */
[----:B------:R-:W-:Y:S02]  /*37f80*/  MOV R20, 32@lo((eval_multi_expr_kernel + .L_x_2173@srel)) ;  /* 0x0000000000147802 */ /* 0x000fe40000000f00 */
[----:B------:R-:W-:-:S04]  /*37f90*/  MOV R21, 32@hi((eval_multi_expr_kernel + .L_x_2173@srel)) ;  /* 0x0000000000157802 */ /* 0x000fc80000000f00 */
[----:B0----5:R-:W-:Y:S05]  /*37fa0*/  CALL.ABS.NOINC `(apply_op) ;  /* 0x0000000000007943 */ /* 0x021fea0003c00000 */
.L_x_2173:
[----:B------:R0:W5:Y:S01]  /*37fb0*/  LDG.E R5, [R26.64+0x10] ;  /* 0x000010241a057981 */ /* 0x000162000c1e1900 */
[----:B------:R-:W-:Y:S02]  /*37fc0*/  MOV R18, R4 ;  /* 0x0000000400127202 */ /* 0x000fe40000000f00 */
[----:B------:R-:W-:Y:S02]  /*37fd0*/  MOV R6, 0xc0000000 ;  /* 0xc000000000067802 */ /* 0x000fe40000000f00 */
[----:B------:R-:W-:Y:S02]  /*37fe0*/  MOV R4, 0x5 ;  /* 0x0000000500047802 */ /* 0x000fe40000000f00 */
[----:B------:R-:W-:Y:S02]  /*37ff0*/  MOV R20, 32@lo((eval_multi_expr_kernel + .L_x_2174@srel)) ;  /* 0x0000000000147802 */ /* 0x000fe40000000f00 */
[----:B------:R-:W-:-:S04]  /*38000*/  MOV R21, 32@hi((eval_multi_expr_kernel + .L_x_2174@srel)) ;  /* 0x0000000000157802 */ /* 0x000fc80000000f00 */
[----:B0----5:R-:W-:Y:S05]  /*38010*/  CALL.ABS.NOINC `(apply_op) ;  /* 0x0000000000007943 */ /* 0x021fea0003c00000 */
.L_x_2174:
[----:B------:R0:W5:Y:S01]  /*38020*/  LDG.E R5, [R26.64+0xc] ;  /* 0x00000c241a057981 */ /* 0x000162000c1e1900 */
[----:B------:R-:W-:-:S02]  /*38030*/  MOV R17, R4 ;  /* 0x0000000400117202 */ /* 0x000fc40000000f00 */
[----:B------:R-:W-:Y:S02]  /*38040*/  MOV R6, 0x40000000 ;  /* 0x4000000000067802 */ /* 0x000fe40000000f00 */
[----:B------:R-:W-:Y:S02]  /*38050*/  MOV R4, 0x5 ;  /* 0x0000000500047802 */ /* 0x000fe40000000f00 */
[----:B------:R-:W-:Y:S02]  /*38060*/  MOV R20, 32@lo((eval_multi_expr_kernel + .L_x_2175@srel)) ;  /* 0x0000000000147802 */ /* 0x000fe40000000f00 */
[----:B------:R-:W-:-:S04]  /*38070*/  MOV R21, 32@hi((eval_multi_expr_kernel + .L_x_2175@srel)) ;  /* 0x0000000000157802 */ /* 0x000fc80000000f00 */
[----:B0----5:R-:W-:Y:S05]  /*38080*/  CALL.ABS.NOINC `(apply_op) ;  /* 0x0000000000007943 */ /* 0x021fea0003c00000 */
.L_x_2175:
[----:B------:R0:W5:Y:S01]  /*38090*/  LDG.E R5, [R26.64+0x14] ;  /* 0x000014241a057981 */ /* 0x000162000c1e1900 */
[----:B------:R-:W-:Y:S02]  /*380a0*/  MOV R16, R4 ;  /* 0x0000000400107202 */ /* 0x000fe40000000f00 */
[----:B------:R-:W-:Y:S02]  /*380b0*/  MOV R6, 0xc0000000 ;  /* 0xc000000000067802 */ /* 0x000fe40000000f00 */
[----:B------:R-:W-:Y:S02]  /*380c0*/  MOV R4, 0x5 ;  /* 0x0000000500047802 */ /* 0x000fe40000000f00 */
[----:B------:R-:W-:Y:S02]  /*380d0*/  MOV R20, 32@lo((eval_multi_expr_kernel + .L_x_2176@srel)) ;  /* 0x0000000000147802 */ /* 0x000fe40000000f00 */
[----:B------:R-:W-:-:S04]  /*380e0*/  MOV R21, 32@hi((eval_multi_expr_kernel + .L_x_2176@srel)) ;  /* 0x0000000000157802 */ /* 0x000fc80000000f00 */
[----:B0----5:R-:W-:Y:S05]  /*380f0*/  CALL.ABS.NOINC `(apply_op) ;  /* 0x0000000000007943 */ /* 0x021fea0003c00000 */
.L_x_2176:
[----:B------:R0:W5:Y:S01]  /*38100*/  LDG.E R5, [R26.64+0x8] ;  /* 0x000008241a057981 */ /* 0x000162000c1e1900 */
[----:B------:R-:W-:-:S02]  /*38110*/  MOV R2, R4 ;  /* 0x0000000400027202 */ /* 0x000fc40000000f00 */
[----:B------:R-:W-:Y:S02]  /*38120*/  MOV R6, 0x40000000 ;  /* 0x4000000000067802 */ /* 0x000fe40000000f00 */
[----:B------:R-:W-:Y:S02]  /*38130*/  MOV R4, 0x5 ;  /* 0x0000000500047802 */ /* 0x000fe40000000f00 */
[----:B------:R-:W-:Y:S02]  /*38140*/  MOV R20, 32@lo((eval_multi_expr_kernel + .L_x_2177@srel)) ;  /* 0x0000000000147802 */ /* 0x000fe40000000f00 */
[----:B------:R-:W-:-:S04]  /*38150*/  MOV R21, 32@hi((eval_multi_expr_kernel + .L_x_2177@srel)) ;  /* 0x0000000000157802 */ /* 0x000fc80000000f00 */
[----:B0----5:R-:W-:Y:S05]  /*38160*/  CALL.ABS.NOINC `(apply_op) ;  /* 0x0000000000007943 */ /* 0x021fea0003c00000 */
.L_x_2177:
[----:B------:R-:W-:Y:S02]  /*38170*/  MOV R6, R4 ;  /* 0x0000000400067202 */ /* 0x000fe40000000f00 */
[----:B------:R-:W-:Y:S02]  /*38180*/  MOV R5, 0x3dc1cc3f ;  /* 0x3dc1cc3f00057802 */ /* 0x000fe40000000f00 */
[----:B------:R-:W-:Y:S02]  /*38190*/  MOV R4, 0x3 ;  /* 0x0000000300047802 */ /* 0x000fe40000000f00 */
[----:B------:R-:W-:Y:S02]  /*381a0*/  MOV R20, 32@lo((eval_multi_expr_kernel + .L_x_2178@srel)) ;  /* 0x0000000000147802 */ /* 0x000fe40000000f00 */
[----:B------:R-:W-:-:S04]  /*381b0*/  MOV R21, 32@hi((eval_multi_expr_kernel + .L_x_2178@srel)) ;  /* 0x0000000000157802 */ /* 0x000fc80000000f00 */
[----:B------:R-:W-:Y:S05]  /*381c0*/  CALL.ABS.NOINC `(apply_op) ;  /* 0x0000000000007943 */ /* 0x000fea0003c00000 */
.L_x_2178:
[----:B------:R-:W-:Y:S02]  /*381d0*/  MOV R5, R4 ;  /* 0x0000000400057202 */ /* 0x000fe40000000f00 */
[----:B------:R-:W-:-:S02]  /*381e0*/  MOV R6, R2 ;  /* 0x0000000200067202 */ /* 0x000fc40000000f00 */
[----:B------:R-:W-:Y:S02]  /*381f0*/  MOV R4, 0x3 ;  /* 0x0000000300047802 */ /* 0x000fe40000000f00 */
[----:B------:R-:W-:Y:S02]  /*38200*/  MOV R20, 32@lo((eval_multi_expr_kernel + .L_x_2179@srel)) ;  /* 0x0000000000147802 */ /* 0x000fe40000000f00 */
[----:B------:R-:W-:-:S04]  /*38210*/  MOV R21, 32@hi((eval_multi_expr_kernel + .L_x_2179@srel)) ;  /* 0x0000000000157802 */ /* 0x000fc80000000f00 */
[----:B------:R-:W-:Y:S05]  /*38220*/  CALL.ABS.NOINC `(apply_op) ;  /* 0x0000000000007943 */ /* 0x000fea0003c00000 */
.L_x_2179:
[----:B------:R-:W-:Y:S02]  /*38230*/  MOV R5, R4 ;  /* 0x0000000400057202 */ /* 0x000fe40000000f00 */
[----:B------:R-:W-:Y:S02]  /*38240*/  MOV R6, R16 ;  /* 0x0000001000067202 */ /* 0x000fe40000000f00 */
[----:B------:R-:W-:Y:S02]  /*38250*/  MOV R4, 0x1 ;  /* 0x0000000100047802 */ /* 0x000fe40000000f00 */
[----:B------:R-:W-:Y:S02]  /*38260*/  MOV R20, 32@lo((eval_multi_expr_kernel + .L_x_2180@srel)) ;  /* 0x0000000000147802 */ /* 0x000fe40000000f00 */
[----:B------:R-:W-:-:S04]  /*38270*/  MOV R21, 32@hi((eval_multi_expr_kernel + .L_x_2180@srel)) ;  /* 0x0000000000157802 */ /* 0x000fc80000000f00 */
[----:B------:R-:W-:Y:S05]  /*38280*/  CALL.ABS.NOINC `(apply_op) ;  /* 0x0000000000007943 */ /* 0x000fea0003c00000 */
.L_x_2180:
[----:B------:R-:W-:Y:S02]  /*38290*/  MOV R5, R4 ;  /* 0x0000000400057202 */ /* 0x000fe40000000f00 */
[----:B------:R-:W-:-:S02]  /*382a0*/  MOV R6, R17 ;  /* 0x0000001100067202 */ /* 0x000fc40000000f00 */
[----:B------:R-:W-:Y:S02]  /*382b0*/  MOV R4, 0x1 ;  /* 0x0000000100047802 */ /* 0x000fe40000000f00 */
[----:B------:R-:W-:Y:S02]  /*382c0*/  MOV R20, 32@lo((eval_multi_expr_kernel + .L_x_2181@srel)) ;  /* 0x0000000000147802 */ /* 0x000fe40000000f00 */
[----:B------:R-:W-:-:S04]  /*382d0*/  MOV R21, 32@hi((eval_multi_expr_kernel + .L_x_2181@srel)) ;  /* 0x0000000000157802 */ /* 0x000fc80000000f00 */
[----:B------:R-:W-:Y:S05]  /*382e0*/  CALL.ABS.NOINC `(apply_op) ;  /* 0x0000000000007943 */ /* 0x000fea0003c00000 */
.L_x_2181:
[----:B------:R-:W-:Y:S02]  /*382f0*/  MOV R5, R4 ;  /* 0x0000000400057202 */ /* 0x000fe40000000f00 */
[----:B------:R-:W-:Y:S02]  /*38300*/  MOV R6, R18 ;  /* 0x0000001200067202 */ /* 0x000fe40000000f00 */
[----:B------:R-:W-:Y:S02]  /*38310*/  MOV R4, 0x1 ;  /* 0x0000000100047802 */ /* 0x000fe40000000f00 */
[----:B------:R-:W-:Y:S02]  /*38320*/  MOV R20, 32@lo((eval_multi_expr_kernel + .L_x_2182@srel)) ;  /* 0x0000000000147802 */ /* 0x000fe40000000f00 */
[----:B------:R-:W-:-:S04]  /*38330*/  MOV R21, 32@hi((eval_multi_expr_kernel + .L_x_2182@srel)) ;  /* 0x0000000000157802 */ /* 0x000fc80000000f00 */
[----:B------:R-:W-:Y:S05]  /*38340*/  CALL.ABS.NOINC `(apply_op) ;  /* 0x0000000000007943 */ /* 0x000fea0003c00000 */
.L_x_2182:
[----:B------:R-:W-:Y:S02]  /*38350*/  MOV R5, R4 ;  /* 0x0000000400057202 */ /* 0x000fe40000000f00 */
[----:B------:R-:W-:-:S02]  /*38360*/  MOV R6, R19 ;  /* 0x0000001300067202 */ /* 0x000fc40000000f00 */
[----:B------:R-:W-:Y:S02]  /*38370*/  MOV R4, 0x3 ;  /* 0x0000000300047802 */ /* 0x000fe40000000f00 */
[----:B------:R-:W-:Y:S02]  /*38380*/  MOV R20, 32@lo((eval_multi_expr_kernel + .L_x_2183@srel)) ;  /* 0x0000000000147802 */ /* 0x000fe40000000f00 */
[----:B------:R-:W-:-:S04]  /*38390*/  MOV R21, 32@hi((eval_multi_expr_kernel + .L_x_2183@srel)) ;  /* 0x0000000000157802 */ /* 0x000fc80000000f00 */
[----:B------:R-:W-:Y:S05]  /*383a0*/  CALL.ABS.NOINC `(apply_op) ;  /* 0x0000000000007943 */ /* 0x000fea0003c00000 */
.L_x_2183:
        /* <DEDUP_REMOVED lines=8> */
.L_x_2184:
[----:B------:R0:W-:Y:S04]  /*38430*/  STG.E [R16.64], R4 ;  /* 0x0000000410007986 */ /* 0x0001e8000c101924 */
[----:B------:R1:W5:Y:S01]  /*38440*/  LDG.E R5, [R26.64] ;  /* 0x000000241a057981 */ /* 0x000362000c1e1900 */
[----:B------:R-:W-:-:S02]  /*38450*/  MOV R3, c[0x0][0x16c] ;  /* 0x00005b0000037a02 */ /* 0x000fc40000000f00 */
[----:B------:R-:W-:Y:S02]  /*38460*/  MOV R25, 0x4 ;  /* 0x0000000400197802 */ /* 0x000fe40000000f00 */
[----:B------:R-:W-:Y:S01]  /*38470*/  MOV R6, 0xbf6a34e5 ;  /* 0xbf6a34e500067802 */ /* 0x000fe20000000f00 */
[----:B------:R-:W-:Y:S01]  /*38480*/  IMAD R24, R3, 0x63, R24 ;  /* 0x0000006303187824 */ /* 0x000fe200078e0218 */
[----:B0-----:R-:W-:-:S03]  /*38490*/  MOV R4, 0x5 ;  /* 0x0000000500047802 */ /* 0x001fc60000000f00 */
[----:B------:R-:W-:-:S04]  /*384a0*/  IMAD.WIDE.U32 R24, R24, R25, c[0x0][0x178] ;  /* 0x00005e0018187625 */ /* 0x000fc800078e0019 */
[----:B-1----:R-:W-:Y:S02]  /*384b0*/  MOV R20, 32@lo((eval_multi_expr_kernel + .L_x_2185@srel)) ;  /* 0x0000000000147802 */ /* 0x002fe40000000f00 */
[----:B------:R-:W-:-:S04]  /*384c0*/  MOV R21, 32@hi((eval_multi_expr_kernel + .L_x_2185@srel)) ;  /* 0x0000000000157802 */ /* 0x000fc80000000f00 */
[----:B-----5:R-:W-:Y:S05]  /*384d0*/  CALL.ABS.NOINC `(apply_op) ;  /* 0x0000000000007943 */ /* 0x020fea0003c00000 */
.L_x_2185:
[----:B------:R0:W5:Y:S01]  /*384e0*/  LDG.E R5, [R26.64+0x4] ;  /* 0x000004241a057981 */ /* 0x000162000c1e1900 */
[----:B------:R-:W-:Y:S02]  /*384f0*/  MOV R6, R4 ;  /* 0x0000000400067202 */ /* 0x000fe40000000f00 */
[----:B------:R-:W-:Y:S02]  /*38500*/  MOV R4, 0x3 ;  /* 0x0000000300047802 */ /* 0x000fe40000000f00 */
[----:B------:R-:W-:Y:S02]  /*38510*/  MOV R20, 32@lo((eval_multi_expr_kernel + .L_x_2186@srel)) ;  /* 0x0000000000147802 */ /* 0x000fe40000000f00 */
[----:B------:R-:W-:-:S04]  /*38520*/  MOV R21, 32@hi((eval_multi_expr_kernel + .L_x_2186@srel)) ;  /* 0x0000000000157802 */ /* 0x000fc80000000f00 */
[----:B0----5:R-:W-:Y:S05]  /*38530*/  CALL.ABS.NOINC `(apply_op) ;  /* 0x0000000000007943 */ /* 0x021fea0003c00000 */
.L_x_2186:
[----:B------:R0:W5:Y:S01]  /*38540*/  LDG.E R5, [R26.64+0x4] ;  /* 0x000004241a057981 */ /* 0x000162000c1e1900 */
[----:B------:R-:W-:Y:S02]  /*38550*/  MOV R16, R4 ;  /* 0x0000000400107202 */ /* 0x000fe40000000f00 */
[----:B------:R-:W-:-:S02]  /*38560*/  MOV R6, 0xbf800000 ;  /* 0xbf80000000067802 */ /* 0x000fc40000000f00 */
[----:B------:R-:W-:Y:S02]  /*38570*/  MOV R4, 0x5 ;  /* 0x0000000500047802 */ /* 0x000fe40000000f00 */
[----:B------:R-:W-:Y:S02]  /*38580*/  MOV R20, 32@lo((eval_multi_expr_kernel + .L_x_2187@srel)) ;  /* 0x0000000000147802 */ /* 0x000fe40000000f00 */
[----:B------:R-:W-:-:S04]  /*38590*/  MOV R21, 32@hi((eval_multi_expr_kernel + .L_x_2187@srel)) ;  /* 0x0000000000157802 */ /* 0x000fc80000000f00 */
[----:B0----5:R-:W-:Y:S05]  /*385a0*/  CALL.ABS.NOINC `(apply_op) ;  /* 0x0000000000007943 */ /* 0x021fea0003c00000 */
.L_x_2187:
[----:B------:R0:W5:Y:S01]  /*385b0*/  LDG.E R5, [R26.64] ;  /* 0x000000241a057981 */ /* 0x000162000c1e1900 */
[----:B------:R-:W-:Y:S02]  /*385c0*/  MOV R6, R4 ;  /* 0x0000000400067202 */ /* 0x000fe40000000f00 */
[----:B------:R-:W-:Y:S02]  /*385d0*/  MOV R4, 0x3 ;  /* 0x0000000300047802 */ /* 0x000fe40000000f00 */
[----:B------:R-:W-:Y:S02]  /*385e0*/  MOV R20, 32@lo((eval_multi_expr_kernel + .L_x_2188@srel)) ;  /* 0x0000000000147802 */ /* 0x000fe40000000f00 */
[----:B------:R-:W-:-:S04]  /*385f0*/  MOV R21, 32@hi((eval_multi_expr_kernel + .L_x_2188@srel)) ;  /* 0x0000000000157802 */ /* 0x000fc80000000f00 */
[----:B0----5:R-:W-:Y:S05]  /*38600*/  CALL.ABS.NOINC `(apply_op) ;  /* 0x0000000000007943 */ /* 0x021fea0003c00000 */
.L_x_2188:
[----:B------:R0:W5:Y:S01]  /*38610*/  LDG.E R5, [R26.64+0x18] ;  /* 0x000018241a057981 */ /* 0x000162000c1e1900 */
[----:B------:R-:W-:Y:S02]  /*38620*/  MOV R2, R4 ;  /* 0x0000000400027202 */ /* 0x000fe40000000f00 */
[----:B------:R-:W-:-:S02]  /*38630*/  MOV R6, RZ ;  /* 0x000000ff00067202 */ /* 0x000fc40000000f00 */
[----:B------:R-:W-:Y:S02]  /*38640*/  MOV R4, 0xa ;  /* 0x0000000a00047802 */ /* 0x000fe40000000f00 */
[----:B------:R-:W-:Y:S02]  /*38650*/  MOV R20, 32@lo((eval_multi_expr_kernel + .L_x_2189@srel)) ;  /* 0x0000000000147802 */ /* 0x000fe40000000f00 */
[----:B------:R-:W-:-:S04]  /*38660*/  MOV R21, 32@hi((eval_multi_expr_kernel + .L_x_2189@srel)) ;  /* 0x0000000000157802 */ /* 0x000fc80000000f00 */
[----:B0----5:R-:W-:Y:S05]  /*38670*/  CALL.ABS.NOINC `(apply_op) ;  /* 0x0000000000007943 */ /* 0x021fea0003c00000 */
.L_x_2189:
[----:B------:R-:W-:Y:S02]  /*38680*/  MOV R5, R4 ;  /* 0x0000000400057202 */ /* 0x000fe40000000f00 */
[----:B------:R-:W-:Y:S02]  /*38690*/  MOV R6, 0x40000000 ;  /* 0x4000000000067802 */ /* 0x000fe40000000f00 */
[----:B------:R-:W-:Y:S02]  /*386a0*/  MOV R4, 0x5 ;  /* 0x0000000500047802 */ /* 0x000fe40000000f00 */
[----:B------:R-:W-:Y:S02]  /*386b0*/  MOV R20, 32@lo((eval_multi_expr_kernel + .L_x_2190@srel)) ;  /* 0x0000000000147802 */ /* 0x000fe40000000f00 */
[----:B------:R-:W-:-:S04]  /*386c0*/  MOV R21, 32@hi((eval_multi_expr_kernel + .L_x_2190@srel)) ;  /* 0x0000000000157802 */ /* 0x000fc80000000f00 */
[----:B------:R-:W-:Y:S05]  /*386d0*/  CALL.ABS.NOINC `(apply_op) ;  /* 0x0000000000007943 */ /* 0x000fea0003c00000 */
.L_x_2190:
[----:B------:R-:W-:Y:S02]  /*386e0*/  MOV R6, R4 ;  /* 0x0000000400067202 */ /* 0x000fe40000000f00 */
[----:B------:R-:W-:-:S02]  /*386f0*/  MOV R5, 0xbf800000 ;  /* 0xbf80000000057802 */ /* 0x000fc40000000f00 */
[----:B------:R-:W-:Y:S02]  /*38700*/  MOV R4, 0x3 ;  /* 0x0000000300047802 */ /* 0x000fe40000000f00 */
[----:B------:R-:W-:Y:S02]  /*38710*/  MOV R20, 32@lo((eval_multi_expr_kernel + .L_x_2191@srel)) ;  /* 0x0000000000147802 */ /* 0x000fe40000000f00 */
[----:B------:R-:W-:-:S04]  /*38720*/  MOV R21, 32@hi((eval_multi_expr_kernel + .L_x_2191@srel)) ;  /* 0x0000000000157802 */ /* 0x000fc80000000f00 */
[----:B------:R-:W-:Y:S05]  /*38730*/  CALL.ABS.NOINC `(apply_op) ;  /* 0x0000000000007943 */ /* 0x000fea0003c00000 */
.L_x_2191:
[----:B------:R-:W-:Y:S02]  /*38740*/  MOV R5, R4 ;  /* 0x0000000400057202 */ /* 0x000fe40000000f00 */
[----:B------:R-:W-:Y:S02]  /*38750*/  MOV R6, R2 ;  /* 0x0000000200067202 */ /* 0x000fe40000000f00 */
[----:B------:R-:W-:Y:S02]  /*38760*/  MOV R4, 0x1 ;  /* 0x0000000100047802 */ /* 0x000fe40000000f00 */
[----:B------:R-:W-:Y:S02]  /*38770*/  MOV R20, 32@lo((eval_multi_expr_kernel + .L_x_2192@srel)) ;  /* 0x0000000000147802 */ /* 0x000fe40000000f00 */
[----:B------:R-:W-:-:S04]  /*38780*/  MOV R21, 32@hi((eval_multi_expr_kernel + .L_x_2192@srel)) ;  /* 0x0000000000157802 */ /* 0x000fc80000000f00 */
[----:B------:R-:W-:Y:S05]  /*38790*/  CALL.ABS.NOINC `(apply_op) ;  /* 0x0000000000007943 */ /* 0x000fea0003c00000 */
.L_x_2192:
[----:B------:R-:W-:Y:S02]  /*387a0*/  MOV R5, R4 ;  /* 0x0000000400057202 */ /* 0x000fe40000000f00 */
[----:B------:R-:W-:-:S02]  /*387b0*/  MOV R6, R16 ;  /* 0x0000001000067202 */ /* 0x000fc40000000f00 */
[----:B------:R-:W-:Y:S02]  /*387c0*/  MOV R4, 0x1 ;  /* 0x0000000100047802 */ /* 0x000fe40000000f00 */
[----:B------:R-:W-:Y:S02]  /*387d0*/  MOV R20, 32@lo((eval_multi_expr_kernel + .L_x_2193@srel)) ;  /* 0x0000000000147802 */ /* 0x000fe40000000f00 */
[----:B------:R-:W-:-:S04]  /*387e0*/  MOV R21, 32@hi((eval_multi_expr_kernel + .L_x_2193@srel)) ;  /* 0x0000000000157802 */ /* 0x000fc80000000f00 */
[----:B------:R-:W-:Y:S05]  /*387f0*/  CALL.ABS.NOINC `(apply_op) ;  /* 0x0000000000007943 */ /* 0x000fea0003c00000 */
.L_x_2193:
[----:B------:R0:W5:Y:S01]  /*38800*/  LDG.E R5, [R26.64+0x4] ;  /* 0x000004241a057981 */ /* 0x000162000c1e1900 */
[----:B------:R-:W-:Y:S02]  /*38810*/  MOV R19, R4 ;  /* 0x0000000400137202 */ /* 0x000fe40000000f00 */
[----:B------:R-:W-:Y:S02]  /*38820*/  MOV R6, 0x3ff1397c ;  /* 0x3ff1397c00067802 */ /* 0x000fe40000000f00 */
[----:B------:R-:W-:Y:S02]  /*38830*/  MOV R4, 0x5 ;  /* 0x0000000500047802 */ /* 0x000fe40000000f00 */
[----:B------:R-:W-:Y:S02]  /*38840*/  MOV R20, 32@lo((eval_multi_expr_kernel + .L_x_2194@srel)) ;  /* 0x0000000000147802 */ /* 0x000fe40000000f00 */
[----:B------:R-:W-:-:S04]  /*38850*/  MOV R21, 32@hi((eval_multi_expr_kernel + .L_x_2194@srel)) ;  /* 0x0000000000157802 */ /* 0x000fc80000000f00 */
[----:B0----5:R-:W-:Y:S05]  /*38860*/  CALL.ABS.NOINC `(apply_op) ;  /* 0x0000000000007943 */ /* 0x021fea0003c00000 */
.L_x_2194:
[----:B------:R0:W5:Y:S01]  /*38870*/  LDG.E R5, [R26.64] ;  /* 0x000000241a057981 */ /* 0x000162000c1e1900 */
[----:B------:R-:W-:-:S02]  /*38880*/  MOV R18, R4 ;  /* 0x0000000400127202 */ /* 0x000fc40000000f00 */
[----:B------:R-:W-:Y:S02]  /*38890*/  MOV R6, 0xc000b88b ;  /* 0xc000b88b00067802 */ /* 0x000fe40000000f00 */
[----:B------:R-:W-:Y:S02]  /*388a0*/  MOV R4, 0x5 ;  /* 0x0000000500047802 */ /* 0x000fe40000000f00 */
[----:B------:R-:W-:Y:S02]  /*388b0*/  MOV R20, 32@lo((eval_multi_expr_kernel + .L_x_2195@srel)) ;  /* 0x0000000000147802 */ /* 0x000fe40000000f00 */
[----:B------:R-:W-:-:S04]  /*388c0*/  MOV R21, 32@hi((eval_multi_expr_kernel + .L_x_2195@srel)) ;  /* 0x0000000000157802 */ /* 0x000fc80000000f00 */
[----:B0----5:R-:W-:Y:S05]  /*388d0*/  CALL.ABS.NOINC `(apply_op) ;  /* 0x0000000000007943 */ /* 0x021fea0003c00000 */
.L_x_2195:
[----:B------:R0:W5:Y:S01]  /*388e0*/  LDG.E R5, [R26.64+0x10] ;  /* 0x000010241a057981 */ /* 0x000162000c1e1900 */
[----:B------:R-:W-:Y:S02]  /*388f0*/  MOV R17, R4 ;  /* 0x0000000400117202 */ /* 0x000fe40000000f00 */
[----:B------:R-:W-:Y:S02]  /*38900*/  MOV R6, 0xc0000000 ;  /* 0xc000000000067802 */ /* 0x000fe40000000f00 */
[----:B------:R-:W-:Y:S02]  /*38910*/  MOV R4, 0x5 ;  /* 0x0000000500047802 */ /* 0x000fe40000000f00 */
[----:B------:R-:W-:Y:S02]  /*38920*/  MOV R20, 32@lo((eval_multi_expr_kernel + .L_x_2196@srel)) ;  /* 0x0000000000147802 */ /* 0x000fe40000000f00 */
[----:B------:R-:W-:-:S04]  /*38930*/  MOV R21, 32@hi((eval_multi_expr_kernel + .L_x_2196@srel)) ;  /* 0x0000000000157802 */ /* 0x000fc80000000f00 */
[----:B0----5:R-:W-:Y:S05]  /*38940*/  CALL.ABS.NOINC `(apply_op) ;  /* 0x0000000000007943 */ /* 0x021fea0003c00000 */
.L_x_2196:
[----:B------:R0:W5:Y:S01]  /*38950*/  LDG.E R5, [R26.64+0xc] ;  /* 0x00000c241a057981 */ /* 0x000162000c1e1900 */
[----:B------:R-:W-:-:S02]  /*38960*/  MOV R16, R4 ;  /* 0x0000000400107202 */ /* 0x000fc40000000f00 */
[----:B------:R-:W-:Y:S02]  /*38970*/  MOV R6, 0x40000000 ;  /* 0x4000000000067802 */ /* 0x000fe40000000f00 */
[----:B------:R-:W-:Y:S02]  /*38980*/  MOV R4, 0x5 ;  /* 0x0000000500047802 */ /* 0x000fe40000000f00 */
[----:B------:R-:W-:Y:S02]  /*38990*/  MOV R20, 32@lo((eval_multi_expr_kernel + .L_x_2197@srel)) ;  /* 0x0000000000147802 */ /* 0x000fe40000000f00 */
[----:B------:R-:W-:-:S04]  /*389a0*/  MOV R21, 32@hi((eval_multi_expr_kernel + .L_x_2197@srel)) ;  /* 0x0000000000157802 */ /* 0x000fc80000000f00 */
[----:B0----5:R-:W-:Y:S05]  /*389b0*/  CALL.ABS.NOINC `(apply_op) ;  /* 0x0000000000007943 */ /* 0x021fea0003c00000 */
.L_x_2197:
[----:B------:R0:W5:Y:S01]  /*389c0*/  LDG.E R5, [R26.64+0x14] ;  /* 0x000014241a057981 */ /* 0x000162000c1e1900 */
[----:B------:R-:W-:Y:S02]  /*389d0*/  MOV R2, R4 ;  /* 0x0000000400027202 */ /* 0x000fe40000000f00 */
[----:B------:R-:W-:Y:S02]  /*389e0*/  MOV R6, 0xc0000000 ;  /* 0xc000000000067802 */ /* 0x000fe40000000f00 */
[----:B------:R-:W-:Y:S02]  /*389f0*/  MOV R4, 0x5 ;  /* 0x0000000500047802 */ /* 0x000fe40000000f00 */
[----:B------:R-:W-:Y:S02]  /*38a00*/  MOV R20, 32@lo((eval_multi_expr_kernel + .L_x_2198@srel)) ;  /* 0x0000000000147802 */ /* 0x000fe40000000f00 */
[----:B------:R-:W-:-:S04]  /*38a10*/  MOV R21, 32@hi((eval_multi_expr_kernel + .L_x_2198@srel)) ;  /* 0x0000000000157802 */ /* 0x000fc80000000f00 */
[----:B0----5:R-:W-:Y:S05]  /*38a20*/  CALL.ABS.NOINC `(apply_op) ;  /* 0x0000000000007943 */ /* 0x021fea0003c00000 */
.L_x_2198:
[----:B------:R0:W5:Y:S01]  /*38a30*/  LDG.E R5, [R26.64+0x8] ;  /* 0x000008241a057981 */ /* 0x000162000c1e1900 */
[----:B------:R-:W-:-:S02]  /*38a40*/  MOV R22, R4 ;  /* 0x0000000400167202 */ /* 0x000fc40000000f00 */
[----:B------:R-:W-:Y:S02]  /*38a50*/  MOV R6, 0x40000000 ;  /* 0x4000000000067802 */ /* 0x000fe40000000f00 */
[----:B------:R-:W-:Y:S02]  /*38a60*/  MOV R4, 0x5 ;  /* 0x0000000500047802 */ /* 0x000fe40000000f00 */
[----:B------:R-:W-:Y:S02]  /*38a70*/  MOV R20, 32@lo((eval_multi_expr_kernel + .L_x_2199@srel)) ;  /* 0x0000000000147802 */ /* 0x000fe40000000f00 */
[----:B------:R-:W-:-:S04]  /*38a80*/  MOV R21, 32@hi((eval_multi_expr_kernel + .L_x_2199@srel)) ;  /* 0x0000000000157802 */ /* 0x000fc80000000f00 */
[----:B0----5:R-:W-:Y:S05]  /*38a90*/  CALL.ABS.NOINC `(apply_op) ;  /* 0x0000000000007943 */ /* 0x021fea0003c00000 */
.L_x_2199:
[----:B------:R-:W-:Y:S02]  /*38aa0*/  MOV R6, R4 ;  /* 0x0000000400067202 */ /* 0x000fe40000000f00 */
[----:B------:R-:W-:Y:S02]  /*38ab0*/  MOV R5, 0x3da2f855 ;  /* 0x3da2f85500057802 */ /* 0x000fe40000000f00 */
[----:B------:R-:W-:Y:S02]  /*38ac0*/  MOV R4, 0x3 ;  /* 0x0000000300047802 */ /* 0x000fe40000000f00 */
[----:B------:R-:W-:Y:S02]  /*38ad0*/  MOV R20, 32@lo((eval_multi_expr_kernel + .L_x_2200@srel)) ;  /* 0x0000000000147802 */ /* 0x000fe40000000f00 */
[----:B------:R-:W-:-:S04]  /*38ae0*/  MOV R21, 32@hi((eval_multi_expr_kernel + .L_x_2200@srel)) ;  /* 0x0000000000157802 */ /* 0x000fc80000000f00 */
[----:B------:R-:W-:Y:S05]  /*38af0*/  CALL.ABS.NOINC `(apply_op) ;  /* 0x0000000000007943 */ /* 0x000fea0003c00000 */
.L_x_2200:
[----:B------:R-:W-:Y:S02]  /*38b00*/  MOV R5, R4 ;  /* 0x0000000400057202 */ /* 0x000fe40000000f00 */
[----:B------:R-:W-:-:S02]  /*38b10*/  MOV R6, R22 ;  /* 0x0000001600067202 */ /* 0x000fc40000000f00 */
[----:B------:R-:W-:Y:S02]  /*38b20*/  MOV R4, 0x3 ;  /* 0x0000000300047802 */ /* 0x000fe40000000f00 */
[----:B------:R-:W-:Y:S02]  /*38b30*/  MOV R20, 32@lo((eval_multi_expr_kernel + .L_x_2201@srel)) ;  /* 0x0000000000147802 */ /* 0x000fe40000000f00 */
[----:B------:R-:W-:-:S04]  /*38b40*/  MOV R21, 32@hi((eval_multi_expr_kernel + .L_x_2201@srel)) ;  /* 0x0000000000157802 */ /* 0x000fc80000000f00 */
[----:B------:R-:W-:Y:S05]  /*38b50*/  CALL.ABS.NOINC `(apply_op) ;  /* 0x0000000000007943 */ /* 0x000fea0003c00000 */
.L_x_2201:
[----:B------:R-:W-:Y:S02]  /*38b60*/  MOV R5, R4 ;  /* 0x0000000400057202 */ /* 0x000fe40000000f00 */
[----:B------:R-:W-:Y:S02]  /*38b70*/  MOV R6, R2 ;  /* 0x0000000200067202 */ /* 0x000fe40000000f00 */
[----:B------:R-:W-:Y:S02]  /*38b80*/  MOV R4, 0x3 ;  /* 0x0000000300047802 */ /* 0x000fe40000000f00 */
[----:B------:R-:W-:Y:S02]  /*38b90*/  MOV R20, 32@lo((eval_multi_expr_kernel + .L_x_2202@srel)) ;  /* 0x0000000000147802 */ /* 0x000fe40000000f00 */
[----:B------:R-:W-:-:S04]  /*38ba0*/  MOV R21, 32@hi((eval_multi_expr_kernel + .L_x_2202@srel)) ;  /* 0x0000000000157802 */ /* 0x000fc80000000f00 */
[----:B------:R-:W-:Y:S05]  /*38bb0*/  CALL.ABS.NOINC `(apply_op) ;  /* 0x0000000000007943 */ /* 0x000fea0003c00000 */
.L_x_2202:
[----:B------:R-:W-:Y:S02]  /*38bc0*/  MOV R5, R4 ;  /* 0x0000000400057202 */ /* 0x000fe40000000f00 */
[----:B------:R-:W-:-:S02]  /*38bd0*/  MOV R6, R16 ;  /* 0x0000001000067202 */ /* 0x000fc40000000f00 */
[----:B------:R-:W-:Y:S02]  /*38be0*/  MOV R4, 0x3 ;  /* 0x0000000300047802 */ /* 0x000fe40000000f00 */
[----:B------:R-:W-:Y:S02]  /*38bf0*/  MOV R20, 32@lo((eval_multi_expr_kernel + .L_x_2203@srel)) ;  /* 0x0000000000147802 */ /* 0x000fe40000000f00 */
[----:B------:R-:W-:-:S04]  /*38c00*/  MOV R21, 32@hi((eval_multi_expr_kernel + .L_x_2203@srel)) ;  /* 0x0000000000157802 */ /* 0x000fc80000000f00 */
[----:B------:R-:W-:Y:S05]  /*38c10*/  CALL.ABS.NOINC `(apply_op) ;  /* 0x0000000000007943 */ /* 0x000fea0003c00000 */
.L_x_2203:
[----:B------:R-:W-:Y:S02]  /*38c20*/  MOV R5, R4 ;  /* 0x0000000400057202 */ /* 0x000fe40000000f00 */
[----:B------:R-:W-:Y:S02]  /*38c30*/  MOV R6, R17 ;  /* 0x0000001100067202 */ /* 0x000fe40000000f00 */
[----:B------:R-:W-:Y:S02]  /*38c40*/  MOV R4, 0x3 ;  /* 0x0000000300047802 */ /* 0x000fe40000000f00 */
[----:B------:R-:W-:Y:S02]  /*38c50*/  MOV R20, 32@lo((eval_multi_expr_kernel + .L_x_2204@srel)) ;  /* 0x0000000000147802 */ /* 0x000fe40000000f00 */
[----:B------:R-:W-:-:S04]  /*38c60*/  MOV R21, 32@hi((eval_multi_expr_kernel + .L_x_2204@srel)) ;  /* 0x0000000000157802 */ /* 0x000fc80000000f00 */
[----:B------:R-:W-:Y:S05]  /*38c70*/  CALL.ABS.NOINC `(apply_op) ;  /* 0x0000000000007943 */ /* 0x000fea0003c00000 */
.L_x_2204:
[----:B------:R-:W-:Y:S02]  /*38c80*/  MOV R5, R4 ;  /* 0x0000000400057202 */ /* 0x000fe40000000f00 */
[----:B------:R-:W-:-:S02]  /*38c90*/  MOV R6, R18 ;  /* 0x0000001200067202 */ /* 0x000fc40000000f00 */
[----:B------:R-:W-:Y:S02]  /*38ca0*/  MOV R4, 0x3 ;  /* 0x0000000300047802 */ /* 0x000fe40000000f00 */
[----:B------:R-:W-:Y:S02]  /*38cb0*/  MOV R20, 32@lo((eval_multi_expr_kernel + .L_x_2205@srel)) ;  /* 0x0000000000147802 */ /* 0x000fe40000000f00 */
[----:B------:R-:W-:-:S04]  /*38cc0*/  MOV R21, 32@hi((eval_multi_expr_kernel + .L_x_2205@srel)) ;  /* 0x0000000000157802 */ /* 0x000fc80000000f00 */
[----:B------:R-:W-:Y:S05]  /*38cd0*/  CALL.ABS.NOINC `(apply_op) ;  /* 0x0000000000007943 */ /* 0x000fea0003c00000 */
.L_x_2205:
[----:B------:R-:W-:Y:S02]  /*38ce0*/  MOV R5, R4 ;  /* 0x0000000400057202 */ /* 0x000fe40000000f00 */
[----:B------:R-:W-:Y:S02]  /*38cf0*/  MOV R6, R19 ;  /* 0x0000001300067202 */ /* 0x000fe40000000f00 */
[----:B------:R-:W-:Y:S02]  /*38d00*/  MOV R4, 0x3 ;  /* 0x0000000300047802 */ /* 0x000fe40000000f00 */
[----:B------:R-:W-:Y:S02]  /*38d10*/  MOV R20, 32@lo((eval_multi_expr_kernel + .L_x_2206@srel)) ;  /* 0x0000000000147802 */ /* 0x000fe40000000f00 */
[----:B------:R-:W-:-:S04]  /*38d20*/  MOV R21, 32@hi((eval_multi_expr_kernel + .L_x_2206@srel)) ;  /* 0x0000000000157802 */ /* 0x000fc80000000f00 */
[----:B------:R-:W-:Y:S05]  /*38d30*/  CALL.ABS.NOINC `(apply_op) ;  /* 0x0000000000007943 */ /* 0x000fea0003c00000 */
.L_x_2206:
[----:B------:R-:W-:Y:S01]  /*38d40*/  STG.E [R24.64], R4 ;  /* 0x0000000418007986 */ /* 0x000fe2000c101924 */
[----:B------:R-:W-:Y:S05]  /*38d50*/  EXIT ;  /* 0x000000000000794d */ /* 0x000fea0003800000 */
.L_x_2213:
[----:B------:R-:W-:-:S00]  /*38d60*/  BRA `(.L_x_2213) ;  /* 0xfffffff000007947 */ /* 0x000fc0000383ffff */
[----:B------:R-:W-:-:S00]  /*38d70*/  NOP ;  /* 0x0000000000007918 */ /* 0x000fc00000000000 */
        /* <DEDUP_REMOVED lines=8> */
.L_x_2327:


//--------------------- .text.__cuda_sm3x_div_rn_noftz_f32_slowpath --------------------------
	.section	.text.__cuda_sm3x_div_rn_noftz_f32_slowpath,"ax",@progbits
	.sectioninfo	@"SHI_REGISTERS=24"
	.align	128
.text.__cuda_sm3x_div_rn_noftz_f32_slowpath:
        .type           __cuda_sm3x_div_rn_noftz_f32_slowpath,@function
        .size           __cuda_sm3x_div_rn_noftz_f32_slowpath,(.L_x_2324 - __cuda_sm3x_div_rn_noftz_f32_slowpath)
__cuda_sm3x_div_rn_noftz_f32_slowpath:
[----:B------:R-:W-:Y:S01]  /*0000*/  SHF.R.U32.HI R3, RZ, 0x17, R5 ;  /* 0x00000017ff037819 */ /* 0x000fe20000011605 */
[----:B------:R-:W-:Y:S01]  /*0010*/  BSSY B0, `(.L_x_2214) ;  /* 0x0000062000007945 */ /* 0x000fe20003800000 */
[----:B------:R-:W-:Y:S02]  /*0020*/  SHF.R.U32.HI R0, RZ, 0x17, R4 ;  /* 0x00000017ff007819 */ /* 0x000fe40000011604 */
[----:B------:R-:W-:Y:S02]  /*0030*/  LOP3.LUT R3, R3, 0xff, RZ, 0xc0, !PT ;  /* 0x000000ff03037812 */ /* 0x000fe400078ec0ff */
[----:B------:R-:W-:Y:S02]  /*0040*/  LOP3.LUT R10, R0, 0xff, RZ, 0xc0, !PT ;  /* 0x000000ff000a7812 */ /* 0x000fe400078ec0ff */
[----:B------:R-:W-:Y:S02]  /*0050*/  IADD3 R0, R3, -0x1, RZ ;  /* 0xffffffff03007810 */ /* 0x000fe40007ffe0ff */
[----:B------:R-:W-:-:S02]  /*0060*/  IADD3 R7, R10, -0x1, RZ ;  /* 0xffffffff0a077810 */ /* 0x000fc40007ffe0ff */
[----:B------:R-:W-:-:S04]  /*0070*/  ISETP.GT.U32.AND P0, PT, R0, 0xfd, PT ;  /* 0x000000fd0000780c */ /* 0x000fc80003f04070 */
[----:B------:R-:W-:-:S13]  /*0080*/  ISETP.GT.U32.OR P0, PT, R7, 0xfd, P0 ;  /* 0x000000fd0700780c */ /* 0x000fda0000704470 */
[----:B------:R-:W-:Y:S01]  /*0090*/  @!P0 IMAD.MOV.U32 R6, RZ, RZ, RZ ;  /* 0x000000ffff068224 */ /* 0x000fe200078e00ff */
[----:B------:R-:W-:Y:S05]  /*00a0*/  @!P0 BRA `(.L_x_2215) ;  /* 0x0000017000008947 */ /* 0x000fea0003800000 */
[----:B------:R-:W-:Y:S02]  /*00b0*/  FSETP.GTU.FTZ.AND P0, PT, |R4|, +INF , PT ;  /* 0x7f8000000400780b */ /* 0x000fe40003f1c200 */
[----:B------:R-:W-:-:S04]  /*00c0*/  FSETP.GTU.FTZ.AND P1, PT, |R5|, +INF , PT ;  /* 0x7f8000000500780b */ /* 0x000fc80003f3c200 */
[----:B------:R-:W-:-:S13]  /*00d0*/  PLOP3.LUT P0, PT, P0, P1, PT, 0xa8, 0x0 ;  /* 0x000000000000781c */ /* 0x000fda0000703570 */
[----:B------:R-:W-:Y:S05]  /*00e0*/  @P0 BRA `(.L_x_2216) ;  /* 0x0000053000000947 */ /* 0x000fea0003800000 */
[----:B------:R-:W-:-:S13]  /*00f0*/  LOP3.LUT P0, RZ, R5, 0x7fffffff, R4, 0xc8, !PT ;  /* 0x7fffffff05ff7812 */ /* 0x000fda000780c804 */
[----:B------:R-:W-:Y:S05]  /*0100*/  @!P0 BRA `(.L_x_2217) ;  /* 0x000004f000008947 */ /* 0x000fea0003800000 */
[C---:B------:R-:W-:Y:S02]  /*0110*/  FSETP.NEU.FTZ.AND P2, PT, |R4|.reuse, +INF , PT ;  /* 0x7f8000000400780b */ /* 0x040fe40003f5d200 */
[----:B------:R-:W-:Y:S02]  /*0120*/  FSETP.NEU.FTZ.AND P1, PT, |R5|, +INF , PT ;  /* 0x7f8000000500780b */ /* 0x000fe40003f3d200 */
[----:B------:R-:W-:-:S11]  /*0130*/  FSETP.NEU.FTZ.AND P0, PT, |R4|, +INF , PT ;  /* 0x7f8000000400780b */ /* 0x000fd60003f1d200 */
[----:B------:R-:W-:Y:S05]  /*0140*/  @!P1 BRA !P2, `(.L_x_2217) ;  /* 0x000004b000009947 */ /* 0x000fea0005000000 */
[----:B------:R-:W-:-:S04]  /*0150*/  LOP3.LUT P2, RZ, R4, 0x7fffffff, RZ, 0xc0, !PT ;  /* 0x7fffffff04ff7812 */ /* 0x000fc8000784c0ff */
[----:B------:R-:W-:-:S13]  /*0160*/  PLOP3.LUT P1, PT, P1, P2, PT, 0x2a, 0x0 ;  /* 0x000000000000781c */ /* 0x000fda0000f24572 */
[----:B------:R-:W-:Y:S05]  /*0170*/  @P1 BRA `(.L_x_2218) ;  /* 0x0000046000001947 */ /* 0x000fea0003800000 */
[----:B------:R-:W-:-:S04]  /*0180*/  LOP3.LUT P1, RZ, R5, 0x7fffffff, RZ, 0xc0, !PT ;  /* 0x7fffffff05ff7812 */ /* 0x000fc8000782c0ff */
[----:B------:R-:W-:-:S13]  /*0190*/  PLOP3.LUT P0, PT, P0, P1, PT, 0x2a, 0x0 ;  /* 0x000000000000781c */ /* 0x000fda0000702572 */
[----:B------:R-:W-:Y:S05]  /*01a0*/  @P0 BRA `(.L_x_2219) ;  /* 0x0000040000000947 */ /* 0x000fea0003800000 */
[----:B------:R-:W-:Y:S02]  /*01b0*/  ISETP.GE.AND P0, PT, R7, RZ, PT ;  /* 0x000000ff0700720c */ /* 0x000fe40003f06270 */
[----:B------:R-:W-:-:S11]  /*01c0*/  ISETP.GE.AND P1, PT, R0, RZ, PT ;  /* 0x000000ff0000720c */ /* 0x000fd60003f26270 */
[----:B------:R-:W-:Y:S01]  /*01d0*/  @P0 IMAD.MOV.U32 R6, RZ, RZ, RZ ;  /* 0x000000ffff060224 */ /* 0x000fe200078e00ff */
[----:B------:R-:W-:Y:S01]  /*01e0*/  @!P0 MOV R6, 0xffffffc0 ;  /* 0xffffffc000068802 */ /* 0x000fe20000000f00 */
[----:B------:R-:W-:Y:S01]  /*01f0*/  @!P0 FFMA R4, R4, 1.84467440737095516160e+19, RZ ;  /* 0x5f80000004048823 */ /* 0x000fe200000000ff */
[----:B------:R-:W-:Y:S02]  /*0200*/  @!P1 FFMA R5, R5, 1.84467440737095516160e+19, RZ ;  /* 0x5f80000005059823 */ /* 0x000fe400000000ff */
[----:B------:R-:W-:Y:S02]  /*0210*/  @!P1 IADD3 R6, R6, 0x40, RZ ;  /* 0x0000004006069810 */ /* 0x000fe40007ffe0ff */
.L_x_2215:
[----:B------:R-:W-:Y:S01]  /*0220*/  LEA R0, R3, 0xc0800000, 0x17 ;  /* 0xc080000003007811 */ /* 0x000fe200078eb8ff */
[----:B------:R-:W-:Y:S03]  /*0230*/  BSSY B1, `(.L_x_2220) ;  /* 0x0000036000017945 */ /* 0x000fe60003800000 */
[----:B------:R-:W-:Y:S02]  /*0240*/  IADD3 R7, -R0, R5, RZ ;  /* 0x0000000500077210 */ /* 0x000fe40007ffe1ff */
[----:B------:R-:W-:-:S02]  /*0250*/  IADD3 R5, R10, -0x7f, RZ ;  /* 0xffffff810a057810 */ /* 0x000fc40007ffe0ff */
[----:B------:R-:W0:Y:S01]  /*0260*/  MUFU.RCP R8, R7 ;  /* 0x0000000700087308 */ /* 0x000e220000001000 */
[----:B------:R-:W-:Y:S01]  /*0270*/  FADD.FTZ R9, -R7, -RZ ;  /* 0x800000ff07097221 */ /* 0x000fe20000010100 */
[C---:B------:R-:W-:Y:S01]  /*0280*/  IADD3 R3, R5.reuse, 0x7f, -R3 ;  /* 0x0000007f05037810 */ /* 0x040fe20007ffe803 */
[----:B------:R-:W-:-:S03]  /*0290*/  IMAD R0, R5, -0x800000, R4 ;  /* 0xff80000005007824 */ /* 0x000fc600078e0204 */
[----:B------:R-:W-:Y:S01]  /*02a0*/  IADD3 R3, R3, R6, RZ ;  /* 0x0000000603037210 */ /* 0x000fe20007ffe0ff */
[----:B0-----:R-:W-:-:S04]  /*02b0*/  FFMA R11, R8, R9, 1 ;  /* 0x3f800000080b7423 */ /* 0x001fc80000000009 */
[----:B------:R-:W-:-:S04]  /*02c0*/  FFMA R13, R8, R11, R8 ;  /* 0x0000000b080d7223 */ /* 0x000fc80000000008 */
[----:B------:R-:W-:-:S04]  /*02d0*/  FFMA R4, R0, R13, RZ ;  /* 0x0000000d00047223 */ /* 0x000fc800000000ff */
[----:B------:R-:W-:-:S04]  /*02e0*/  FFMA R11, R9, R4, R0 ;  /* 0x00000004090b7223 */ /* 0x000fc80000000000 */
[----:B------:R-:W-:-:S04]  /*02f0*/  FFMA R8, R13, R11, R4 ;  /* 0x0000000b0d087223 */ /* 0x000fc80000000004 */
[----:B------:R-:W-:-:S04]  /*0300*/  FFMA R9, R9, R8, R0 ;  /* 0x0000000809097223 */ /* 0x000fc80000000000 */
[----:B------:R-:W-:-:S05]  /*0310*/  FFMA R4, R13, R9, R8 ;  /* 0x000000090d047223 */ /* 0x000fca0000000008 */
[----:B------:R-:W-:-:S04]  /*0320*/  SHF.R.U32.HI R0, RZ, 0x17, R4 ;  /* 0x00000017ff007819 */ /* 0x000fc80000011604 */
[----:B------:R-:W-:-:S04]  /*0330*/  LOP3.LUT R0, R0, 0xff, RZ, 0xc0, !PT ;  /* 0x000000ff00007812 */ /* 0x000fc800078ec0ff */
[----:B------:R-:W-:-:S04]  /*0340*/  IADD3 R7, R0, R3, RZ ;  /* 0x0000000300077210 */ /* 0x000fc80007ffe0ff */
[----:B------:R-:W-:-:S04]  /*0350*/  IADD3 R0, R7, -0x1, RZ ;  /* 0xffffffff07007810 */ /* 0x000fc80007ffe0ff */
[----:B------:R-:W-:-:S13]  /*0360*/  ISETP.GE.U32.AND P0, PT, R0, 0xfe, PT ;  /* 0x000000fe0000780c */ /* 0x000fda0003f06070 */
[----:B------:R-:W-:Y:S05]  /*0370*/  @!P0 BRA `(.L_x_2221) ;  /* 0x0000020000008947 */ /* 0x000fea0003800000 */
[----:B------:R-:W-:-:S13]  /*0380*/  ISETP.GT.AND P0, PT, R7, 0xfe, PT ;  /* 0x000000fe0700780c */ /* 0x000fda0003f04270 */
[----:B------:R-:W-:Y:S05]  /*0390*/  @P0 BRA `(.L_x_2222) ;  /* 0x000001b000000947 */ /* 0x000fea0003800000 */
[----:B------:R-:W-:-:S13]  /*03a0*/  ISETP.GE.AND P0, PT, R7, 0x1, PT ;  /* 0x000000010700780c */ /* 0x000fda0003f06270 */
[----:B------:R-:W-:Y:S05]  /*03b0*/  @P0 BRA `(.L_x_2223) ;  /* 0x000001d000000947 */ /* 0x000fea0003800000 */
[----:B------:R-:W-:Y:S02]  /*03c0*/  ISETP.GE.AND P0, PT, R7, -0x18, PT ;  /* 0xffffffe80700780c */ /* 0x000fe40003f06270 */
[----:B------:R-:W-:-:S11]  /*03d0*/  LOP3.LUT R4, R4, 0x80000000, RZ, 0xc0, !PT ;  /* 0x8000000004047812 */ /* 0x000fd600078ec0ff */
[----:B------:R-:W-:Y:S05]  /*03e0*/  @!P0 BRA `(.L_x_2223) ;  /* 0x000001a000008947 */ /* 0x000fea0003800000 */
[-CC-:B------:R-:W-:Y:S01]  /*03f0*/  FFMA.RZ R0, R13, R9.reuse, R8.reuse ;  /* 0x000000090d007223 */ /* 0x180fe2000000c008 */
[----:B------:R-:W-:Y:S01]  /*0400*/  IADD3 R6, R7, 0x20, RZ ;  /* 0x0000002007067810 */ /* 0x000fe20007ffe0ff */
[-CC-:B------:R-:W-:Y:S01]  /*0410*/  FFMA.RM R3, R13, R9.reuse, R8.reuse ;  /* 0x000000090d037223 */ /* 0x180fe20000004008 */
[----:B------:R-:W-:Y:S02]  /*0420*/  ISETP.NE.AND P2, PT, R7, RZ, PT ;  /* 0x000000ff0700720c */ /* 0x000fe40003f45270 */
[----:B------:R-:W-:Y:S01]  /*0430*/  LOP3.LUT R5, R0, 0x7fffff, RZ, 0xc0, !PT ;  /* 0x007fffff00057812 */ /* 0x000fe200078ec0ff */
[----:B------:R-:W-:Y:S01]  /*0440*/  FFMA.RP R0, R13, R9, R8 ;  /* 0x000000090d007223 */ /* 0x000fe20000008008 */
[----:B------:R-:W-:Y:S01]  /*0450*/  ISETP.NE.AND P1, PT, R7, RZ, PT ;  /* 0x000000ff0700720c */ /* 0x000fe20003f25270 */
[----:B------:R-:W-:Y:S01]  /*0460*/  IMAD.MOV R7, RZ, RZ, -R7 ;  /* 0x000000ffff077224 */ /* 0x000fe200078e0a07 */
[----:B------:R-:W-:Y:S02]  /*0470*/  LOP3.LUT R5, R5, 0x800000, RZ, 0xfc, !PT ;  /* 0x0080000005057812 */ /* 0x000fe400078efcff */
[----:B------:R-:W-:-:S02]  /*0480*/  FSETP.NEU.FTZ.AND P0, PT, R0, R3, PT ;  /* 0x000000030000720b */ /* 0x000fc40003f1d000 */
[----:B------:R-:W-:Y:S02]  /*0490*/  SHF.L.U32 R6, R5, R6, RZ ;  /* 0x0000000605067219 */ /* 0x000fe400000006ff */
[----:B------:R-:W-:Y:S02]  /*04a0*/  SEL R0, R7, RZ, P2 ;  /* 0x000000ff07007207 */ /* 0x000fe40001000000 */
[----:B------:R-:W-:Y:S02]  /*04b0*/  ISETP.NE.AND P1, PT, R6, RZ, P1 ;  /* 0x000000ff0600720c */ /* 0x000fe40000f25270 */
[----:B------:R-:W-:Y:S02]  /*04c0*/  SHF.R.U32.HI R0, RZ, R0, R5 ;  /* 0x00000000ff007219 */ /* 0x000fe40000011605 */
[----:B------:R-:W-:Y:S02]  /*04d0*/  PLOP3.LUT P0, PT, P0, P1, PT, 0xa8, 0x0 ;  /* 0x000000000000781c */ /* 0x000fe40000703570 */
[----:B------:R-:W-:-:S02]  /*04e0*/  SHF.R.U32.HI R6, RZ, 0x1, R0 ;  /* 0x00000001ff067819 */ /* 0x000fc40000011600 */
[----:B------:R-:W-:-:S04]  /*04f0*/  SEL R3, RZ, 0x1, !P0 ;  /* 0x00000001ff037807 */ /* 0x000fc80004000000 */
[----:B------:R-:W-:-:S04]  /*0500*/  LOP3.LUT R3, R3, 0x1, R6, 0xf8, !PT ;  /* 0x0000000103037812 */ /* 0x000fc800078ef806 */
[----:B------:R-:W-:-:S05]  /*0510*/  LOP3.LUT R3, R3, R0, RZ, 0xc0, !PT ;  /* 0x0000000003037212 */ /* 0x000fca00078ec0ff */
[----:B------:R-:W-:-:S05]  /*0520*/  IMAD.IADD R3, R6, 0x1, R3 ;  /* 0x0000000106037824 */ /* 0x000fca00078e0203 */
[----:B------:R-:W-:Y:S01]  /*0530*/  LOP3.LUT R4, R3, R4, RZ, 0xfc, !PT ;  /* 0x0000000403047212 */ /* 0x000fe200078efcff */
[----:B------:R-:W-:Y:S05]  /*0540*/  BRA `(.L_x_2223) ;  /* 0x0000004000007947 */ /* 0x000fea0003800000 */
.L_x_2222:
[----:B------:R-:W-:-:S04]  /*0550*/  LOP3.LUT R4, R4, 0x80000000, RZ, 0xc0, !PT ;  /* 0x8000000004047812 */ /* 0x000fc800078ec0ff */
[----:B------:R-:W-:Y:S01]  /*0560*/  LOP3.LUT R4, R4, 0x7f800000, RZ, 0xfc, !PT ;  /* 0x7f80000004047812 */ /* 0x000fe200078efcff */
[----:B------:R-:W-:Y:S05]  /*0570*/  BRA `(.L_x_2223) ;  /* 0x0000001000007947 */ /* 0x000fea0003800000 */
.L_x_2221:
[----:B------:R-:W-:Y:S02]  /*0580*/  LEA R4, R3, R4, 0x17 ;  /* 0x0000000403047211 */ /* 0x000fe400078eb8ff */
.L_x_2223:
[----:B------:R-:W-:Y:S05]  /*0590*/  BSYNC B1 ;  /* 0x0000000000017941 */ /* 0x000fea0003800000 */
.L_x_2220:
[----:B------:R-:W-:Y:S05]  /*05a0*/  BRA `(.L_x_2224) ;  /* 0x0000008000007947 */ /* 0x000fea0003800000 */
.L_x_2219:
[----:B------:R-:W-:-:S04]  /*05b0*/  LOP3.LUT R4, R5, 0x80000000, R4, 0x48, !PT ;  /* 0x8000000005047812 */ /* 0x000fc800078e4804 */
[----:B------:R-:W-:Y:S01]  /*05c0*/  LOP3.LUT R4, R4, 0x7f800000, RZ, 0xfc, !PT ;  /* 0x7f80000004047812 */ /* 0x000fe200078efcff */
[----:B------:R-:W-:Y:S05]  /*05d0*/  BRA `(.L_x_2224) ;  /* 0x0000005000007947 */ /* 0x000fea0003800000 */
.L_x_2218:
[----:B------:R-:W-:Y:S01]  /*05e0*/  LOP3.LUT R4, R5, 0x80000000, R4, 0x48, !PT ;  /* 0x8000000005047812 */ /* 0x000fe200078e4804 */
[----:B------:R-:W-:Y:S05]  /*05f0*/  BRA `(.L_x_2224) ;  /* 0x0000003000007947 */ /* 0x000fea0003800000 */
.L_x_2217:
[----:B------:R-:W0:Y:S01]  /*0600*/  MUFU.RSQ R4, -QNAN ;  /* 0xffc0000000047908 */ /* 0x000e220000001400 */
[----:B------:R-:W-:Y:S05]  /*0610*/  BRA `(.L_x_2224) ;  /* 0x0000001000007947 */ /* 0x000fea0003800000 */
.L_x_2216:
[----:B------:R-:W-:Y:S02]  /*0620*/  FADD.FTZ R4, R5, R4 ;  /* 0x0000000405047221 */ /* 0x000fe40000010000 */
.L_x_2224:
[----:B------:R-:W-:Y:S05]  /*0630*/  BSYNC B0 ;  /* 0x0000000000007941 */ /* 0x000fea0003800000 */
.L_x_2214:
[----:B0-----:R-:W-:Y:S05]  /*0640*/  RET.ABS.NODEC R20 0x0 ;  /* 0x0000000014007950 */ /* 0x001fea0003e00000 */
.L_x_2225:
        /* <DEDUP_REMOVED lines=11> */
.L_x_2324:


//--------------------- .text.__cuda_sm20_sqrt_rn_f32_slowpath --------------------------
	.section	.text.__cuda_sm20_sqrt_rn_f32_slowpath,"ax",@progbits
	.sectioninfo	@"SHI_REGISTERS=24"
	.align	128
.text.__cuda_sm20_sqrt_rn_f32_slowpath:
        .type           __cuda_sm20_sqrt_rn_f32_slowpath,@function
        .size           __cuda_sm20_sqrt_rn_f32_slowpath,(.L_x_2325 - __cuda_sm20_sqrt_rn_f32_slowpath)
__cuda_sm20_sqrt_rn_f32_slowpath:
[----:B------:R-:W-:-:S04]  /*0000*/  MOV R0, R4 ;  /* 0x0000000400007202 */ /* 0x000fc80000000f00 */
[----:B------:R-:W-:Y:S01]  /*0010*/  LOP3.LUT P0, RZ, R0, 0x7fffffff, RZ, 0xc0, !PT ;  /* 0x7fffffff00ff7812 */ /* 0x000fe2000780c0ff */
[----:B------:R-:W-:-:S12]  /*0020*/  BSSY B0, `(.L_x_2226) ;  /* 0x0000013000007945 */ /* 0x000fd80003800000 */
[----:B------:R-:W-:Y:S01]  /*0030*/  @!P0 MOV R4, R0 ;  /* 0x0000000000048202 */ /* 0x000fe20000000f00 */
[----:B------:R-:W-:Y:S05]  /*0040*/  @!P0 BRA `(.L_x_2227) ;  /* 0x0000010000008947 */ /* 0x000fea0003800000 */
[----:B------:R-:W-:-:S13]  /*0050*/  FSETP.GEU.FTZ.AND P0, PT, R0, RZ, PT ;  /* 0x000000ff0000720b */ /* 0x000fda0003f1e000 */
[----:B------:R-:W-:Y:S01]  /*0060*/  @!P0 MOV R4, 0x7fffffff ;  /* 0x7fffffff00048802 */ /* 0x000fe20000000f00 */
[----:B------:R-:W-:Y:S05]  /*0070*/  @!P0 BRA `(.L_x_2227) ;  /* 0x000000d000008947 */ /* 0x000fea0003800000 */
[----:B------:R-:W-:-:S13]  /*0080*/  FSETP.GTU.FTZ.AND P0, PT, |R0|, +INF , PT ;  /* 0x7f8000000000780b */ /* 0x000fda0003f1c200 */
[----:B------:R-:W-:Y:S01]  /*0090*/  @P0 FADD.FTZ R4, R0, 1 ;  /* 0x3f80000000040421 */ /* 0x000fe20000010000 */
[----:B------:R-:W-:Y:S05]  /*00a0*/  @P0 BRA `(.L_x_2227) ;  /* 0x000000a000000947 */ /* 0x000fea0003800000 */
[----:B------:R-:W-:-:S13]  /*00b0*/  FSETP.NEU.FTZ.AND P0, PT, |R0|, +INF , PT ;  /* 0x7f8000000000780b */ /* 0x000fda0003f1d200 */
[----:B------:R-:W-:-:S04]  /*00c0*/  @P0 FFMA R3, R0, 1.84467440737095516160e+19, RZ ;  /* 0x5f80000000030823 */ /* 0x000fc800000000ff */
[----:B------:R-:W0:Y:S02]  /*00d0*/  @P0 MUFU.RSQ R4, R3 ;  /* 0x0000000300040308 */ /* 0x000e240000001400 */
[----:B0-----:R-:W-:Y:S01]  /*00e0*/  @P0 FMUL.FTZ R6, R3, R4 ;  /* 0x0000000403060220 */ /* 0x001fe20000410000 */
[----:B------:R-:W-:Y:S01]  /*00f0*/  @P0 FMUL.FTZ R7, R4, 0.5 ;  /* 0x3f00000004070820 */ /* 0x000fe20000410000 */
[----:B------:R-:W-:Y:S02]  /*0100*/  @!P0 MOV R4, R0 ;  /* 0x0000000000048202 */ /* 0x000fe40000000f00 */
[----:B------:R-:W-:-:S04]  /*0110*/  @P0 FADD.FTZ R5, -R6, -RZ ;  /* 0x800000ff06050221 */ /* 0x000fc80000010100 */
[----:B------:R-:W-:-:S04]  /*0120*/  @P0 FFMA R5, R6, R5, R3 ;  /* 0x0000000506050223 */ /* 0x000fc80000000003 */
[----:B------:R-:W-:-:S04]  /*0130*/  @P0 FFMA R5, R5, R7, R6 ;  /* 0x0000000705050223 */ /* 0x000fc80000000006 */
[----:B------:R-:W-:Y:S02]  /*0140*/  @P0 FMUL.FTZ R4, R5, 2.3283064365386962891e-10 ;  /* 0x2f80000005040820 */ /* 0x000fe40000410000 */
.L_x_2227:
[----:B------:R-:W-:Y:S05]  /*0150*/  BSYNC B0 ;  /* 0x0000000000007941 */ /* 0x000fea0003800000 */
.L_x_2226:
[----:B------:R-:W-:Y:S05]  /*0160*/  RET.ABS.NODEC R20 0x0 ;  /* 0x0000000014007950 */ /* 0x000fea0003e00000 */
.L_x_2228:
        /* <DEDUP_REMOVED lines=9> */
.L_x_2325:


//--------------------- .text.__cuda_sm20_rcp_rn_f32_slowpath --------------------------
	.section	.text.__cuda_sm20_rcp_rn_f32_slowpath,"ax",@progbits
	.sectioninfo	@"SHI_REGISTERS=24"
	.align	128
.text.__cuda_sm20_rcp_rn_f32_slowpath:
        .type           __cuda_sm20_rcp_rn_f32_slowpath,@function
        .size           __cuda_sm20_rcp_rn_f32_slowpath,(.L_x_2326 - __cuda_sm20_rcp_rn_f32_slowpath)
__cuda_sm20_rcp_rn_f32_slowpath:
[----:B------:R-:W-:Y:S01]  /*0000*/  IMAD.SHL.U32 R0, R4, 0x2, RZ ;  /* 0x0000000204007824 */ /* 0x000fe200078e00ff */
[----:B------:R-:W-:Y:S04]  /*0010*/  BSSY B0, `(.L_x_2229) ;  /* 0x000002f000007945 */ /* 0x000fe80003800000 */
[----:B------:R-:W-:-:S04]  /*0020*/  SHF.R.U32.HI R7, RZ, 0x18, R0 ;  /* 0x00000018ff077819 */ /* 0x000fc80000011600 */
[----:B------:R-:W-:-:S13]  /*0030*/  ISETP.NE.U32.AND P0, PT, R7, RZ, PT ;  /* 0x000000ff0700720c */ /* 0x000fda0003f05070 */
[----:B------:R-:W-:Y:S05]  /*0040*/  @P0 BRA `(.L_x_2230) ;  /* 0x0000009000000947 */ /* 0x000fea0003800000 */
[----:B------:R-:W-:-:S13]  /*0050*/  ISETP.NE.AND P0, PT, R0, RZ, PT ;  /* 0x000000ff0000720c */ /* 0x000fda0003f05270 */
[----:B------:R-:W-:Y:S02]  /*0060*/  @P0 FFMA R3, R4, 1.84467440737095516160e+19, RZ ;  /* 0x5f80000004030823 */ /* 0x000fe400000000ff */
[----:B------:R-:W-:Y:S08]  /*0070*/  @!P0 MUFU.RCP R4, R4 ;  /* 0x0000000400048308 */ /* 0x000ff00000001000 */
[----:B------:R-:W0:Y:S02]  /*0080*/  @P0 MUFU.RCP R0, R3 ;  /* 0x0000000300000308 */ /* 0x000e240000001000 */
[----:B0-----:R-:W-:-:S04]  /*0090*/  @P0 FFMA R5, R3, R0, -1 ;  /* 0xbf80000003050423 */ /* 0x001fc80000000000 */
[----:B------:R-:W-:-:S04]  /*00a0*/  @P0 FADD.FTZ R5, -R5, -RZ ;  /* 0x800000ff05050221 */ /* 0x000fc80000010100 */
[----:B------:R-:W-:-:S04]  /*00b0*/  @P0 FFMA R0, R0, R5, R0 ;  /* 0x0000000500000223 */ /* 0x000fc80000000000 */
[----:B------:R-:W-:Y:S01]  /*00c0*/  @P0 FFMA R4, R0, 1.84467440737095516160e+19, RZ ;  /* 0x5f80000000040823 */ /* 0x000fe200000000ff */
[----:B------:R-:W-:Y:S05]  /*00d0*/  BRA `(.L_x_2231) ;  /* 0x0000022000007947 */ /* 0x000fea0003800000 */
.L_x_2230:
[----:B------:R-:W-:-:S04]  /*00e0*/  IADD3 R9, R7, -0xfd, RZ ;  /* 0xffffff0307097810 */ /* 0x000fc80007ffe0ff */
[----:B------:R-:W-:-:S13]  /*00f0*/  ISETP.GT.U32.AND P0, PT, R9, 0x1, PT ;  /* 0x000000010900780c */ /* 0x000fda0003f04070 */
[----:B------:R-:W-:Y:S05]  /*0100*/  @P0 BRA `(.L_x_2232) ;  /* 0x000001e000000947 */ /* 0x000fea0003800000 */
[----:B------:R-:W-:Y:S01]  /*0110*/  LOP3.LUT R0, R4, 0x7fffff, RZ, 0xc0, !PT ;  /* 0x007fffff04007812 */ /* 0x000fe200078ec0ff */
[----:B------:R-:W-:-:S03]  /*0120*/  IMAD.MOV.U32 R8, RZ, RZ, 0x3 ;  /* 0x00000003ff087424 */ /* 0x000fc600078e00ff */
[----:B------:R-:W-:Y:S02]  /*0130*/  LOP3.LUT R0, R0, 0x3f800000, RZ, 0xfc, !PT ;  /* 0x3f80000000007812 */ /* 0x000fe400078efcff */
[----:B------:R-:W-:Y:S02]  /*0140*/  SHF.L.U32 R8, R8, R9, RZ ;  /* 0x0000000908087219 */ /* 0x000fe400000006ff */
[----:B------:R-:W0:Y:S02]  /*0150*/  MUFU.RCP R3, R0 ;  /* 0x0000000000037308 */ /* 0x000e240000001000 */
[----:B0-----:R-:W-:-:S04]  /*0160*/  FFMA R5, R0, R3, -1 ;  /* 0xbf80000000057423 */ /* 0x001fc80000000003 */
[----:B------:R-:W-:-:S04]  /*0170*/  FADD.FTZ R6, -R5, -RZ ;  /* 0x800000ff05067221 */ /* 0x000fc80000010100 */
[CCC-:B------:R-:W-:Y:S01]  /*0180*/  FFMA.RM R5, R3.reuse, R6.reuse, R3.reuse ;  /* 0x0000000603057223 */ /* 0x1c0fe20000004003 */
[----:B------:R-:W-:-:S04]  /*0190*/  FFMA.RP R6, R3, R6, R3 ;  /* 0x0000000603067223 */ /* 0x000fc80000008003 */
[C---:B------:R-:W-:Y:S02]  /*01a0*/  LOP3.LUT R3, R5.reuse, 0x7fffff, RZ, 0xc0, !PT ;  /* 0x007fffff05037812 */ /* 0x040fe400078ec0ff */
[----:B------:R-:W-:Y:S02]  /*01b0*/  FSETP.NEU.FTZ.AND P0, PT, R5, R6, PT ;  /* 0x000000060500720b */ /* 0x000fe40003f1d000 */
[----:B------:R-:W-:Y:S02]  /*01c0*/  LOP3.LUT R3, R3, 0x800000, RZ, 0xfc, !PT ;  /* 0x0080000003037812 */ /* 0x000fe400078efcff */
[----:B------:R-:W-:Y:S02]  /*01d0*/  SEL R5, RZ, 0xffffffff, !P0 ;  /* 0xffffffffff057807 */ /* 0x000fe40004000000 */
[----:B------:R-:W-:-:S03]  /*01e0*/  LOP3.LUT R8, R8, R3, RZ, 0xc0, !PT ;  /* 0x0000000308087212 */ /* 0x000fc600078ec0ff */
[----:B------:R-:W-:Y:S01]  /*01f0*/  IMAD.MOV R0, RZ, RZ, -R5 ;  /* 0x000000ffff007224 */ /* 0x000fe200078e0a05 */
[----:B------:R-:W-:-:S04]  /*0200*/  SHF.R.U32.HI R8, RZ, R9, R8 ;  /* 0x00000009ff087219 */ /* 0x000fc80000011608 */
[----:B------:R-:W-:Y:S02]  /*0210*/  LOP3.LUT P1, RZ, R0, R9, R3, 0xf8, !PT ;  /* 0x0000000900ff7212 */ /* 0x000fe4000782f803 */
[C---:B------:R-:W-:Y:S02]  /*0220*/  LOP3.LUT P0, RZ, R8.reuse, 0x1, RZ, 0xc0, !PT ;  /* 0x0000000108ff7812 */ /* 0x040fe4000780c0ff */
[----:B------:R-:W-:-:S04]  /*0230*/  LOP3.LUT P2, RZ, R8, 0x2, RZ, 0xc0, !PT ;  /* 0x0000000208ff7812 */ /* 0x000fc8000784c0ff */
[----:B------:R-:W-:Y:S02]  /*0240*/  PLOP3.LUT P0, PT, P0, P1, P2, 0xe0, 0x0 ;  /* 0x000000000000781c */ /* 0x000fe40000703c20 */
[----:B------:R-:W-:Y:S02]  /*0250*/  LOP3.LUT P1, RZ, R4, 0x7fffff, RZ, 0xc0, !PT ;  /* 0x007fffff04ff7812 */ /* 0x000fe4000782c0ff */
[----:B------:R-:W-:-:S05]  /*0260*/  SEL R0, RZ, 0x1, !P0 ;  /* 0x00000001ff007807 */ /* 0x000fca0004000000 */
[----:B------:R-:W-:-:S05]  /*0270*/  IMAD.MOV R0, RZ, RZ, -R0 ;  /* 0x000000ffff007224 */ /* 0x000fca00078e0a00 */
[----:B------:R-:W-:Y:S02]  /*0280*/  ISETP.GE.AND P0, PT, R0, RZ, PT ;  /* 0x000000ff0000720c */ /* 0x000fe40003f06270 */
[----:B------:R-:W-:-:S04]  /*0290*/  IADD3 R0, R7, -0xfc, RZ ;  /* 0xffffff0407007810 */ /* 0x000fc80007ffe0ff */
[----:B------:R-:W-:-:S07]  /*02a0*/  SHF.R.U32.HI R3, RZ, R0, R3 ;  /* 0x00000000ff037219 */ /* 0x000fce0000011603 */
[----:B------:R-:W-:-:S05]  /*02b0*/  @!P0 IADD3 R3, R3, 0x1, RZ ;  /* 0x0000000103038810 */ /* 0x000fca0007ffe0ff */
[----:B------:R-:W-:-:S05]  /*02c0*/  @!P1 IMAD.SHL.U32 R3, R3, 0x2, RZ ;  /* 0x0000000203039824 */ /* 0x000fca00078e00ff */
[----:B------:R-:W-:Y:S01]  /*02d0*/  LOP3.LUT R4, R3, 0x80000000, R4, 0xf8, !PT ;  /* 0x8000000003047812 */ /* 0x000fe200078ef804 */
[----:B------:R-:W-:Y:S05]  /*02e0*/  BRA `(.L_x_2231) ;  /* 0x0000001000007947 */ /* 0x000fea0003800000 */
.L_x_2232:
[----:B------:R-:W0:Y:S02]  /*02f0*/  MUFU.RCP R4, R4 ;  /* 0x0000000400047308 */ /* 0x000e240000001000 */
.L_x_2231:
[----:B------:R-:W-:Y:S05]  /*0300*/  BSYNC B0 ;  /* 0x0000000000007941 */ /* 0x000fea0003800000 */
.L_x_2229:
[----:B0-----:R-:W-:Y:S05]  /*0310*/  RET.ABS.NODEC R20 0x0 ;  /* 0x0000000014007950 */ /* 0x001fea0003e00000 */
.L_x_2233:
        /* <DEDUP_REMOVED lines=14> */
.L_x_2326:


//--------------------- .text.apply_op            --------------------------
	.section	.text.apply_op,"ax",@progbits
	.sectioninfo	@"SHI_REGISTERS=38"
	.align	128
        .global         apply_op
        .type           apply_op,@function
        .size           apply_op,(.L_x_2328 - apply_op)
apply_op:
.text.apply_op:
[----:B------:R-:W0:Y:S01]  /*0000*/  BMOV.32.CLEAR R32, B7 ;  /* 0x0000000007207355 */ /* 0x000e220000100000 */
[----:B------:R-:W1:Y:S01]  /*0010*/  BMOV.32.CLEAR R33, B6 ;  /* 0x0000000006217355 */ /* 0x000e620000100000 */
[----:B------:R-:W-:Y:S02]  /*0020*/  IADD3 R1, R1, -0x20, RZ ;  /* 0xffffffe001017810 */ /* 0x000fe40007ffe0ff */
[----:B------:R-:W-:-:S04]  /*0030*/  MOV R3, R4 ;  /* 0x0000000400037202 */ /* 0x000fc80000000f00 */
[----:B------:R-:W-:Y:S01]  /*0040*/  ISETP.GT.AND P0, PT, R3, 0xd, PT ;  /* 0x0000000d0300780c */ /* 0x000fe20003f04270 */
[----:B------:R-:W-:Y:S01]  /*0050*/  BSSY B7, `(.L_x_2234) ;  /* 0x0000398000077945 */ /* 0x000fe20003800000 */
[----:B------:R-:W-:-:S11]  /*0060*/  MOV R4, RZ ;  /* 0x000000ff00047202 */ /* 0x000fd60000000f00 */
[----:B------:R-:W-:Y:S05]  /*0070*/  @P0 BRA `(.L_x_2235) ;  /* 0x0000250000000947 */ /* 0x000fea0003800000 */
[----:B------:R-:W-:Y:S02]  /*0080*/  ISETP.GT.AND P0, PT, R3, 0x6, PT ;  /* 0x000000060300780c */ /* 0x000fe40003f04270 */
[----:B------:R-:W-:-:S11]  /*0090*/  MOV R0, R1 ;  /* 0x0000000100007202 */ /* 0x000fd60000000f00 */
[----:B------:R-:W-:Y:S05]  /*00a0*/  @P0 BRA `(.L_x_2236) ;  /* 0x000008c000000947 */ /* 0x000fea0003800000 */
[----:B------:R-:W-:-:S13]  /*00b0*/  ISETP.GT.AND P0, PT, R3, 0x3, PT ;  /* 0x000000030300780c */ /* 0x000fda0003f04270 */
[----:B------:R-:W-:Y:S05]  /*00c0*/  @P0 BRA `(.L_x_2237) ;  /* 0x000000d000000947 */ /* 0x000fea0003800000 */
[----:B------:R-:W-:-:S04]  /*00d0*/  IADD3 R3, R3, -0x1, RZ ;  /* 0xffffffff03037810 */ /* 0x000fc80007ffe0ff */
[----:B------:R-:W-:-:S05]  /*00e0*/  IMNMX.U32 R3, R3, 0x3, PT ;  /* 0x0000000303037817 */ /* 0x000fca0003800000 */
[----:B------:R-:W-:-:S05]  /*00f0*/  IMAD.SHL.U32 R3, R3, 0x4, RZ ;  /* 0x0000000403037824 */ /* 0x000fca00078e00ff */
[----:B------:R-:W-:-:S04]  /*0100*/  IADD3 R3, R3, 0x8000, RZ ;  /* 0x0000800003037810 */ /* 0x000fc80007ffe0ff */
[----:B------:R-:W2:Y:S02]  /*0110*/  LDC R8, c[0x2][R3+-0x7fdc] ;  /* 0x00a0090003087b82 */ /* 0x000ea40000000800 */
[----:B--2---:R-:W-:-:S04]  /*0120*/  SHF.R.S32.HI R9, RZ, 0x1f, R8 ;  /* 0x0000001fff097819 */ /* 0x004fc80000011408 */
.L_x_2279:
[----:B------:R-:W-:Y:S05]  /*0130*/  BRX R8 -0x140                                                    (*"BRANCH_TARGETS .L_x_2280,.L_x_2281,.L_x_2282,.L_x_2238"*) ;  /* 0xfffffec008007949 */ /* 0x000fea000383ffff */
.L_x_2282:
[----:B------:R-:W-:Y:S01]  /*0140*/  FMUL R4, R5, R6 ;  /* 0x0000000605047220 */ /* 0x000fe20000400000 */
[----:B------:R-:W-:Y:S05]  /*0150*/  BRA `(.L_x_2238) ;  /* 0x0000387000007947 */ /* 0x000fea0003800000 */
.L_x_2280:
[----:B------:R-:W-:Y:S01]  /*0160*/  FADD R4, R5, R6 ;  /* 0x0000000605047221 */ /* 0x000fe20000000000 */
[----:B------:R-:W-:Y:S05]  /*0170*/  BRA `(.L_x_2238) ;  /* 0x0000385000007947 */ /* 0x000fea0003800000 */
.L_x_2281:
[----:B------:R-:W-:Y:S01]  /*0180*/  FADD R4, R5, -R6 ;  /* 0x8000000605047221 */ /* 0x000fe20000000000 */
[----:B------:R-:W-:Y:S05]  /*0190*/  BRA `(.L_x_2238) ;  /* 0x0000383000007947 */ /* 0x000fea0003800000 */
.L_x_2237:
[----:B------:R-:W-:-:S04]  /*01a0*/  IADD3 R3, R3, -0x4, RZ ;  /* 0xfffffffc03037810 */ /* 0x000fc80007ffe0ff */
[----:B------:R-:W-:-:S05]  /*01b0*/  IMNMX.U32 R3, R3, 0x3, PT ;  /* 0x0000000303037817 */ /* 0x000fca0003800000 */
[----:B------:R-:W-:-:S05]  /*01c0*/  IMAD.SHL.U32 R3, R3, 0x4, RZ ;  /* 0x0000000403037824 */ /* 0x000fca00078e00ff */
[----:B------:R-:W-:-:S04]  /*01d0*/  IADD3 R3, R3, 0x8000, RZ ;  /* 0x0000800003037810 */ /* 0x000fc80007ffe0ff */
[----:B------:R-:W2:Y:S02]  /*01e0*/  LDC R8, c[0x2][R3+-0x7f9c] ;  /* 0x00a0190003087b82 */ /* 0x000ea40000000800 */
[----:B--2---:R-:W-:-:S04]  /*01f0*/  SHF.R.S32.HI R9, RZ, 0x1f, R8 ;  /* 0x0000001fff097819 */ /* 0x004fc80000011408 */
.L_x_2284:
[----:B------:R-:W-:Y:S05]  /*0200*/  BRX R8 -0x210                                                    (*"BRANCH_TARGETS .L_x_2285,.L_x_2286,.L_x_2287,.L_x_2238"*) ;  /* 0xfffffdf008007949 */ /* 0x000fea000383ffff */
.L_x_2287:
[----:B------:R-:W-:-:S04]  /*0210*/  FSETP.GTU.AND P0, PT, R5, R6, PT ;  /* 0x000000060500720b */ /* 0x000fc80003f0c000 */
[----:B------:R-:W-:Y:S01]  /*0220*/  FSEL R4, R5, R6, !P0 ;  /* 0x0000000605047208 */ /* 0x000fe20004000000 */
[----:B------:R-:W-:Y:S05]  /*0230*/  BRA `(.L_x_2238) ;  /* 0x0000379000007947 */ /* 0x000fea0003800000 */
.L_x_2285:
[----:B------:R-:W-:Y:S02]  /*0240*/  FSETP.NEU.AND P0, PT, R6, RZ, PT ;  /* 0x000000ff0600720b */ /* 0x000fe40003f0d000 */
[----:B------:R-:W-:-:S11]  /*0250*/  MOV R4, 0x7fffffff ;  /* 0x7fffffff00047802 */ /* 0x000fd60000000f00 */
[----:B------:R-:W-:Y:S05]  /*0260*/  @!P0 BRA `(.L_x_2238) ;  /* 0x0000376000008947 */ /* 0x000fea0003800000 */
[----:B------:R-:W2:Y:S01]  /*0270*/  MUFU.RCP R3, R6 ;  /* 0x0000000600037308 */ /* 0x000ea20000001000 */
[----:B------:R-:W-:Y:S07]  /*0280*/  BSSY B6, `(.L_x_2239) ;  /* 0x0000011000067945 */ /* 0x000fee0003800000 */
[----:B------:R-:W3:Y:S01]  /*0290*/  FCHK P0, R5, R6 ;  /* 0x0000000605007302 */ /* 0x000ee20000000000 */
[----:B--2---:R-:W-:-:S04]  /*02a0*/  FFMA R0, R3, -R6, 1 ;  /* 0x3f80000003007423 */ /* 0x004fc80000000806 */
[----:B------:R-:W-:-:S04]  /*02b0*/  FFMA R0, R3, R0, R3 ;  /* 0x0000000003007223 */ /* 0x000fc80000000003 */
[----:B------:R-:W-:-:S04]  /*02c0*/  FFMA R4, R0, R5, RZ ;  /* 0x0000000500047223 */ /* 0x000fc800000000ff */
[----:B------:R-:W-:-:S04]  /*02d0*/  FFMA R3, R4, -R6, R5 ;  /* 0x8000000604037223 */ /* 0x000fc80000000005 */
[----:B------:R-:W-:Y:S01]  /*02e0*/  FFMA R4, R0, R3, R4 ;  /* 0x0000000300047223 */ /* 0x000fe20000000004 */
[----:B---3--:R-:W-:Y:S05]  /*02f0*/  @!P0 BRA `(.L_x_2240) ;  /* 0x0000009000008947 */ /* 0x008fea0003800000 */
[----:B------:R-:W-:Y:S01]  /*0300*/  IMAD.MOV.U32 R4, RZ, RZ, R5 ;  /* 0x000000ffff047224 */ /* 0x000fe200078e0005 */
[----:B------:R-:W-:Y:S01]  /*0310*/  MOV R34, R20 ;  /* 0x0000001400227202 */ /* 0x000fe20000000f00 */
[----:B------:R-:W-:Y:S01]  /*0320*/  IMAD.MOV.U32 R35, RZ, RZ, R21 ;  /* 0x000000ffff237224 */ /* 0x000fe200078e0015 */
[----:B------:R-:W-:Y:S01]  /*0330*/  MOV R20, 32@lo((apply_op + .L_x_2207@srel)) ;  /* 0x0000000000147802 */ /* 0x000fe20000000f00 */
[----:B------:R-:W-:Y:S01]  /*0340*/  IMAD.MOV.U32 R5, RZ, RZ, R6 ;  /* 0x000000ffff057224 */ /* 0x000fe200078e0006 */
[----:B------:R-:W-:-:S04]  /*0350*/  MOV R21, 32@hi((apply_op + .L_x_2207@srel)) ;  /* 0x0000000000157802 */ /* 0x000fc80000000f00 */
[----:B01----:R-:W-:Y:S05]  /*0360*/  CALL.ABS.NOINC `(__cuda_sm3x_div_rn_noftz_f32_slowpath) ;  /* 0x0000000000007943 */ /* 0x003fea0003c00000 */
.L_x_2207:
[----:B------:R-:W-:Y:S02]  /*0370*/  MOV R20, R34 ;  /* 0x0000002200147202 */ /* 0x000fe40000000f00 */
[----:B------:R-:W-:Y:S02]  /*0380*/  MOV R21, R35 ;  /* 0x0000002300157202 */ /* 0x000fe40000000f00 */
.L_x_2240:
[----:B------:R-:W-:Y:S05]  /*0390*/  BSYNC B6 ;  /* 0x0000000000067941 */ /* 0x000fea0003800000 */
.L_x_2239:
[----:B------:R-:W-:Y:S05]  /*03a0*/  BRA `(.L_x_2238) ;  /* 0x0000362000007947 */ /* 0x000fea0003800000 */
.L_x_2286:
[C---:B------:R-:W-:Y:S01]  /*03b0*/  FMUL R0, |R5|.reuse, 16777216 ;  /* 0x4b80000005007820 */ /* 0x040fe20000400200 */
[----:B------:R-:W-:Y:S02]  /*03c0*/  FSETP.GEU.AND P0, PT, |R5|, 1.175494350822287508e-38, PT ;  /* 0x008000000500780b */ /* 0x000fe40003f0e200 */
[----:B------:R-:W-:-:S02]  /*03d0*/  MOV R10, 0x3a2c32e4 ;  /* 0x3a2c32e4000a7802 */ /* 0x000fc40000000f00 */
[----:B------:R-:W-:-:S04]  /*03e0*/  FSEL R0, R0, |R5|, !P0 ;  /* 0x4000000500007208 */ /* 0x000fc80004000000 */
[----:B------:R-:W-:-:S04]  /*03f0*/  IADD3 R3, R0, -0x3f3504f3, RZ ;  /* 0xc0cafb0d00037810 */ /* 0x000fc80007ffe0ff */
[----:B------:R-:W-:-:S04]  /*0400*/  LOP3.LUT R3, R3, 0xff800000, RZ, 0xc0, !PT ;  /* 0xff80000003037812 */ /* 0x000fc800078ec0ff */
[-C--:B------:R-:W-:Y:S02]  /*0410*/  IADD3 R0, R0, -R3.reuse, RZ ;  /* 0x8000000300007210 */ /* 0x080fe40007ffe0ff */
[----:B------:R-:W-:-:S03]  /*0420*/  I2FP.F32.S32 R3, R3 ;  /* 0x0000000300037245 */ /* 0x000fc60000201400 */
[C---:B------:R-:W-:Y:S01]  /*0430*/  FADD R7, R0.reuse, 1 ;  /* 0x3f80000000077421 */ /* 0x040fe20000000000 */
[----:B------:R-:W-:Y:S01]  /*0440*/  FADD R4, R0, -1 ;  /* 0xbf80000000047421 */ /* 0x000fe20000000000 */
[----:B------:R-:W-:-:S03]  /*0450*/  FSEL R0, RZ, -24, P0 ;  /* 0xc1c00000ff007808 */ /* 0x000fc60000000000 */
[----:B------:R-:W-:Y:S01]  /*0460*/  FADD R8, R4, R4 ;  /* 0x0000000404087221 */ /* 0x000fe20000000000 */
[----:B------:R-:W2:Y:S01]  /*0470*/  MUFU.RCP R7, R7 ;  /* 0x0000000700077308 */ /* 0x000ea20000001000 */
[----:B------:R-:W-:Y:S02]  /*0480*/  FFMA R0, R3, 1.1920928955078125e-07, R0 ;  /* 0x3400000003007823 */ /* 0x000fe40000000000 */
[----:B--2---:R-:W-:-:S04]  /*0490*/  FMUL R9, R7, R8 ;  /* 0x0000000807097220 */ /* 0x004fc80000400000 */
[----:B------:R-:W-:Y:S01]  /*04a0*/  FADD R8, R4, -R9 ;  /* 0x8000000904087221 */ /* 0x000fe20000000000 */
[CC--:B------:R-:W-:Y:S01]  /*04b0*/  FMUL R3, R9.reuse, R9.reuse ;  /* 0x0000000909037220 */ /* 0x0c0fe20000400000 */
[----:B------:R-:W-:Y:S02]  /*04c0*/  FFMA R13, R9, 1.4426950216293334961, R0 ;  /* 0x3fb8aa3b090d7823 */ /* 0x000fe40000000000 */
[----:B------:R-:W-:Y:S01]  /*04d0*/  FADD R11, R8, R8 ;  /* 0x00000008080b7221 */ /* 0x000fe20000000000 */
[C---:B------:R-:W-:Y:S01]  /*04e0*/  FFMA R8, R3.reuse, R10, 0.0032181653659790754318 ;  /* 0x3b52e7db03087423 */ /* 0x040fe2000000000a */
[----:B------:R-:W-:Y:S02]  /*04f0*/  FADD R0, R0, -R13 ;  /* 0x8000000d00007221 */ /* 0x000fe40000000000 */
[----:B------:R-:W-:Y:S01]  /*0500*/  FFMA R4, R4, -R9, R11 ;  /* 0x8000000904047223 */ /* 0x000fe2000000000b */
[----:B------:R-:W-:Y:S01]  /*0510*/  FFMA R8, R3, R8, 0.018033718690276145935 ;  /* 0x3c93bb7303087423 */ /* 0x000fe20000000008 */
[----:B------:R-:W-:-:S02]  /*0520*/  FFMA R11, R9, 1.4426950216293334961, R0 ;  /* 0x3fb8aa3b090b7823 */ /* 0x000fc40000000000 */
[----:B------:R-:W-:Y:S01]  /*0530*/  FMUL R4, R7, R4 ;  /* 0x0000000407047220 */ /* 0x000fe20000400000 */
[----:B------:R-:W-:-:S03]  /*0540*/  FFMA R8, R3, R8, 0.12022458761930465698 ;  /* 0x3df6384f03087423 */ /* 0x000fc60000000008 */
[----:B------:R-:W-:Y:S01]  /*0550*/  FFMA R0, R4, 1.4426950216293334961, R11 ;  /* 0x3fb8aa3b04007823 */ /* 0x000fe2000000000b */
[----:B------:R-:W-:-:S03]  /*0560*/  FMUL R8, R3, R8 ;  /* 0x0000000803087220 */ /* 0x000fc60000400000 */
[----:B------:R-:W-:Y:S01]  /*0570*/  FFMA R3, R9, 1.9251366722983220825e-08, R0 ;  /* 0x32a55e3409037823 */ /* 0x000fe20000000000 */
[----:B------:R-:W-:-:S04]  /*0580*/  FMUL R0, R8, 3 ;  /* 0x4040000008007820 */ /* 0x000fc80000400000 */
[----:B------:R-:W-:-:S04]  /*0590*/  FFMA R3, R4, R0, R3 ;  /* 0x0000000004037223 */ /* 0x000fc80000000003 */
[----:B------:R-:W-:-:S04]  /*05a0*/  FFMA R8, R9, R8, R3 ;  /* 0x0000000809087223 */ /* 0x000fc80000000003 */
[----:B------:R-:W-:-:S04]  /*05b0*/  FADD R3, R13, R8 ;  /* 0x000000080d037221 */ /* 0x000fc80000000000 */
[----:B------:R-:W-:Y:S01]  /*05c0*/  FMUL R0, R3, R6 ;  /* 0x0000000603007220 */ /* 0x000fe20000400000 */
[----:B------:R-:W-:-:S03]  /*05d0*/  FADD R13, -R13, R3 ;  /* 0x000000030d0d7221 */ /* 0x000fc60000000100 */
[----:B------:R-:W2:Y:S01]  /*05e0*/  FRND R7, R0 ;  /* 0x0000000000077307 */ /* 0x000ea20000201000 */
[----:B------:R-:W-:Y:S01]  /*05f0*/  FADD R13, R8, -R13 ;  /* 0x8000000d080d7221 */ /* 0x000fe20000000000 */
[-C--:B------:R-:W-:Y:S01]  /*0600*/  FFMA R4, R3, R6.reuse, -R0 ;  /* 0x0000000603047223 */ /* 0x080fe20000000800 */
[----:B------:R-:W-:Y:S02]  /*0610*/  MOV R8, 0x391fcb8e ;  /* 0x391fcb8e00087802 */ /* 0x000fe40000000f00 */
[C---:B------:R-:W-:Y:S01]  /*0620*/  FSETP.GT.AND P1, PT, |R0|.reuse, 152, PT ;  /* 0x431800000000780b */ /* 0x040fe20003f24200 */
[----:B------:R-:W-:Y:S01]  /*0630*/  FFMA R4, R13, R6, R4 ;  /* 0x000000060d047223 */ /* 0x000fe20000000004 */
[C---:B------:R-:W-:Y:S01]  /*0640*/  FSETP.GEU.AND P2, PT, R0.reuse, RZ, PT ;  /* 0x000000ff0000720b */ /* 0x040fe20003f4e000 */
[----:B--2---:R-:W-:Y:S01]  /*0650*/  FADD R3, R0, -R7 ;  /* 0x8000000700037221 */ /* 0x004fe20000000000 */
[----:B------:R-:W-:-:S03]  /*0660*/  FSETP.GT.AND P0, PT, R7, RZ, PT ;  /* 0x000000ff0700720b */ /* 0x000fc60003f04000 */
[----:B------:R-:W-:Y:S01]  /*0670*/  FADD R3, R4, R3 ;  /* 0x0000000304037221 */ /* 0x000fe20000000000 */
[----:B------:R-:W-:Y:S02]  /*0680*/  SEL R7, RZ, 0x83000000, P0 ;  /* 0x83000000ff077807 */ /* 0x000fe40000000000 */
[----:B------:R-:W-:Y:S01]  /*0690*/  FSETP.NEU.AND P0, PT, R6, RZ, PT ;  /* 0x000000ff0600720b */ /* 0x000fe20003f0d000 */
[----:B------:R-:W-:Y:S01]  /*06a0*/  FFMA R4, R3, R8, 0.0013391353422775864601 ;  /* 0x3aaf85ed03047423 */ /* 0x000fe20000000008 */
[----:B------:R-:W-:Y:S01]  /*06b0*/  IADD3 R9, R7, 0x7f000000, RZ ;  /* 0x7f00000007097810 */ /* 0x000fe20007ffe0ff */
[----:B------:R-:W2:Y:S01]  /*06c0*/  F2I.NTZ R8, R0 ;  /* 0x0000000000087305 */ /* 0x000ea20000203100 */
[----:B------:R-:W-:Y:S01]  /*06d0*/  FSETP.EQ.OR P0, PT, R5, 1, !P0 ;  /* 0x3f8000000500780b */ /* 0x000fe20004702400 */
[----:B------:R-:W-:-:S04]  /*06e0*/  FFMA R4, R3, R4, 0.0096188392490148544312 ;  /* 0x3c1d985603047423 */ /* 0x000fc80000000004 */
[----:B------:R-:W-:-:S04]  /*06f0*/  FFMA R4, R3, R4, 0.055503588169813156128 ;  /* 0x3d6357bb03047423 */ /* 0x000fc80000000004 */
[----:B------:R-:W-:-:S04]  /*0700*/  FFMA R4, R3, R4, 0.24022644758224487305 ;  /* 0x3e75fdec03047423 */ /* 0x000fc80000000004 */
[----:B------:R-:W-:Y:S01]  /*0710*/  FFMA R4, R3, R4, 0.69314718246459960938 ;  /* 0x3f31721803047423 */ /* 0x000fe20000000004 */
[----:B--2---:R-:W-:-:S03]  /*0720*/  LEA R7, R8, -R7, 0x17 ;  /* 0x8000000708077211 */ /* 0x004fc600078eb8ff */
[----:B------:R-:W-:-:S04]  /*0730*/  FFMA R4, R3, R4, 1 ;  /* 0x3f80000003047423 */ /* 0x000fc80000000004 */
[----:B------:R-:W-:-:S04]  /*0740*/  FMUL R4, R4, R9 ;  /* 0x0000000904047220 */ /* 0x000fc80000400000 */
[----:B------:R-:W-:Y:S01]  /*0750*/  FMUL R8, R4, R7 ;  /* 0x0000000704087220 */ /* 0x000fe20000400000 */
[----:B------:R-:W-:Y:S02]  /*0760*/  MOV R4, 0x3f800000 ;  /* 0x3f80000000047802 */ /* 0x000fe40000000f00 */
[----:B------:R-:W-:Y:S01]  /*0770*/  @P1 FSEL R8, RZ, +INF , !P2 ;  /* 0x7f800000ff081808 */ /* 0x000fe20005000000 */
[----:B------:R-:W-:Y:S05]  /*0780*/  @P0 BRA `(.L_x_2238) ;  /* 0x0000324000000947 */ /* 0x000fea0003800000 */
[----:B------:R-:W-:-:S04]  /*0790*/  FSETP.GTU.AND P0, PT, |R6|, +INF , PT ;  /* 0x7f8000000600780b */ /* 0x000fc80003f0c200 */
[----:B------:R-:W-:-:S13]  /*07a0*/  FSETP.GTU.OR P0, PT, |R5|, +INF , P0 ;  /* 0x7f8000000500780b */ /* 0x000fda000070c600 */
[----:B------:R-:W-:Y:S05]  /*07b0*/  @P0 BRA `(.L_x_2241) ;  /* 0x0000019000000947 */ /* 0x000fea0003800000 */
[----:B------:R-:W-:Y:S01]  /*07c0*/  FMUL R3, R6, 0.5 ;  /* 0x3f00000006037820 */ /* 0x000fe20000400000 */
[----:B------:R-:W-:-:S04]  /*07d0*/  FSETP.NEU.AND P0, PT, |R5|, +INF , PT ;  /* 0x7f8000000500780b */ /* 0x000fc80003f0d200 */
[----:B------:R-:W-:Y:S01]  /*07e0*/  FSETP.EQ.OR P0, PT, R5, RZ, !P0 ;  /* 0x000000ff0500720b */ /* 0x000fe20004702400 */
[----:B------:R-:W2:Y:S03]  /*07f0*/  FRND.TRUNC R3, R3 ;  /* 0x0000000300037307 */ /* 0x000ea6000020d000 */
[----:B------:R-:W-:-:S09]  /*0800*/  FSETP.GEU.OR P1, PT, R6, RZ, !P0 ;  /* 0x000000ff0600720b */ /* 0x000fd2000472e400 */
[----:B------:R-:W-:Y:S01]  /*0810*/  @P0 FADD R0, R5, R5 ;  /* 0x0000000505000221 */ /* 0x000fe20000000000 */
[----:B--2---:R-:W-:-:S04]  /*0820*/  FADD R7, R3, R3 ;  /* 0x0000000303077221 */ /* 0x004fc80000000000 */
[----:B------:R-:W-:Y:S01]  /*0830*/  @!P1 LOP3.LUT R0, R0, 0x7f800000, RZ, 0x3c, !PT ;  /* 0x7f80000000009812 */ /* 0x000fe200078e3cff */
[----:B------:R-:W-:-:S05]  /*0840*/  FADD R7, -R7, R6 ;  /* 0x0000000607077221 */ /* 0x000fca0000000100 */
[----:B------:R-:W-:-:S13]  /*0850*/  FSETP.NEU.AND P2, PT, |R7|, 1, P0 ;  /* 0x3f8000000700780b */ /* 0x000fda000074d200 */
[----:B------:R-:W-:-:S05]  /*0860*/  @P2 LOP3.LUT R0, R0, 0x7fffffff, RZ, 0xc0, !PT ;  /* 0x7fffffff00002812 */ /* 0x000fca00078ec0ff */
[----:B------:R-:W-:Y:S01]  /*0870*/  @P0 IMAD.MOV.U32 R4, RZ, RZ, R0 ;  /* 0x000000ffff040224 */ /* 0x000fe200078e0000 */
[----:B------:R-:W-:Y:S05]  /*0880*/  @P0 BRA `(.L_x_2238) ;  /* 0x0000314000000947 */ /* 0x000fea0003800000 */
[----:B------:R-:W-:Y:S02]  /*0890*/  FSETP.NEU.AND P0, PT, |R6|, +INF , PT ;  /* 0x7f8000000600780b */ /* 0x000fe40003f0d200 */
[----:B------:R-:W-:-:S13]  /*08a0*/  FSETP.EQ.AND P1, PT, R5, -1, PT ;  /* 0xbf8000000500780b */ /* 0x000fda0003f22000 */
[----:B------:R-:W-:Y:S05]  /*08b0*/  @!P0 BRA P1, `(.L_x_2238) ;  /* 0x0000311000008947 */ /* 0x000fea0000800000 */
[----:B------:R-:W-:Y:S02]  /*08c0*/  FSETP.GEU.AND P0, PT, R5, RZ, PT ;  /* 0x000000ff0500720b */ /* 0x000fe40003f0e000 */
[----:B------:R-:W-:-:S11]  /*08d0*/  MOV R4, R8 ;  /* 0x0000000800047202 */ /* 0x000fd60000000f00 */
[----:B------:R-:W-:Y:S05]  /*08e0*/  @P0 BRA `(.L_x_2238) ;  /* 0x000030e000000947 */ /* 0x000fea0003800000 */
[----:B------:R-:W2:Y:S01]  /*08f0*/  FRND.FLOOR R3, R6 ;  /* 0x0000000600037307 */ /* 0x000ea20000205000 */
[----:B------:R-:W-:-:S04]  /*0900*/  FSETP.NEU.AND P1, PT, |R7|, 1, PT ;  /* 0x3f8000000700780b */ /* 0x000fc80003f2d200 */
[----:B------:R-:W-:Y:S02]  /*0910*/  FSEL R4, -R8, R8, !P1 ;  /* 0x0000000808047208 */ /* 0x000fe40004800100 */
[----:B--2---:R-:W-:-:S04]  /*0920*/  FSETP.NEU.AND P0, PT, R3, R6, PT ;  /* 0x000000060300720b */ /* 0x004fc80003f0d000 */
[----:B------:R-:W-:Y:S01]  /*0930*/  FSEL R4, R4, +QNAN , !P0 ;  /* 0x7fffffff04047808 */ /* 0x000fe20004000000 */
[----:B------:R-:W-:Y:S05]  /*0940*/  BRA `(.L_x_2238) ;  /* 0x0000308000007947 */ /* 0x000fea0003800000 */
.L_x_2241:
[----:B------:R-:W-:Y:S01]  /*0950*/  FADD R4, R5, R6 ;  /* 0x0000000605047221 */ /* 0x000fe20000000000 */
[----:B------:R-:W-:Y:S05]  /*0960*/  BRA `(.L_x_2238) ;  /* 0x0000306000007947 */ /* 0x000fea0003800000 */
.L_x_2236:
        /* <DEDUP_REMOVED lines=8> */
.L_x_2289:
[----:B------:R-:W-:Y:S05]  /*09f0*/  BRX R8 -0xa00                                                    (*"BRANCH_TARGETS .L_x_2290,.L_x_2291,.L_x_2292,.L_x_2238"*) ;  /* 0xfffff60008007949 */ /* 0x000fea000383ffff */
.L_x_2292:
[----:B------:R-:W-:Y:S02]  /*0a00*/  FSETP.NEU.AND P0, PT, R6, RZ, PT ;  /* 0x000000ff0600720b */ /* 0x000fe40003f0d000 */
[----:B------:R-:W-:-:S13]  /*0a10*/  FSETP.EQ.AND P1, PT, R5, RZ, PT ;  /* 0x000000ff0500720b */ /* 0x000fda0003f22000 */
[----:B------:R-:W-:Y:S05]  /*0a20*/  @!P0 BRA P1, `(.L_x_2238) ;  /* 0x00002fa000008947 */ /* 0x000fea0000800000 */
[C---:B------:R-:W-:Y:S01]  /*0a30*/  FMUL R0, |R5|.reuse, 16777216 ;  /* 0x4b80000005007820 */ /* 0x040fe20000400200 */
[C---:B------:R-:W-:Y:S02]  /*0a40*/  FSETP.GEU.AND P1, PT, |R5|.reuse, 1.175494350822287508e-38, PT ;  /* 0x008000000500780b */ /* 0x040fe40003f2e200 */
[----:B------:R-:W-:Y:S02]  /*0a50*/  MOV R10, 0x3a2c32e4 ;  /* 0x3a2c32e4000a7802 */ /* 0x000fe40000000f00 */
[----:B------:R-:W-:Y:S02]  /*0a60*/  FSEL R0, R0, |R5|, !P1 ;  /* 0x4000000500007208 */ /* 0x000fe40004800000 */
[----:B------:R-:W-:Y:S02]  /*0a70*/  FSETP.EQ.OR P0, PT, |R5|, 1, !P0 ;  /* 0x3f8000000500780b */ /* 0x000fe40004702600 */
        /* <DEDUP_REMOVED lines=16> */
[----:B------:R-:W-:Y:S01]  /*0b80*/  FADD R0, R0, -R13 ;  /* 0x8000000d00007221 */ /* 0x000fe20000000000 */
[----:B------:R-:W-:Y:S01]  /*0b90*/  MOV R8, 0x391fcb8e ;  /* 0x391fcb8e00087802 */ /* 0x000fe20000000f00 */
        /* <DEDUP_REMOVED lines=16> */
[----:B------:R-:W-:Y:S01]  /*0ca0*/  FFMA R4, R3, R6, -R0 ;  /* 0x0000000603047223 */ /* 0x000fe20000000800 */
[----:B------:R-:W-:-:S03]  /*0cb0*/  FSETP.GT.AND P2, PT, |R0|, 152, PT ;  /* 0x431800000000780b */ /* 0x000fc60003f44200 */
[----:B------:R-:W-:Y:S01]  /*0cc0*/  FFMA R4, R13, R6, R4 ;  /* 0x000000060d047223 */ /* 0x000fe20000000004 */
[----:B--2---:R-:W-:Y:S01]  /*0cd0*/  FADD R3, R0, -R7 ;  /* 0x8000000700037221 */ /* 0x004fe20000000000 */
[----:B------:R-:W-:-:S03]  /*0ce0*/  FSETP.GT.AND P1, PT, R7, RZ, PT ;  /* 0x000000ff0700720b */ /* 0x000fc60003f24000 */
[----:B------:R-:W-:Y:S01]  /*0cf0*/  FADD R3, R4, R3 ;  /* 0x0000000304037221 */ /* 0x000fe20000000000 */
[----:B------:R-:W-:Y:S01]  /*0d00*/  SEL R7, RZ, 0x83000000, P1 ;  /* 0x83000000ff077807 */ /* 0x000fe20000800000 */
[----:B------:R-:W2:Y:S01]  /*0d10*/  F2I.NTZ R4, R0 ;  /* 0x0000000000047305 */ /* 0x000ea20000203100 */
[----:B------:R-:W-:Y:S01]  /*0d20*/  FSETP.GEU.AND P1, PT, R0, RZ, PT ;  /* 0x000000ff0000720b */ /* 0x000fe20003f2e000 */
[----:B------:R-:W-:Y:S01]  /*0d30*/  FFMA R8, R3, R8, 0.0013391353422775864601 ;  /* 0x3aaf85ed03087423 */ /* 0x000fe20000000008 */
[----:B------:R-:W-:-:S03]  /*0d40*/  IADD3 R9, R7, 0x7f000000, RZ ;  /* 0x7f00000007097810 */ /* 0x000fc60007ffe0ff */
[----:B------:R-:W-:-:S04]  /*0d50*/  FFMA R8, R3, R8, 0.0096188392490148544312 ;  /* 0x3c1d985603087423 */ /* 0x000fc80000000008 */
[----:B------:R-:W-:-:S04]  /*0d60*/  FFMA R8, R3, R8, 0.055503588169813156128 ;  /* 0x3d6357bb03087423 */ /* 0x000fc80000000008 */
[----:B------:R-:W-:Y:S01]  /*0d70*/  FFMA R8, R3, R8, 0.24022644758224487305 ;  /* 0x3e75fdec03087423 */ /* 0x000fe20000000008 */
[----:B--2---:R-:W-:-:S03]  /*0d80*/  LEA R7, R4, -R7, 0x17 ;  /* 0x8000000704077211 */ /* 0x004fc600078eb8ff */
[----:B------:R-:W-:Y:S01]  /*0d90*/  FFMA R8, R3, R8, 0.69314718246459960938 ;  /* 0x3f31721803087423 */ /* 0x000fe20000000008 */
[----:B------:R-:W-:-:S03]  /*0da0*/  MOV R4, 0x3f800000 ;  /* 0x3f80000000047802 */ /* 0x000fc60000000f00 */
[----:B------:R-:W-:-:S04]  /*0db0*/  FFMA R8, R3, R8, 1 ;  /* 0x3f80000003087423 */ /* 0x000fc80000000008 */
[----:B------:R-:W-:-:S04]  /*0dc0*/  FMUL R8, R8, R9 ;  /* 0x0000000908087220 */ /* 0x000fc80000400000 */
[----:B------:R-:W-:Y:S01]  /*0dd0*/  FMUL R7, R8, R7 ;  /* 0x0000000708077220 */ /* 0x000fe20000400000 */
[----:B------:R-:W-:Y:S01]  /*0de0*/  @P2 FSEL R7, RZ, +INF , !P1 ;  /* 0x7f800000ff072808 */ /* 0x000fe20004800000 */
[----:B------:R-:W-:Y:S05]  /*0df0*/  @P0 BRA `(.L_x_2238) ;  /* 0x00002bd000000947 */ /* 0x000fea0003800000 */
[----:B------:R-:W-:-:S04]  /*0e00*/  FSETP.GTU.AND P0, PT, |R6|, +INF , PT ;  /* 0x7f8000000600780b */ /* 0x000fc80003f0c200 */
[----:B------:R-:W-:-:S13]  /*0e10*/  FSETP.GTU.OR P0, PT, |R5|, +INF , P0 ;  /* 0x7f8000000500780b */ /* 0x000fda000070c600 */
[----:B------:R-:W-:Y:S05]  /*0e20*/  @P0 BRA `(.L_x_2243) ;  /* 0x0000019000000947 */ /* 0x000fea0003800000 */
[----:B------:R-:W-:Y:S01]  /*0e30*/  FMUL R3, R6, 0.5 ;  /* 0x3f00000006037820 */ /* 0x000fe20000400000 */
[----:B------:R-:W-:-:S04]  /*0e40*/  FSETP.NEU.AND P0, PT, |R5|, +INF , PT ;  /* 0x7f8000000500780b */ /* 0x000fc80003f0d200 */
[----:B------:R-:W-:Y:S01]  /*0e50*/  FSETP.EQ.OR P0, PT, |R5|, RZ, !P0 ;  /* 0x000000ff0500720b */ /* 0x000fe20004702600 */
[----:B------:R-:W2:Y:S03]  /*0e60*/  FRND.TRUNC R3, R3 ;  /* 0x0000000300037307 */ /* 0x000ea6000020d000 */
[----:B------:R-:W-:-:S09]  /*0e70*/  FSETP.GEU.OR P1, PT, R6, RZ, !P0 ;  /* 0x000000ff0600720b */ /* 0x000fd2000472e400 */
[----:B------:R-:W-:Y:S01]  /*0e80*/  @P0 FADD R0, |R5|, |R5| ;  /* 0x4000000505000221 */ /* 0x000fe20000000200 */
        /* <DEDUP_REMOVED lines=8> */
[----:B------:R-:W-:-:S13]  /*0f10*/  FSETP.EQ.AND P1, PT, |R5|, -1, PT ;  /* 0xbf8000000500780b */ /* 0x000fda0003f22200 */
[----:B------:R-:W-:Y:S05]  /*0f20*/  @!P0 BRA P1, `(.L_x_2238) ;  /* 0x00002aa000008947 */ /* 0x000fea0000800000 */
[----:B------:R-:W-:Y:S02]  /*0f30*/  FSETP.GEU.AND P0, PT, |R5|, RZ, PT ;  /* 0x000000ff0500720b */ /* 0x000fe40003f0e200 */
        /* <DEDUP_REMOVED lines=8> */
.L_x_2243:
[----:B------:R-:W-:Y:S01]  /*0fc0*/  FADD R4, |R5|, R6 ;  /* 0x0000000605047221 */ /* 0x000fe20000000200 */
[----:B------:R-:W-:Y:S05]  /*0fd0*/  BRA `(.L_x_2238) ;  /* 0x000029f000007947 */ /* 0x000fea0003800000 */
.L_x_2290:
[----:B------:R-:W-:-:S04]  /*0fe0*/  FSETP.GE.AND P0, PT, R5, R6, PT ;  /* 0x000000060500720b */ /* 0x000fc80003f06000 */
[----:B------:R-:W-:Y:S01]  /*0ff0*/  FSEL R4, R5, R6, P0 ;  /* 0x0000000605047208 */ /* 0x000fe20000000000 */
[----:B------:R-:W-:Y:S05]  /*1000*/  BRA `(.L_x_2238) ;  /* 0x000029c000007947 */ /* 0x000fea0003800000 */
.L_x_2291:
[C---:B------:R-:W-:Y:S01]  /*1010*/  FSETP.GTU.AND P0, PT, |R6|.reuse, 9.9999997171806853657e-10, PT ;  /* 0x3089705f0600780b */ /* 0x040fe20003f0c200 */
[----:B------:R-:W-:Y:S01]  /*1020*/  BSSY B6, `(.L_x_2244) ;  /* 0x0000015000067945 */ /* 0x000fe20003800000 */
[----:B------:R-:W-:Y:S02]  /*1030*/  FSETP.GEU.AND P1, PT, R6, RZ, PT ;  /* 0x000000ff0600720b */ /* 0x000fe40003f2e000 */
[----:B------:R-:W-:-:S09]  /*1040*/  MOV R0, 0x3089705f ;  /* 0x3089705f00007802 */ /* 0x000fd20000000f00 */
[----:B------:R-:W-:-:S04]  /*1050*/  @!P0 FSEL R6, -R0, 9.9999997171806853657e-10, !P1 ;  /* 0x3089705f00068808 */ /* 0x000fc80004800100 */
[----:B------:R-:W2:Y:S08]  /*1060*/  MUFU.RCP R3, R6 ;  /* 0x0000000600037308 */ /* 0x000eb00000001000 */
[----:B------:R-:W3:Y:S01]  /*1070*/  FCHK P0, R5, R6 ;  /* 0x0000000605007302 */ /* 0x000ee20000000000 */
[----:B--2---:R-:W-:-:S04]  /*1080*/  FFMA R0, -R6, R3, 1 ;  /* 0x3f80000006007423 */ /* 0x004fc80000000103 */
[----:B------:R-:W-:-:S04]  /*1090*/  FFMA R0, R3, R0, R3 ;  /* 0x0000000003007223 */ /* 0x000fc80000000003 */
[----:B------:R-:W-:-:S04]  /*10a0*/  FFMA R3, R0, R5, RZ ;  /* 0x0000000500037223 */ /* 0x000fc800000000ff */
[----:B------:R-:W-:-:S04]  /*10b0*/  FFMA R4, -R6, R3, R5 ;  /* 0x0000000306047223 */ /* 0x000fc80000000105 */
        /* <DEDUP_REMOVED lines=9> */
.L_x_2208:
[----:B------:R-:W-:Y:S02]  /*1150*/  MOV R20, R34 ;  /* 0x0000002200147202 */ /* 0x000fe40000000f00 */
[----:B------:R-:W-:Y:S02]  /*1160*/  MOV R21, R35 ;  /* 0x0000002300157202 */ /* 0x000fe40000000f00 */
.L_x_2245:
[----:B------:R-:W-:Y:S05]  /*1170*/  BSYNC B6 ;  /* 0x0000000000067941 */ /* 0x000fea0003800000 */
.L_x_2244:
[----:B------:R-:W-:Y:S05]  /*1180*/  BRA `(.L_x_2238) ;  /* 0x0000284000007947 */ /* 0x000fea0003800000 */
.L_x_2242:
        /* <DEDUP_REMOVED lines=8> */
.L_x_2294:
[----:B------:R-:W-:Y:S05]  /*1210*/  BRX R6 -0x1220                                                   (*"BRANCH_TARGETS .L_x_2295,.L_x_2296,.L_x_2238"*) ;  /* 0xffffede006007949 */ /* 0x000fea000383ffff */
.L_x_2296:
[C---:B------:R-:W-:Y:S01]  /*1220*/  FMUL R3, R5.reuse, 0.63661974668502807617 ;  /* 0x3f22f98305037820 */ /* 0x040fe20000400000 */
[----:B------:R-:W-:Y:S01]  /*1230*/  FSETP.GE.AND P0, PT, |R5|, 105615, PT ;  /* 0x47ce47800500780b */ /* 0x000fe20003f06200 */
[----:B------:R-:W-:Y:S04]  /*1240*/  BSSY B0, `(.L_x_2247) ;  /* 0x0000045000007945 */ /* 0x000fe80003800000 */
[----:B------:R-:W2:Y:S02]  /*1250*/  F2I.NTZ R3, R3 ;  /* 0x0000000300037305 */ /* 0x000ea40000203100 */
[----:B--2---:R-:W-:-:S05]  /*1260*/  I2FP.F32.S32 R4, R3 ;  /* 0x0000000300047245 */ /* 0x004fca0000201400 */
[----:B------:R-:W-:-:S04]  /*1270*/  FFMA R7, R4, -1.5707962512969970703, R5 ;  /* 0xbfc90fda04077823 */ /* 0x000fc80000000005 */
[----:B------:R-:W-:-:S04]  /*1280*/  FFMA R7, R4, -7.5497894158615963534e-08, R7 ;  /* 0xb3a2216804077823 */ /* 0x000fc80000000007 */
[----:B------:R-:W-:Y:S01]  /*1290*/  FFMA R4, R4, -5.3903029534742383927e-15, R7 ;  /* 0xa7c234c504047823 */ /* 0x000fe20000000007 */
[----:B------:R-:W-:Y:S05]  /*12a0*/  @!P0 BRA `(.L_x_2248) ;  /* 0x000003e000008947 */ /* 0x000fea0003800000 */
[----:B------:R-:W-:-:S13]  /*12b0*/  FSETP.NEU.AND P0, PT, |R5|, +INF , PT ;  /* 0x7f8000000500780b */ /* 0x000fda0003f0d200 */
[----:B------:R-:W-:Y:S05]  /*12c0*/  @!P0 BRA `(.L_x_2249) ;  /* 0x000003a000008947 */ /* 0x000fea0003800000 */
[----:B------:R-:W-:Y:S01]  /*12d0*/  SHF.R.U32.HI R3, RZ, 0x17, R5 ;  /* 0x00000017ff037819 */ /* 0x000fe20000011605 */
[----:B------:R-:W-:Y:S01]  /*12e0*/  IMAD.SHL.U32 R4, R5, 0x100, RZ ;  /* 0x0000010005047824 */ /* 0x000fe200078e00ff */
[----:B------:R-:W-:Y:S01]  /*12f0*/  CS2R R8, SRZ ;  /* 0x0000000000087805 */ /* 0x000fe2000001ff00 */
[----:B------:R-:W-:Y:S01]  /*1300*/  UMOV UR5, 32@lo(__cudart_i2opi_f) ;  /* 0x0000000000057882 */ /* 0x000fe20000000000 */
[----:B------:R-:W-:Y:S01]  /*1310*/  LOP3.LUT R3, R3, 0xff, RZ, 0xc0, !PT ;  /* 0x000000ff03037812 */ /* 0x000fe200078ec0ff */
[----:B------:R-:W-:Y:S01]  /*1320*/  UMOV UR8, 32@hi(__cudart_i2opi_f) ;  /* 0x0000000000087882 */ /* 0x000fe20000000000 */
[----:B------:R-:W-:Y:S01]  /*1330*/  LOP3.LUT R13, R4, 0x80000000, RZ, 0xfc, !PT ;  /* 0x80000000040d7812 */ /* 0x000fe200078efcff */
[----:B------:R-:W-:Y:S01]  /*1340*/  UMOV UR4, URZ ;  /* 0x0000003f00047c82 */ /* 0x000fe20008000000 */
[----:B------:R-:W-:Y:S01]  /*1350*/  IADD3 R12, R3, -0x80, RZ ;  /* 0xffffff80030c7810 */ /* 0x000fe20007ffe0ff */
[----:B------:R-:W-:-:S03]  /*1360*/  IMAD.MOV.U32 R3, RZ, RZ, R1 ;  /* 0x000000ffff037224 */ /* 0x000fc600078e0001 */
[----:B------:R-:W-:Y:S02]  /*1370*/  SHF.R.U32.HI R14, RZ, 0x5, R12 ;  /* 0x00000005ff0e7819 */ /* 0x000fe4000001160c */
.L_x_2250:
[----:B------:R-:W-:Y:S01]  /*1380*/  IMAD.U32 R10, RZ, RZ, UR5 ;  /* 0x00000005ff0a7e24 */ /* 0x000fe2000f8e00ff */
[----:B------:R-:W-:Y:S01]  /*1390*/  ULDC.64 UR6, c[0x0][0x118] ;  /* 0x0000460000067ab9 */ /* 0x000fe20000000a00 */
[----:B------:R-:W-:-:S05]  /*13a0*/  IMAD.U32 R11, RZ, RZ, UR8 ;  /* 0x00000008ff0b7e24 */ /* 0x000fca000f8e00ff */
[----:B------:R-:W2:Y:S01]  /*13b0*/  LDG.E.CONSTANT R6, [R10.64] ;  /* 0x000000060a067981 */ /* 0x000ea2000c1e9900 */
[----:B------:R-:W-:Y:S01]  /*13c0*/  IADD3 R9, R9, 0x1, RZ ;  /* 0x0000000109097810 */ /* 0x000fe20007ffe0ff */
[----:B------:R-:W-:-:S03]  /*13d0*/  UIADD3 UR5, UP0, UR5, 0x4, URZ ;  /* 0x0000000405057890 */ /* 0x000fc6000ff1e03f */
[----:B------:R-:W-:Y:S01]  /*13e0*/  ISETP.NE.AND P0, PT, R9, 0x6, PT ;  /* 0x000000060900780c */ /* 0x000fe20003f05270 */
[----:B------:R-:W-:Y:S01]  /*13f0*/  UIADD3.X UR8, URZ, UR8, URZ, UP0, !UPT ;  /* 0x000000083f087290 */ /* 0x000fe200087fe43f */
[----:B--2---:R-:W-:-:S05]  /*1400*/  IMAD.WIDE.U32 R6, R6, R13, RZ ;  /* 0x0000000d06067225 */ /* 0x004fca00078e00ff */
[----:B------:R-:W-:-:S04]  /*1410*/  IADD3 R4, P1, R6, R8, RZ ;  /* 0x0000000806047210 */ /* 0x000fc80007f3e0ff */
[----:B------:R-:W-:Y:S01]  /*1420*/  IADD3.X R8, R7, UR4, RZ, P1, !PT ;  /* 0x0000000407087c10 */ /* 0x000fe20008ffe4ff */
[----:B------:R2:W-:Y:S02]  /*1430*/  STL [R3], R4 ;  /* 0x0000000403007387 */ /* 0x0005e40000100800 */
[----:B--2---:R-:W-:Y:S01]  /*1440*/  IADD3 R3, R3, 0x4, RZ ;  /* 0x0000000403037810 */ /* 0x004fe20007ffe0ff */
[----:B------:R-:W-:Y:S05]  /*1450*/  @P0 BRA `(.L_x_2250) ;  /* 0xffffff2000000947 */ /* 0x000fea000383ffff */
[----:B------:R-:W-:Y:S01]  /*1460*/  LOP3.LUT P0, R9, R12, 0x1f, RZ, 0xc0, !PT ;  /* 0x0000001f0c097812 */ /* 0x000fe2000780c0ff */
[----:B------:R2:W-:Y:S01]  /*1470*/  STL [R1+0x18], R8 ;  /* 0x0000180801007387 */ /* 0x0005e20000100800 */
[C---:B------:R-:W-:Y:S02]  /*1480*/  IADD3 R11, -R14.reuse, 0x4, RZ ;  /* 0x000000040e0b7810 */ /* 0x040fe40007ffe1ff */
[----:B------:R-:W-:-:S05]  /*1490*/  IADD3 R3, -R14, 0x6, RZ ;  /* 0x000000060e037810 */ /* 0x000fca0007ffe1ff */
[----:B------:R-:W-:-:S04]  /*14a0*/  IMAD R10, R3, 0x4, R0 ;  /* 0x00000004030a7824 */ /* 0x000fc800078e0200 */
[----:B------:R-:W-:Y:S01]  /*14b0*/  @P0 IMAD R11, R11, 0x4, R0 ;  /* 0x000000040b0b0824 */ /* 0x000fe200078e0200 */
[----:B------:R-:W3:Y:S04]  /*14c0*/  LDL R3, [R10+-0x4] ;  /* 0xfffffc000a037983 */ /* 0x000ee80000100800 */
[----:B------:R-:W4:Y:S04]  /*14d0*/  @P0 LDL R7, [R11] ;  /* 0x000000000b070983 */ /* 0x000f280000100800 */
[----:B------:R-:W5:Y:S01]  /*14e0*/  LDL R0, [R10] ;  /* 0x000000000a007983 */ /* 0x000f620000100800 */
[----:B------:R-:W-:-:S02]  /*14f0*/  @P0 IADD3 R4, -R9, 0x20, RZ ;  /* 0x0000002009040810 */ /* 0x000fc40007ffe1ff */
[----:B------:R-:W-:Y:S02]  /*1500*/  LOP3.LUT P1, R5, R5, 0x80000000, RZ, 0xc0, !PT ;  /* 0x8000000005057812 */ /* 0x000fe4000782c0ff */
[-C--:B----4-:R-:W-:Y:S02]  /*1510*/  @P0 SHF.R.U32.HI R6, RZ, R4.reuse, R7 ;  /* 0x00000004ff060219 */ /* 0x090fe40000011607 */
[----:B---3--:R-:W-:Y:S02]  /*1520*/  @P0 SHF.R.U32.HI R4, RZ, R4, R3 ;  /* 0x00000004ff040219 */ /* 0x008fe40000011603 */
[-C--:B-----5:R-:W-:Y:S02]  /*1530*/  @P0 SHF.L.U32 R7, R0, R9.reuse, RZ ;  /* 0x0000000900070219 */ /* 0x0a0fe400000006ff */
[----:B------:R-:W-:-:S03]  /*1540*/  @P0 SHF.L.U32 R9, R3, R9, RZ ;  /* 0x0000000903090219 */ /* 0x000fc600000006ff */
[----:B------:R-:W-:Y:S02]  /*1550*/  @P0 IMAD.IADD R0, R4, 0x1, R7 ;  /* 0x0000000104000824 */ /* 0x000fe400078e0207 */
[----:B------:R-:W-:-:S05]  /*1560*/  @P0 IMAD.IADD R3, R6, 0x1, R9 ;  /* 0x0000000106030824 */ /* 0x000fca00078e0209 */
[----:B------:R-:W-:-:S04]  /*1570*/  SHF.L.U32.HI R9, R3, 0x2, R0 ;  /* 0x0000000203097819 */ /* 0x000fc80000010600 */
[----:B------:R-:W-:-:S04]  /*1580*/  SHF.R.U32.HI R11, RZ, 0x1f, R9 ;  /* 0x0000001fff0b7819 */ /* 0x000fc80000011609 */
[----:B------:R-:W-:Y:S01]  /*1590*/  ISETP.NE.AND P0, PT, R11, RZ, PT ;  /* 0x000000ff0b00720c */ /* 0x000fe20003f05270 */
[----:B--2---:R-:W-:-:S12]  /*15a0*/  IMAD.SHL.U32 R8, R3, 0x4, RZ ;  /* 0x0000000403087824 */ /* 0x004fd800078e00ff */
[----:B------:R-:W-:Y:S02]  /*15b0*/  @P0 LOP3.LUT R9, RZ, R9, RZ, 0x33, !PT ;  /* 0x00000009ff090212 */ /* 0x000fe400078e33ff */
[----:B------:R-:W-:-:S04]  /*15c0*/  @P0 LOP3.LUT R8, RZ, R8, RZ, 0x33, !PT ;  /* 0x00000008ff080212 */ /* 0x000fc800078e33ff */
[----:B------:R-:W2:Y:S02]  /*15d0*/  I2F.F64.S64 R6, R8 ;  /* 0x0000000800067312 */ /* 0x000ea40000301c00 */
[----:B--2---:R-:W2:Y:S01]  /*15e0*/  DMUL R6, R6, c[0x2][0x90] ;  /* 0x0080240006067a28 */ /* 0x004ea20000000000 */
[----:B------:R-:W-:-:S09]  /*15f0*/  LEA.HI R3, R0, R11, RZ, 0x2 ;  /* 0x0000000b00037211 */ /* 0x000fd200078f10ff */
[----:B--2---:R-:W2:Y:S01]  /*1600*/  F2F.F32.F64 R6, R6 ;  /* 0x0000000600067310 */ /* 0x004ea20000301000 */
[----:B------:R-:W-:Y:S01]  /*1610*/  @P0 LOP3.LUT R5, R5, 0x80000000, RZ, 0x3c, !PT ;  /* 0x8000000005050812 */ /* 0x000fe200078e3cff */
[----:B------:R-:W-:-:S03]  /*1620*/  IMAD.MOV R0, RZ, RZ, -R3 ;  /* 0x000000ffff007224 */ /* 0x000fc600078e0a03 */
[----:B------:R-:W-:Y:S01]  /*1630*/  ISETP.NE.AND P0, PT, R5, RZ, PT ;  /* 0x000000ff0500720c */ /* 0x000fe20003f05270 */
[----:B------:R-:W-:-:S03]  /*1640*/  @P1 IMAD.MOV.U32 R3, RZ, RZ, R0 ;  /* 0x000000ffff031224 */ /* 0x000fc600078e0000 */
[----:B--2---:R-:W-:Y:S01]  /*1650*/  FSEL R4, R6, -R6, !P0 ;  /* 0x8000000606047208 */ /* 0x004fe20004000000 */
[----:B------:R-:W-:Y:S05]  /*1660*/  BRA `(.L_x_2248) ;  /* 0x0000002000007947 */ /* 0x000fea0003800000 */
.L_x_2249:
[----:B------:R-:W-:Y:S01]  /*1670*/  FMUL R4, RZ, R5 ;  /* 0x00000005ff047220 */ /* 0x000fe20000400000 */
[----:B------:R-:W-:Y:S02]  /*1680*/  MOV R3, RZ ;  /* 0x000000ff00037202 */ /* 0x000fe40000000f00 */
.L_x_2248:
[----:B------:R-:W-:Y:S05]  /*1690*/  BSYNC B0 ;  /* 0x0000000000007941 */ /* 0x000fea0003800000 */
.L_x_2247:
[----:B------:R-:W-:Y:S01]  /*16a0*/  IADD3 R7, R3, 0x1, RZ ;  /* 0x0000000103077810 */ /* 0x000fe20007ffe0ff */
[----:B------:R-:W-:Y:S01]  /*16b0*/  IMAD.MOV.U32 R3, RZ, RZ, 0x3c0885e4 ;  /* 0x3c0885e4ff037424 */ /* 0x000fe200078e00ff */
[----:B------:R-:W-:Y:S01]  /*16c0*/  FMUL R8, R4, R4 ;  /* 0x0000000404087220 */ /* 0x000fe20000400000 */
[----:B------:R-:W-:Y:S01]  /*16d0*/  MOV R6, 0x3e2aaaa8 ;  /* 0x3e2aaaa800067802 */ /* 0x000fe20000000f00 */
[----:B------:R-:W-:Y:S01]  /*16e0*/  IMAD.MOV.U32 R0, RZ, RZ, -0x46b2bead ;  /* 0xb94d4153ff007424 */ /* 0x000fe200078e00ff */
[----:B------:R-:W-:-:S04]  /*16f0*/  LOP3.LUT P0, RZ, R7, 0x1, RZ, 0xc0, !PT ;  /* 0x0000000107ff7812 */ /* 0x000fc8000780c0ff */
[----:B------:R-:W-:Y:S02]  /*1700*/  FSEL R3, R3, 0.041666727513074874878, !P0 ;  /* 0x3d2aaabb03037808 */ /* 0x000fe40004000000 */
[----:B------:R-:W-:-:S07]  /*1710*/  FSEL R4, R4, 1, !P0 ;  /* 0x3f80000004047808 */ /* 0x000fce0004000000 */
[----:B------:R-:W-:-:S05]  /*1720*/  @P0 MOV R5, 0x37cbac00 ;  /* 0x37cbac0000050802 */ /* 0x000fca0000000f00 */
[----:B------:R-:W-:Y:S01]  /*1730*/  @P0 FFMA R0, R8, R5, -0.0013887860113754868507 ;  /* 0xbab607ed08000423 */ /* 0x000fe20000000005 */
[----:B------:R-:W-:Y:S02]  /*1740*/  FSEL R5, -R6, -0.4999999701976776123, !P0 ;  /* 0xbeffffff06057808 */ /* 0x000fe40004000100 */
[----:B------:R-:W-:Y:S01]  /*1750*/  LOP3.LUT P0, RZ, R7, 0x2, RZ, 0xc0, !PT ;  /* 0x0000000207ff7812 */ /* 0x000fe2000780c0ff */
[----:B------:R-:W-:Y:S01]  /*1760*/  FFMA R0, R8, R0, R3 ;  /* 0x0000000008007223 */ /* 0x000fe20000000003 */
[----:B------:R-:W-:-:S03]  /*1770*/  FFMA R3, R4, R8, RZ ;  /* 0x0000000804037223 */ /* 0x000fc600000000ff */
[----:B------:R-:W-:-:S04]  /*1780*/  FFMA R5, R8, R0, R5 ;  /* 0x0000000008057223 */ /* 0x000fc80000000005 */
[----:B------:R-:W-:-:S04]  /*1790*/  FFMA R4, R5, R3, R4 ;  /* 0x0000000305047223 */ /* 0x000fc80000000004 */
[----:B------:R-:W-:Y:S05]  /*17a0*/  @!P0 BRA `(.L_x_2238) ;  /* 0x0000222000008947 */ /* 0x000fea0003800000 */
[----:B------:R-:W-:Y:S01]  /*17b0*/  FFMA R4, R4, -1, RZ ;  /* 0xbf80000004047823 */ /* 0x000fe200000000ff */
[----:B------:R-:W-:Y:S05]  /*17c0*/  BRA `(.L_x_2238) ;  /* 0x0000220000007947 */ /* 0x000fea0003800000 */
.L_x_2295:
        /* <DEDUP_REMOVED lines=13> */
[----:B------:R-:W-:Y:S01]  /*18a0*/  UMOV UR5, 32@lo(__cudart_i2opi_f) ;  /* 0x0000000000057882 */ /* 0x000fe20000000000 */
[----:B------:R-:W-:Y:S01]  /*18b0*/  IMAD.MOV.U32 R8, RZ, RZ, RZ ;  /* 0x000000ffff087224 */ /* 0x000fe200078e00ff */
[----:B------:R-:W-:Y:S01]  /*18c0*/  LOP3.LUT R3, R3, 0xff, RZ, 0xc0, !PT ;  /* 0x000000ff03037812 */ /* 0x000fe200078ec0ff */
[----:B------:R-:W-:Y:S01]  /*18d0*/  IMAD.MOV.U32 R4, RZ, RZ, RZ ;  /* 0x000000ffff047224 */ /* 0x000fe200078e00ff */
[----:B------:R-:W-:Y:S01]  /*18e0*/  LOP3.LUT R13, R6, 0x80000000, RZ, 0xfc, !PT ;  /* 0x80000000060d7812 */ /* 0x000fe200078efcff */
[----:B------:R-:W-:Y:S01]  /*18f0*/  UMOV UR8, 32@hi(__cudart_i2opi_f) ;  /* 0x0000000000087882 */ /* 0x000fe20000000000 */
[----:B------:R-:W-:Y:S01]  /*1900*/  IADD3 R12, R3, -0x80, RZ ;  /* 0xffffff80030c7810 */ /* 0x000fe20007ffe0ff */
[----:B------:R-:W-:Y:S01]  /*1910*/  IMAD.MOV.U32 R3, RZ, RZ, R1 ;  /* 0x000000ffff037224 */ /* 0x000fe200078e0001 */
[----:B------:R-:W-:-:S02]  /*1920*/  UMOV UR4, URZ ;  /* 0x0000003f00047c82 */ /* 0x000fc40008000000 */
[----:B------:R-:W-:Y:S02]  /*1930*/  SHF.R.U32.HI R9, RZ, 0x5, R12 ;  /* 0x00000005ff097819 */ /* 0x000fe4000001160c */
.L_x_2254:
        /* <DEDUP_REMOVED lines=25> */
[----:B---3--:R-:W-:Y:S02]  /*1ad0*/  @P0 SHF.L.U32 R9, R3, R12, RZ ;  /* 0x0000000c03090219 */ /* 0x008fe400000006ff */
[-C--:B----4-:R-:W-:Y:S02]  /*1ae0*/  @P0 SHF.R.U32.HI R6, RZ, R4.reuse, R7 ;  /* 0x00000004ff060219 */ /* 0x090fe40000011607 */
[----:B------:R-:W-:Y:S02]  /*1af0*/  @P0 SHF.R.U32.HI R4, RZ, R4, R3 ;  /* 0x00000004ff040219 */ /* 0x000fe40000011603 */
[----:B-----5:R-:W-:Y:S01]  /*1b00*/  @P0 SHF.L.U32 R7, R0, R12, RZ ;  /* 0x0000000c00070219 */ /* 0x020fe200000006ff */
[----:B------:R-:W-:-:S04]  /*1b10*/  @P0 IMAD.IADD R3, R6, 0x1, R9 ;  /* 0x0000000106030824 */ /* 0x000fc800078e0209 */
        /* <DEDUP_REMOVED lines=17> */
.L_x_2253:
[----:B------:R-:W-:Y:S01]  /*1c30*/  FMUL R4, RZ, R5 ;  /* 0x00000005ff047220 */ /* 0x000fe20000400000 */
[----:B------:R-:W-:Y:S02]  /*1c40*/  MOV R3, RZ ;  /* 0x000000ff00037202 */ /* 0x000fe40000000f00 */
.L_x_2252:
[----:B------:R-:W-:Y:S05]  /*1c50*/  BSYNC B0 ;  /* 0x0000000000007941 */ /* 0x000fea0003800000 */
.L_x_2251:
[----:B------:R-:W-:Y:S01]  /*1c60*/  LOP3.LUT P0, RZ, R3, 0x1, RZ, 0xc0, !PT ;  /* 0x0000000103ff7812 */ /* 0x000fe2000780c0ff */
[----:B------:R-:W-:Y:S01]  /*1c70*/  FMUL R9, R4, R4 ;  /* 0x0000000404097220 */ /* 0x000fe20000400000 */
[----:B------:R-:W-:Y:S02]  /*1c80*/  MOV R5, 0x3c0885e4 ;  /* 0x3c0885e400057802 */ /* 0x000fe40000000f00 */
[----:B------:R-:W-:Y:S02]  /*1c90*/  MOV R7, 0x3e2aaaa8 ;  /* 0x3e2aaaa800077802 */ /* 0x000fe40000000f00 */
[----:B------:R-:W-:Y:S02]  /*1ca0*/  MOV R0, 0xb94d4153 ;  /* 0xb94d415300007802 */ /* 0x000fe40000000f00 */
[----:B------:R-:W-:-:S02]  /*1cb0*/  FSEL R5, R5, 0.041666727513074874878, !P0 ;  /* 0x3d2aaabb05057808 */ /* 0x000fc40004000000 */
[----:B------:R-:W-:Y:S02]  /*1cc0*/  FSEL R4, R4, 1, !P0 ;  /* 0x3f80000004047808 */ /* 0x000fe40004000000 */
[----:B------:R-:W-:Y:S02]  /*1cd0*/  FSEL R7, -R7, -0.4999999701976776123, !P0 ;  /* 0xbeffffff07077808 */ /* 0x000fe40004000100 */
[----:B------:R-:W-:-:S05]  /*1ce0*/  @P0 MOV R6, 0x37cbac00 ;  /* 0x37cbac0000060802 */ /* 0x000fca0000000f00 */
[----:B------:R-:W-:Y:S01]  /*1cf0*/  @P0 FFMA R0, R9, R6, -0.0013887860113754868507 ;  /* 0xbab607ed09000423 */ /* 0x000fe20000000006 */
[----:B------:R-:W-:Y:S01]  /*1d00*/  LOP3.LUT P0, RZ, R3, 0x2, RZ, 0xc0, !PT ;  /* 0x0000000203ff7812 */ /* 0x000fe2000780c0ff */
[----:B------:R-:W-:Y:S02]  /*1d10*/  FFMA R3, R4, R9, RZ ;  /* 0x0000000904037223 */ /* 0x000fe400000000ff */
[----:B------:R-:W-:-:S04]  /*1d20*/  FFMA R0, R9, R0, R5 ;  /* 0x0000000009007223 */ /* 0x000fc80000000005 */
[----:B------:R-:W-:-:S04]  /*1d30*/  FFMA R7, R9, R0, R7 ;  /* 0x0000000009077223 */ /* 0x000fc80000000007 */
[----:B------:R-:W-:Y:S02]  /*1d40*/  FFMA R4, R7, R3, R4 ;  /* 0x0000000307047223 */ /* 0x000fe40000000004 */
[----:B------:R-:W-:Y:S05]  /*1d50*/  @!P0 BRA `(.L_x_2238) ;  /* 0x00001c7000008947 */ /* 0x000fea0003800000 */
[----:B------:R-:W-:Y:S01]  /*1d60*/  FFMA R4, R4, -1, RZ ;  /* 0xbf80000004047823 */ /* 0x000fe200000000ff */
[----:B------:R-:W-:Y:S05]  /*1d70*/  BRA `(.L_x_2238) ;  /* 0x00001c5000007947 */ /* 0x000fea0003800000 */
.L_x_2246:
[----:B------:R-:W-:-:S04]  /*1d80*/  IADD3 R3, R3, -0xc, RZ ;  /* 0xfffffff403037810 */ /* 0x000fc80007ffe0ff */
[----:B------:R-:W-:-:S05]  /*1d90*/  IMNMX.U32 R3, R3, 0x2, PT ;  /* 0x0000000203037817 */ /* 0x000fca0003800000 */
[----:B------:R-:W-:-:S05]  /*1da0*/  IMAD.SHL.U32 R3, R3, 0x4, RZ ;  /* 0x0000000403037824 */ /* 0x000fca00078e00ff */
[----:B------:R-:W-:-:S04]  /*1db0*/  IADD3 R3, R3, 0x8000, RZ ;  /* 0x0000800003037810 */ /* 0x000fc80007ffe0ff */
[----:B------:R-:W2:Y:S02]  /*1dc0*/  LDC R6, c[0x2][R3+-0x7f80] ;  /* 0x00a0200003067b82 */ /* 0x000ea40000000800 */
[----:B--2---:R-:W-:-:S04]  /*1dd0*/  SHF.R.S32.HI R7, RZ, 0x1f, R6 ;  /* 0x0000001fff077819 */ /* 0x004fc80000011406 */
.L_x_2298:
[----:B------:R-:W-:Y:S05]  /*1de0*/  BRX R6 -0x1df0                                                   (*"BRANCH_TARGETS .L_x_2299,.L_x_2300,.L_x_2238"*) ;  /* 0xffffe21006007949 */ /* 0x000fea000383ffff */
.L_x_2300:
[----:B------:R-:W-:-:S13]  /*1df0*/  FSETP.GE.AND P0, PT, |R5|, 1, PT ;  /* 0x3f8000000500780b */ /* 0x000fda0003f06200 */
[----:B------:R-:W-:Y:S05]  /*1e00*/  @!P0 BRA `(.L_x_2255) ;  /* 0x0000018000008947 */ /* 0x000fea0003800000 */
[----:B------:R-:W-:-:S04]  /*1e10*/  FMUL R0, |R5|, 1.4426950216293334961 ;  /* 0x3fb8aa3b05007820 */ /* 0x000fc80000400200 */
[----:B------:R2:W3:Y:S02]  /*1e20*/  FRND.TRUNC R4, R0 ;  /* 0x0000000000047307 */ /* 0x0004e4000020d000 */
[----:B--2---:R-:W-:Y:S02]  /*1e30*/  MOV R0, 0x4a000000 ;  /* 0x4a00000000007802 */ /* 0x004fe40000000f00 */
[C---:B---3--:R-:W-:Y:S02]  /*1e40*/  FSETP.GT.AND P0, PT, |R4|.reuse, 126, PT ;  /* 0x42fc00000400780b */ /* 0x048fe40003f04200 */
[----:B------:R-:W-:-:S11]  /*1e50*/  LOP3.LUT R3, R4, 0x80000000, RZ, 0xc0, !PT ;  /* 0x8000000004037812 */ /* 0x000fd600078ec0ff */
[----:B------:R-:W-:-:S05]  /*1e60*/  @P0 LOP3.LUT R4, R3, 0x42fc0000, RZ, 0xfc, !PT ;  /* 0x42fc000003040812 */ /* 0x000fca00078efcff */
[----:B------:R-:W-:-:S04]  /*1e70*/  FFMA R3, R4, -0.69314718246459960938, |R5| ;  /* 0xbf31721804037823 */ /* 0x000fc80000000405 */
[C---:B------:R-:W-:Y:S01]  /*1e80*/  FFMA R3, R4.reuse, 1.9046542121259335545e-09, R3 ;  /* 0x3102e30804037823 */ /* 0x040fe20000000003 */
[----:B------:R-:W-:-:S03]  /*1e90*/  FADD R4, R4, 12583037 ;  /* 0x4b40007d04047421 */ /* 0x000fc60000000000 */
[----:B------:R-:W-:Y:S02]  /*1ea0*/  FMUL R3, R3, 1.4426950216293334961 ;  /* 0x3fb8aa3b03037820 */ /* 0x000fe40000400000 */
[----:B------:R-:W-:-:S04]  /*1eb0*/  SHF.L.U32 R4, R4, 0x17, RZ ;  /* 0x0000001704047819 */ /* 0x000fc800000006ff */
[----:B------:R-:W2:Y:S02]  /*1ec0*/  MUFU.EX2 R3, R3 ;  /* 0x0000000300037308 */ /* 0x000ea40000000800 */
[----:B--2---:R-:W-:-:S04]  /*1ed0*/  FMUL R4, R4, R3 ;  /* 0x0000000304047220 */ /* 0x004fc80000400000 */
[C---:B------:R-:W-:Y:S01]  /*1ee0*/  FMUL R7, R4.reuse, 16777216 ;  /* 0x4b80000004077820 */ /* 0x040fe20000400000 */
[----:B------:R-:W-:-:S04]  /*1ef0*/  FSETP.GEU.AND P0, PT, |R4|, 1.175494350822287508e-38, PT ;  /* 0x008000000400780b */ /* 0x000fc80003f0e200 */
[----:B------:R-:W-:Y:S02]  /*1f00*/  FSEL R7, R7, R4, !P0 ;  /* 0x0000000407077208 */ /* 0x000fe40004000000 */
[----:B------:R-:W-:Y:S02]  /*1f10*/  FSEL R0, R0, 0.125, !P0 ;  /* 0x3e00000000007808 */ /* 0x000fe40004000000 */
[----:B------:R-:W-:Y:S02]  /*1f20*/  FSETP.GE.AND P0, PT, |R5|, 90, PT ;  /* 0x42b400000500780b */ /* 0x000fe40003f06200 */
[----:B------:R-:W2:Y:S02]  /*1f30*/  MUFU.RCP R7, R7 ;  /* 0x0000000700077308 */ /* 0x000ea40000001000 */
[----:B--2---:R-:W-:-:S04]  /*1f40*/  FMUL R9, R7, R0 ;  /* 0x0000000007097220 */ /* 0x004fc80000400000 */
[----:B------:R-:W-:-:S05]  /*1f50*/  FFMA R9, R4, 2, -R9 ;  /* 0x4000000004097823 */ /* 0x000fca0000000809 */
[----:B------:R-:W-:-:S04]  /*1f60*/  FSEL R4, R9, +INF , !P0 ;  /* 0x7f80000009047808 */ /* 0x000fc80004000000 */
[----:B------:R-:W-:Y:S01]  /*1f70*/  LOP3.LUT R4, R4, 0x80000000, R5, 0xf8, !PT ;  /* 0x8000000004047812 */ /* 0x000fe200078ef805 */
[----:B------:R-:W-:Y:S05]  /*1f80*/  BRA `(.L_x_2238) ;  /* 0x00001a4000007947 */ /* 0x000fea0003800000 */
.L_x_2255:
[----:B------:R-:W-:Y:S01]  /*1f90*/  MOV R3, 0x363d0ada ;  /* 0x363d0ada00037802 */ /* 0x000fe20000000f00 */
[----:B------:R-:W-:-:S04]  /*1fa0*/  FMUL R0, R5, R5 ;  /* 0x0000000505007220 */ /* 0x000fc80000400000 */
[----:B------:R-:W-:-:S04]  /*1fb0*/  FFMA R3, R0, R3, 0.00019836159481201320887 ;  /* 0x394fff4900037423 */ /* 0x000fc80000000003 */
[----:B------:R-:W-:-:S04]  /*1fc0*/  FFMA R3, R0, R3, 0.0083333496004343032837 ;  /* 0x3c08889a00037423 */ /* 0x000fc80000000003 */
[----:B------:R-:W-:-:S04]  /*1fd0*/  FFMA R3, R0, R3, 0.16666667163372039795 ;  /* 0x3e2aaaab00037423 */ /* 0x000fc80000000003 */
[----:B------:R-:W-:-:S04]  /*1fe0*/  FMUL R0, R0, R3 ;  /* 0x0000000300007220 */ /* 0x000fc80000400000 */
[----:B------:R-:W-:Y:S01]  /*1ff0*/  FFMA R4, R0, R5, R5 ;  /* 0x0000000500047223 */ /* 0x000fe20000000005 */
[----:B------:R-:W-:Y:S05]  /*2000*/  BRA `(.L_x_2238) ;  /* 0x000019c000007947 */ /* 0x000fea0003800000 */
.L_x_2299:
        /* <DEDUP_REMOVED lines=23> */
.L_x_2259:
        /* <DEDUP_REMOVED lines=47> */
.L_x_2258:
[----:B------:R-:W-:Y:S01]  /*2470*/  FMUL R4, RZ, R5 ;  /* 0x00000005ff047220 */ /* 0x000fe20000400000 */
[----:B------:R-:W-:Y:S02]  /*2480*/  MOV R3, RZ ;  /* 0x000000ff00037202 */ /* 0x000fe40000000f00 */
.L_x_2257:
[----:B------:R-:W-:Y:S05]  /*2490*/  BSYNC B0 ;  /* 0x0000000000007941 */ /* 0x000fea0003800000 */
.L_x_2256:
[----:B------:R-:W-:Y:S01]  /*24a0*/  MOV R5, 0x3c190000 ;  /* 0x3c19000000057802 */ /* 0x000fe20000000f00 */
[C---:B------:R-:W-:Y:S01]  /*24b0*/  FMUL R0, R4.reuse, R4 ;  /* 0x0000000404007220 */ /* 0x040fe20000400000 */
[----:B------:R-:W-:Y:S02]  /*24c0*/  FSETP.NEU.AND P0, PT, |R4|, 0.00049096695147454738617, PT ;  /* 0x3a00b43c0400780b */ /* 0x000fe40003f0d200 */
[----:B------:R-:W-:Y:S01]  /*24d0*/  LOP3.LUT R3, R3, 0x1, RZ, 0xc0, !PT ;  /* 0x0000000103037812 */ /* 0x000fe200078ec0ff */
[----:B------:R-:W-:-:S03]  /*24e0*/  FFMA R5, R0, R5, 0.003265380859375 ;  /* 0x3b56000000057423 */ /* 0x000fc60000000005 */
[----:B------:R-:W-:Y:S01]  /*24f0*/  ISETP.NE.U32.AND P1, PT, R3, 0x1, PT ;  /* 0x000000010300780c */ /* 0x000fe20003f25070 */
[----:B------:R-:W-:-:S04]  /*2500*/  FFMA R5, R0, R5, 0.0242919921875 ;  /* 0x3cc7000000057423 */ /* 0x000fc80000000005 */
[----:B------:R-:W-:-:S04]  /*2510*/  FFMA R5, R0, R5, 0.053466796875 ;  /* 0x3d5b000000057423 */ /* 0x000fc80000000005 */
[----:B------:R-:W-:-:S04]  /*2520*/  FFMA R5, R0, R5, 0.13337790966033935547 ;  /* 0x3e08943800057423 */ /* 0x000fc80000000005 */
[C---:B------:R-:W-:Y:S01]  /*2530*/  FFMA R5, R0.reuse, R5, 0.33333230018615722656 ;  /* 0x3eaaaa8800057423 */ /* 0x040fe20000000005 */
[----:B------:R-:W-:-:S04]  /*2540*/  FMUL R0, R0, R4 ;  /* 0x0000000400007220 */ /* 0x000fc80000400000 */
[----:B------:R-:W-:-:S06]  /*2550*/  @P0 FFMA R4, R5, R0, R4 ;  /* 0x0000000005040223 */ /* 0x000fcc0000000004 */
[----:B------:R-:W2:Y:S01]  /*2560*/  @!P1 MUFU.RCP R4, -R4 ;  /* 0x8000000400049308 */ /* 0x000ea20000001000 */
[----:B------:R-:W-:Y:S05]  /*2570*/  BRA `(.L_x_2238) ;  /* 0x0000145000007947 */ /* 0x000fea0003800000 */
.L_x_2235:
[----:B------:R-:W-:-:S13]  /*2580*/  ISETP.GT.AND P0, PT, R3, 0x14, PT ;  /* 0x000000140300780c */ /* 0x000fda0003f04270 */
        /* <DEDUP_REMOVED lines=9> */
.L_x_2302:
[----:B------:R-:W-:Y:S05]  /*2620*/  BRX R6 -0x2630                                                   (*"BRANCH_TARGETS .L_x_2303,.L_x_2304,.L_x_2305,.L_x_2238"*) ;  /* 0xffffd9d006007949 */ /* 0x000fea000383ffff */
.L_x_2305:
[----:B------:R-:W-:Y:S02]  /*2630*/  MOV R0, 0x3bbb989d ;  /* 0x3bbb989d00007802 */ /* 0x000fe40000000f00 */
[----:B------:R-:W-:-:S03]  /*2640*/  MOV R3, 0x437c0000 ;  /* 0x437c000000037802 */ /* 0x000fc60000000f00 */
[----:B------:R-:W-:-:S04]  /*2650*/  FFMA.SAT R0, R5, R0, 0.5 ;  /* 0x3f00000005007423 */ /* 0x000fc80000002000 */
[----:B------:R-:W-:-:S04]  /*2660*/  FFMA.RM R0, R0, R3, 12582913 ;  /* 0x4b40000100007423 */ /* 0x000fc80000004003 */
[C---:B------:R-:W-:Y:S01]  /*2670*/  FADD R4, R0.reuse, -12583039 ;  /* 0xcb40007f00047421 */ /* 0x040fe20000000000 */
[----:B------:R-:W-:-:S03]  /*2680*/  SHF.L.U32 R0, R0, 0x17, RZ ;  /* 0x0000001700007819 */ /* 0x000fc600000006ff */
[----:B------:R-:W-:-:S04]  /*2690*/  FFMA R4, R5, 1.4426950216293334961, -R4 ;  /* 0x3fb8aa3b05047823 */ /* 0x000fc80000000804 */
[----:B------:R-:W-:-:S06]  /*26a0*/  FFMA R5, R5, 1.925963033500011079e-08, R4 ;  /* 0x32a5706005057823 */ /* 0x000fcc0000000004 */
[----:B------:R-:W2:Y:S02]  /*26b0*/  MUFU.EX2 R5, R5 ;  /* 0x0000000500057308 */ /* 0x000ea40000000800 */
[----:B--2---:R-:W-:Y:S01]  /*26c0*/  FMUL R4, R0, R5 ;  /* 0x0000000500047220 */ /* 0x004fe20000400000 */
[----:B------:R-:W-:Y:S05]  /*26d0*/  BRA `(.L_x_2238) ;  /* 0x000012f000007947 */ /* 0x000fea0003800000 */
.L_x_2303:
        /* <DEDUP_REMOVED lines=20> */
[----:B------:R-:W-:-:S05]  /*2820*/  FFMA R4, R4, 2, R9 ;  /* 0x4000000004047823 */ /* 0x000fca0000000009 */
[----:B------:R-:W-:Y:S01]  /*2830*/  FSEL R4, R4, +INF , !P0 ;  /* 0x7f80000004047808 */ /* 0x000fe20004000000 */
[----:B------:R-:W-:Y:S05]  /*2840*/  BRA `(.L_x_2238) ;  /* 0x0000118000007947 */ /* 0x000fea0003800000 */
.L_x_2304:
[----:B------:R-:W-:-:S13]  /*2850*/  FSETP.GE.AND P0, PT, |R5|, 0.60000002384185791016, PT ;  /* 0x3f19999a0500780b */ /* 0x000fda0003f06200 */
[----:B------:R-:W-:Y:S05]  /*2860*/  @!P0 BRA `(.L_x_2262) ;  /* 0x000000a000008947 */ /* 0x000fea0003800000 */
[C---:B------:R-:W-:Y:S01]  /*2870*/  FMUL R0, |R5|.reuse, 2.8853900432586669922 ;  /* 0x4038aa3b05007820 */ /* 0x040fe20000400200 */
[----:B------:R-:W-:Y:S02]  /*2880*/  MOV R4, 0x3f800000 ;  /* 0x3f80000000047802 */ /* 0x000fe40000000f00 */
[----:B------:R-:W-:-:S03]  /*2890*/  FSETP.GE.AND P0, PT, |R5|, 9.010913848876953125, PT ;  /* 0x41102cb40500780b */ /* 0x000fc60003f06200 */
[----:B------:R-:W2:Y:S02]  /*28a0*/  MUFU.EX2 R0, R0 ;  /* 0x0000000000007308 */ /* 0x000ea40000000800 */
[----:B--2---:R-:W-:-:S06]  /*28b0*/  FADD R3, R0, 1 ;  /* 0x3f80000000037421 */ /* 0x004fcc0000000000 */
[----:B------:R-:W2:Y:S02]  /*28c0*/  MUFU.RCP R3, R3 ;  /* 0x0000000300037308 */ /* 0x000ea40000001000 */
[----:B--2---:R-:W-:-:S05]  /*28d0*/  FFMA R4, R3, -2, R4 ;  /* 0xc000000003047823 */ /* 0x004fca0000000004 */
[----:B------:R-:W-:-:S04]  /*28e0*/  FSEL R4, R4, 1, !P0 ;  /* 0x3f80000004047808 */ /* 0x000fc80004000000 */
[----:B------:R-:W-:Y:S01]  /*28f0*/  LOP3.LUT R4, R4, 0x80000000, R5, 0xf8, !PT ;  /* 0x8000000004047812 */ /* 0x000fe200078ef805 */
[----:B------:R-:W-:Y:S05]  /*2900*/  BRA `(.L_x_2238) ;  /* 0x000010c000007947 */ /* 0x000fea0003800000 */
.L_x_2262:
[----:B------:R-:W-:Y:S01]  /*2910*/  MOV R0, 0x3c80f082 ;  /* 0x3c80f08200007802 */ /* 0x000fe20000000f00 */
[----:B------:R-:W-:-:S04]  /*2920*/  FMUL R3, R5, R5 ;  /* 0x0000000505037220 */ /* 0x000fc80000400000 */
[----:B------:R-:W-:-:S04]  /*2930*/  FFMA R0, R3, R0, -0.052303962409496307373 ;  /* 0xbd563cae03007423 */ /* 0x000fc80000000000 */
[----:B------:R-:W-:-:S04]  /*2940*/  FFMA R0, R3, R0, 0.1331529766321182251 ;  /* 0x3e08594103007423 */ /* 0x000fc80000000000 */
[----:B------:R-:W-:-:S04]  /*2950*/  FFMA R0, R3, R0, -0.33332768082618713379 ;  /* 0xbeaaa9ed03007423 */ /* 0x000fc80000000000 */
[----:B------:R-:W-:-:S04]  /*2960*/  FFMA R0, R3, R0, RZ ;  /* 0x0000000003007223 */ /* 0x000fc800000000ff */
[----:B------:R-:W-:Y:S01]  /*2970*/  FFMA R4, R0, R5, R5 ;  /* 0x0000000500047223 */ /* 0x000fe20000000005 */
[----:B------:R-:W-:Y:S05]  /*2980*/  BRA `(.L_x_2238) ;  /* 0x0000104000007947 */ /* 0x000fea0003800000 */
.L_x_2261:
        /* <DEDUP_REMOVED lines=8> */
.L_x_2307:
[----:B------:R-:W-:Y:S05]  /*2a10*/  BRX R6 -0x2a20                                                   (*"BRANCH_TARGETS .L_x_2308,.L_x_2309,.L_x_2238"*) ;  /* 0xffffd5e006007949 */ /* 0x000fea000383ffff */
.L_x_2309:
[----:B------:R-:W-:Y:S02]  /*2a20*/  FSETP.NEU.AND P0, PT, R5, RZ, PT ;  /* 0x000000ff0500720b */ /* 0x000fe40003f0d000 */
[----:B------:R-:W-:-:S11]  /*2a30*/  MOV R4, 0x7fffffff ;  /* 0x7fffffff00047802 */ /* 0x000fd60000000f00 */
[----:B------:R-:W-:Y:S05]  /*2a40*/  @!P0 BRA `(.L_x_2238) ;  /* 0x00000f8000008947 */ /* 0x000fea0003800000 */
[----:B------:R-:W-:Y:S01]  /*2a50*/  IADD3 R0, R5, 0x1800000, RZ ;  /* 0x0180000005007810 */ /* 0x000fe20007ffe0ff */
[----:B------:R-:W-:Y:S03]  /*2a60*/  BSSY B6, `(.L_x_2264) ;  /* 0x0000011000067945 */ /* 0x000fe60003800000 */
[----:B------:R-:W-:-:S04]  /*2a70*/  LOP3.LUT R0, R0, 0x7f800000, RZ, 0xc0, !PT ;  /* 0x7f80000000007812 */ /* 0x000fc800078ec0ff */
[----:B------:R-:W-:-:S13]  /*2a80*/  ISETP.GT.U32.AND P0, PT, R0, 0x1ffffff, PT ;  /* 0x01ffffff0000780c */ /* 0x000fda0003f04070 */
[----:B------:R-:W-:Y:S05]  /*2a90*/  @P0 BRA `(.L_x_2265) ;  /* 0x0000009000000947 */ /* 0x000fea0003800000 */
[----:B------:R-:W-:Y:S01]  /*2aa0*/  MOV R34, R20 ;  /* 0x0000001400227202 */ /* 0x000fe20000000f00 */
[----:B------:R-:W-:Y:S01]  /*2ab0*/  IMAD.MOV.U32 R35, RZ, RZ, R21 ;  /* 0x000000ffff237224 */ /* 0x000fe200078e0015 */
[----:B------:R-:W-:Y:S01]  /*2ac0*/  MOV R20, 32@lo((apply_op + .L_x_2209@srel)) ;  /* 0x0000000000147802 */ /* 0x000fe20000000f00 */
[----:B------:R-:W-:Y:S01]  /*2ad0*/  IMAD.MOV.U32 R4, RZ, RZ, R5 ;  /* 0x000000ffff047224 */ /* 0x000fe200078e0005 */
[----:B------:R-:W-:-:S05]  /*2ae0*/  MOV R21, 32@hi((apply_op + .L_x_2209@srel)) ;  /* 0x0000000000157802 */ /* 0x000fca0000000f00 */
[----:B01----:R-:W-:Y:S05]  /*2af0*/  CALL.ABS.NOINC `(__cuda_sm20_rcp_rn_f32_slowpath) ;  /* 0x0000000000007943 */ /* 0x003fea0003c00000 */
.L_x_2209:
[----:B------:R-:W-:Y:S02]  /*2b00*/  MOV R20, R34 ;  /* 0x0000002200147202 */ /* 0x000fe40000000f00 */
[----:B------:R-:W-:Y:S01]  /*2b10*/  MOV R21, R35 ;  /* 0x0000002300157202 */ /* 0x000fe20000000f00 */
[----:B------:R-:W-:Y:S05]  /*2b20*/  BRA `(.L_x_2266) ;  /* 0x0000004000007947 */ /* 0x000fea0003800000 */
.L_x_2265:
[----:B------:R-:W2:Y:S02]  /*2b30*/  MUFU.RCP R4, R5 ;  /* 0x0000000500047308 */ /* 0x000ea40000001000 */
[----:B--2---:R-:W-:-:S04]  /*2b40*/  FFMA R0, R4, R5, -1 ;  /* 0xbf80000004007423 */ /* 0x004fc80000000005 */
[----:B------:R-:W-:-:S04]  /*2b50*/  FADD.FTZ R3, -R0, -RZ ;  /* 0x800000ff00037221 */ /* 0x000fc80000010100 */
[----:B------:R-:W-:Y:S02]  /*2b60*/  FFMA R4, R4, R3, R4 ;  /* 0x0000000304047223 */ /* 0x000fe40000000004 */
.L_x_2266:
[----:B------:R-:W-:Y:S05]  /*2b70*/  BSYNC B6 ;  /* 0x0000000000067941 */ /* 0x000fea0003800000 */
.L_x_2264:
[----:B------:R-:W-:Y:S05]  /*2b80*/  BRA `(.L_x_2238) ;  /* 0x00000e4000007947 */ /* 0x000fea0003800000 */
.L_x_2308:
[C---:B------:R-:W-:Y:S01]  /*2b90*/  FMUL R0, R5.reuse, 8388608 ;  /* 0x4b00000005007820 */ /* 0x040fe20000400000 */
[----:B------:R-:W-:-:S04]  /*2ba0*/  FSETP.GEU.AND P0, PT, R5, 1.175494350822287508e-38, PT ;  /* 0x008000000500780b */ /* 0x000fc80003f0e000 */
[----:B------:R-:W-:Y:S02]  /*2bb0*/  FSEL R6, R0, R5, !P0 ;  /* 0x0000000500067208 */ /* 0x000fe40004000000 */
[----:B------:R-:W-:Y:S02]  /*2bc0*/  MOV R5, 0x3e055027 ;  /* 0x3e05502700057802 */ /* 0x000fe40000000f00 */
[C---:B------:R-:W-:Y:S02]  /*2bd0*/  IADD3 R0, R6.reuse, -0x3f2aaaab, RZ ;  /* 0xc0d5555506007810 */ /* 0x040fe40007ffe0ff */
[----:B------:R-:W-:Y:S02]  /*2be0*/  ISETP.GE.U32.AND P1, PT, R6, 0x7f800000, PT ;  /* 0x7f8000000600780c */ /* 0x000fe40003f26070 */
[----:B------:R-:W-:-:S04]  /*2bf0*/  LOP3.LUT R3, R0, 0xff800000, RZ, 0xc0, !PT ;  /* 0xff80000000037812 */ /* 0x000fc800078ec0ff */
[-C--:B------:R-:W-:Y:S02]  /*2c00*/  IADD3 R0, R6, -R3.reuse, RZ ;  /* 0x8000000306007210 */ /* 0x080fe40007ffe0ff */
[----:B------:R-:W-:-:S03]  /*2c10*/  I2FP.F32.S32 R3, R3 ;  /* 0x0000000300037245 */ /* 0x000fc60000201400 */
[----:B------:R-:W-:Y:S01]  /*2c20*/  FADD R4, R0, -1 ;  /* 0xbf80000000047421 */ /* 0x000fe20000000000 */
[----:B------:R-:W-:Y:S02]  /*2c30*/  FSEL R0, RZ, -23, P0 ;  /* 0xc1b80000ff007808 */ /* 0x000fe40000000000 */
[----:B------:R-:W-:Y:S01]  /*2c40*/  FSETP.NEU.AND P0, PT, R6, RZ, PT ;  /* 0x000000ff0600720b */ /* 0x000fe20003f0d000 */
[C---:B------:R-:W-:Y:S02]  /*2c50*/  FFMA R5, R4.reuse, -R5, 0.14084610342979431152 ;  /* 0x3e1039f604057423 */ /* 0x040fe40000000805 */
[----:B------:R-:W-:Y:S01]  /*2c60*/  FFMA R0, R3, 1.1920928955078125e-07, R0 ;  /* 0x3400000003007823 */ /* 0x000fe20000000000 */
[----:B------:R-:W-:Y:S01]  /*2c70*/  @P1 MOV R3, 0x7f800000 ;  /* 0x7f80000000031802 */ /* 0x000fe20000000f00 */
[----:B------:R-:W-:-:S04]  /*2c80*/  FFMA R5, R4, R5, -0.12148627638816833496 ;  /* 0xbdf8cdcc04057423 */ /* 0x000fc80000000005 */
[----:B------:R-:W-:-:S04]  /*2c90*/  FFMA R5, R4, R5, 0.13980610668659210205 ;  /* 0x3e0f295504057423 */ /* 0x000fc80000000005 */
[----:B------:R-:W-:-:S04]  /*2ca0*/  FFMA R5, R4, R5, -0.16684235632419586182 ;  /* 0xbe2ad8b904057423 */ /* 0x000fc80000000005 */
[----:B------:R-:W-:-:S04]  /*2cb0*/  FFMA R5, R4, R5, 0.20012299716472625732 ;  /* 0x3e4ced0b04057423 */ /* 0x000fc80000000005 */
[----:B------:R-:W-:-:S04]  /*2cc0*/  FFMA R5, R4, R5, -0.24999669194221496582 ;  /* 0xbe7fff2204057423 */ /* 0x000fc80000000005 */
[----:B------:R-:W-:-:S04]  /*2cd0*/  FFMA R5, R4, R5, 0.33333182334899902344 ;  /* 0x3eaaaa7804057423 */ /* 0x000fc80000000005 */
[----:B------:R-:W-:-:S04]  /*2ce0*/  FFMA R5, R4, R5, -0.5 ;  /* 0xbf00000004057423 */ /* 0x000fc80000000005 */
[----:B------:R-:W-:-:S04]  /*2cf0*/  FMUL R5, R4, R5 ;  /* 0x0000000504057220 */ /* 0x000fc80000400000 */
[----:B------:R-:W-:-:S04]  /*2d00*/  FFMA R5, R4, R5, R4 ;  /* 0x0000000504057223 */ /* 0x000fc80000000004 */
[----:B------:R-:W-:Y:S01]  /*2d10*/  FFMA R0, R0, 0.69314718246459960938, R5 ;  /* 0x3f31721800007823 */ /* 0x000fe20000000005 */
[----:B------:R-:W-:-:S05]  /*2d20*/  @P1 FFMA R0, R6, R3, +INF ;  /* 0x7f80000006001423 */ /* 0x000fca0000000003 */
[----:B------:R-:W-:Y:S01]  /*2d30*/  FSEL R4, R0, -INF , P0 ;  /* 0xff80000000047808 */ /* 0x000fe20000000000 */
[----:B------:R-:W-:Y:S05]  /*2d40*/  BRA `(.L_x_2238) ;  /* 0x00000c8000007947 */ /* 0x000fea0003800000 */
.L_x_2263:
[----:B------:R-:W-:-:S04]  /*2d50*/  IADD3 R3, R3, -0x13, RZ ;  /* 0xffffffed03037810 */ /* 0x000fc80007ffe0ff */
[----:B------:R-:W-:-:S05]  /*2d60*/  IMNMX.U32 R3, R3, 0x2, PT ;  /* 0x0000000203037817 */ /* 0x000fca0003800000 */
[----:B------:R-:W-:-:S05]  /*2d70*/  IMAD.SHL.U32 R3, R3, 0x4, RZ ;  /* 0x0000000403037824 */ /* 0x000fca00078e00ff */
[----:B------:R-:W-:-:S04]  /*2d80*/  IADD3 R3, R3, 0x8000, RZ ;  /* 0x0000800003037810 */ /* 0x000fc80007ffe0ff */
[----:B------:R-:W2:Y:S02]  /*2d90*/  LDC R6, c[0x2][R3+-0x7f8c] ;  /* 0x00a01d0003067b82 */ /* 0x000ea40000000800 */
[----:B--2---:R-:W-:-:S04]  /*2da0*/  SHF.R.S32.HI R7, RZ, 0x1f, R6 ;  /* 0x0000001fff077819 */ /* 0x004fc80000011406 */
.L_x_2311:
[----:B------:R-:W-:Y:S05]  /*2db0*/  BRX R6 -0x2dc0                                                   (*"BRANCH_TARGETS .L_x_2312,.L_x_2313,.L_x_2238"*) ;  /* 0xffffd24006007949 */ /* 0x000fea000383ffff */
.L_x_2313:
[----:B------:R-:W-:Y:S02]  /*2dc0*/  MOV R0, 0x3f000000 ;  /* 0x3f00000000007802 */ /* 0x000fe40000000f00 */
[C---:B------:R-:W-:Y:S02]  /*2dd0*/  FSETP.NEU.AND P1, PT, |R5|.reuse, 1, PT ;  /* 0x3f8000000500780b */ /* 0x040fe40003f2d200 */
[C---:B------:R-:W-:Y:S01]  /*2de0*/  FSETP.GT.AND P0, PT, |R5|.reuse, 0.56000000238418579102, PT ;  /* 0x3f0f5c290500780b */ /* 0x040fe20003f04200 */
[----:B------:R-:W-:-:S04]  /*2df0*/  FFMA R0, -|R5|, R0, 0.5 ;  /* 0x3f00000005007423 */ /* 0x000fc80000000300 */
[----:B------:R-:W2:Y:S02]  /*2e00*/  MUFU.RSQ R3, R0 ;  /* 0x0000000000037308 */ /* 0x000ea40000001400 */
[----:B--2---:R-:W-:Y:S01]  /*2e10*/  FMUL R4, R0, R3 ;  /* 0x0000000300047220 */ /* 0x004fe20000400000 */
[----:B------:R-:W-:-:S04]  /*2e20*/  FMUL R3, R3, 0.5 ;  /* 0x3f00000003037820 */ /* 0x000fc80000400000 */
[----:B------:R-:W-:-:S04]  /*2e30*/  FFMA R3, -R4, R3, 0.5 ;  /* 0x3f00000004037423 */ /* 0x000fc80000000103 */
[----:B------:R-:W-:-:S05]  /*2e40*/  FFMA R3, R4, R3, R4 ;  /* 0x0000000304037223 */ /* 0x000fca0000000004 */
[----:B------:R-:W-:Y:S02]  /*2e50*/  FSEL R4, R3, RZ, P1 ;  /* 0x000000ff03047208 */ /* 0x000fe40000800000 */
[----:B------:R-:W-:Y:S02]  /*2e60*/  MOV R3, 0x3d10ecef ;  /* 0x3d10ecef00037802 */ /* 0x000fe40000000f00 */
[----:B------:R-:W-:Y:S02]  /*2e70*/  FSEL R4, R4, |R5|, P0 ;  /* 0x4000000504047208 */ /* 0x000fe40000000000 */
[----:B------:R-:W-:Y:S02]  /*2e80*/  FSETP.GT.AND P1, PT, R5, 0.56000000238418579102, PT ;  /* 0x3f0f5c290500780b */ /* 0x000fe40003f24000 */
[----:B------:R-:W-:-:S05]  /*2e90*/  LOP3.LUT R4, R4, 0x80000000, R5, 0xf8, !PT ;  /* 0x8000000004047812 */ /* 0x000fca00078ef805 */
[----:B------:R-:W-:-:S04]  /*2ea0*/  FMUL R0, R4, R4 ;  /* 0x0000000404007220 */ /* 0x000fc80000400000 */
[----:B------:R-:W-:-:S04]  /*2eb0*/  FFMA R3, R0, R3, 0.016980519518256187439 ;  /* 0x3c8b1abb00037423 */ /* 0x000fc80000000003 */
[----:B------:R-:W-:-:S04]  /*2ec0*/  FFMA R3, R0, R3, 0.030762933194637298584 ;  /* 0x3cfc028c00037423 */ /* 0x000fc80000000003 */
[----:B------:R-:W-:-:S04]  /*2ed0*/  FFMA R3, R0, R3, 0.044709417968988418579 ;  /* 0x3d37213900037423 */ /* 0x000fc80000000003 */
[----:B------:R-:W-:-:S04]  /*2ee0*/  FFMA R3, R0, R3, 0.074989043176174163818 ;  /* 0x3d9993db00037423 */ /* 0x000fc80000000003 */
[----:B------:R-:W-:-:S04]  /*2ef0*/  FFMA R3, R0, R3, 0.16666707396507263184 ;  /* 0x3e2aaac600037423 */ /* 0x000fc80000000003 */
[----:B------:R-:W-:-:S04]  /*2f00*/  FMUL R3, R0, R3 ;  /* 0x0000000300037220 */ /* 0x000fc80000400000 */
[----:B------:R-:W-:Y:S01]  /*2f10*/  FFMA R4, R4, R3, R4 ;  /* 0x0000000304047223 */ /* 0x000fe20000000004 */
[----:B------:R-:W-:-:S04]  /*2f20*/  MOV R3, 0x3fd774eb ;  /* 0x3fd774eb00037802 */ /* 0x000fc80000000f00 */
[----:B------:R-:W-:-:S05]  /*2f30*/  FSEL R0, R4, -R4, P0 ;  /* 0x8000000404007208 */ /* 0x000fca0000000000 */
[----:B------:R-:W-:-:S04]  /*2f40*/  @!P1 FFMA R4, R3, 0.93318945169448852539, R0 ;  /* 0x3f6ee58103049823 */ /* 0x000fc80000000000 */
[----:B------:R-:W-:Y:S01]  /*2f50*/  @P0 FADD R4, R4, R4 ;  /* 0x0000000404040221 */ /* 0x000fe20000000000 */
[----:B------:R-:W-:Y:S05]  /*2f60*/  BRA `(.L_x_2238) ;  /* 0x00000a6000007947 */ /* 0x000fea0003800000 */
.L_x_2312:
        /* <DEDUP_REMOVED lines=12> */
[----:B------:R-:W-:-:S03]  /*3030*/  LOP3.LUT R5, R5, 0x80000000, RZ, 0xc0, !PT ;  /* 0x8000000005057812 */ /* 0x000fc600078ec0ff */
[----:B------:R-:W-:-:S04]  /*3040*/  FMUL R0, R6, R6 ;  /* 0x0000000606007220 */ /* 0x000fc80000400000 */
[----:B------:R-:W-:-:S04]  /*3050*/  FFMA R3, R0, R3, 0.018773360177874565125 ;  /* 0x3c99ca9700037423 */ /* 0x000fc80000000003 */
[----:B------:R-:W-:-:S04]  /*3060*/  FFMA R3, R0, R3, 0.046769052743911743164 ;  /* 0x3d3f90e800037423 */ /* 0x000fc80000000003 */
[----:B------:R-:W-:-:S04]  /*3070*/  FFMA R3, R0, R3, 0.074823014438152313232 ;  /* 0x3d993ccf00037423 */ /* 0x000fc80000000003 */
[----:B------:R-:W-:-:S04]  /*3080*/  FFMA R3, R0, R3, 0.16667181253433227539 ;  /* 0x3e2aac0400037423 */ /* 0x000fc80000000003 */
[----:B------:R-:W-:-:S04]  /*3090*/  FMUL R3, R0, R3 ;  /* 0x0000000300037220 */ /* 0x000fc80000400000 */
[----:B------:R-:W-:Y:S01]  /*30a0*/  FFMA R4, R6, R3, R6 ;  /* 0x0000000306047223 */ /* 0x000fe20000000006 */
[----:B------:R-:W-:-:S03]  /*30b0*/  MOV R3, 0x3fd774eb ;  /* 0x3fd774eb00037802 */ /* 0x000fc60000000f00 */
[----:B------:R-:W-:-:S04]  /*30c0*/  FMUL R0, R4, -2 ;  /* 0xc000000004007820 */ /* 0x000fc80000400000 */
[----:B------:R-:W-:-:S05]  /*30d0*/  @P1 FFMA R4, R3, 0.93318945169448852539, R0 ;  /* 0x3f6ee58103041823 */ /* 0x000fca0000000000 */
[----:B------:R-:W-:-:S13]  /*30e0*/  FSETP.GTU.AND P0, PT, R4, +INF , PT ;  /* 0x7f8000000400780b */ /* 0x000fda0003f0c000 */
[----:B------:R-:W-:Y:S01]  /*30f0*/  @!P0 LOP3.LUT R4, R5, R4, RZ, 0xfc, !PT ;  /* 0x0000000405048212 */ /* 0x000fe200078efcff */
[----:B------:R-:W-:Y:S05]  /*3100*/  BRA `(.L_x_2238) ;  /* 0x000008c000007947 */ /* 0x000fea0003800000 */
.L_x_2260:
        /* <DEDUP_REMOVED lines=8> */
.L_x_2315:
[----:B------:R-:W-:Y:S05]  /*3190*/  BRX R6 -0x31a0                                                   (*"BRANCH_TARGETS .L_x_2316,.L_x_2317,.L_x_2318,.L_x_2238"*) ;  /* 0xffffce6006007949 */ /* 0x000fea000383ffff */
.L_x_2318:
[----:B------:R-:W-:Y:S01]  /*31a0*/  IMAD.MOV.U32 R4, RZ, RZ, 0x3089705f ;  /* 0x3089705fff047424 */ /* 0x000fe200078e00ff */
[C---:B------:R-:W-:Y:S01]  /*31b0*/  FSETP.GEU.AND P1, PT, R5.reuse, RZ, PT ;  /* 0x000000ff0500720b */ /* 0x040fe20003f2e000 */
[----:B------:R-:W-:Y:S01]  /*31c0*/  BSSY B6, `(.L_x_2268) ;  /* 0x0000014000067945 */ /* 0x000fe20003800000 */
[----:B------:R-:W-:Y:S02]  /*31d0*/  FSETP.GTU.AND P0, PT, |R5|, 9.9999997171806853657e-10, PT ;  /* 0x3089705f0500780b */ /* 0x000fe40003f0c200 */
[----:B------:R-:W-:-:S04]  /*31e0*/  FSEL R4, -R4, 9.9999997171806853657e-10, !P1 ;  /* 0x3089705f04047808 */ /* 0x000fc80004800100 */
[----:B------:R-:W-:-:S04]  /*31f0*/  FSEL R4, R4, R5, !P0 ;  /* 0x0000000504047208 */ /* 0x000fc80004000000 */
[----:B------:R-:W-:-:S04]  /*3200*/  IADD3 R0, R4, 0x1800000, RZ ;  /* 0x0180000004007810 */ /* 0x000fc80007ffe0ff */
[----:B------:R-:W-:-:S04]  /*3210*/  LOP3.LUT R0, R0, 0x7f800000, RZ, 0xc0, !PT ;  /* 0x7f80000000007812 */ /* 0x000fc800078ec0ff */
[----:B------:R-:W-:-:S13]  /*3220*/  ISETP.GT.U32.AND P0, PT, R0, 0x1ffffff, PT ;  /* 0x01ffffff0000780c */ /* 0x000fda0003f04070 */
[----:B------:R-:W-:Y:S05]  /*3230*/  @P0 BRA `(.L_x_2269) ;  /* 0x0000008000000947 */ /* 0x000fea0003800000 */
[----:B------:R-:W-:Y:S01]  /*3240*/  IMAD.MOV.U32 R34, RZ, RZ, R20 ;  /* 0x000000ffff227224 */ /* 0x000fe200078e0014 */
[----:B------:R-:W-:Y:S01]  /*3250*/  MOV R20, 32@lo((apply_op + .L_x_2210@srel)) ;  /* 0x0000000000147802 */ /* 0x000fe20000000f00 */
[----:B------:R-:W-:Y:S01]  /*3260*/  IMAD.MOV.U32 R35, RZ, RZ, R21 ;  /* 0x000000ffff237224 */ /* 0x000fe200078e0015 */
[----:B------:R-:W-:-:S04]  /*3270*/  MOV R21, 32@hi((apply_op + .L_x_2210@srel)) ;  /* 0x0000000000157802 */ /* 0x000fc80000000f00 */
[----:B01----:R-:W-:Y:S05]  /*3280*/  CALL.ABS.NOINC `(__cuda_sm20_rcp_rn_f32_slowpath) ;  /* 0x0000000000007943 */ /* 0x003fea0003c00000 */
.L_x_2210:
[----:B------:R-:W-:Y:S02]  /*3290*/  MOV R20, R34 ;  /* 0x0000002200147202 */ /* 0x000fe40000000f00 */
[----:B------:R-:W-:Y:S01]  /*32a0*/  MOV R21, R35 ;  /* 0x0000002300157202 */ /* 0x000fe20000000f00 */
[----:B------:R-:W-:Y:S05]  /*32b0*/  BRA `(.L_x_2270) ;  /* 0x0000004000007947 */ /* 0x000fea0003800000 */
.L_x_2269:
[----:B------:R-:W2:Y:S02]  /*32c0*/  MUFU.RCP R3, R4 ;  /* 0x0000000400037308 */ /* 0x000ea40000001000 */
[----:B--2---:R-:W-:-:S04]  /*32d0*/  FFMA R0, R4, R3, -1 ;  /* 0xbf80000004007423 */ /* 0x004fc80000000003 */
[----:B------:R-:W-:-:S04]  /*32e0*/  FADD.FTZ R0, -R0, -RZ ;  /* 0x800000ff00007221 */ /* 0x000fc80000010100 */
[----:B------:R-:W-:Y:S02]  /*32f0*/  FFMA R4, R3, R0, R3 ;  /* 0x0000000003047223 */ /* 0x000fe40000000003 */
.L_x_2270:
[----:B------:R-:W-:Y:S05]  /*3300*/  BSYNC B6 ;  /* 0x0000000000067941 */ /* 0x000fea0003800000 */
.L_x_2268:
[----:B------:R-:W-:Y:S05]  /*3310*/  BRA `(.L_x_2238) ;  /* 0x000006b000007947 */ /* 0x000fea0003800000 */
.L_x_2316:
[----:B------:R-:W2:Y:S01]  /*3320*/  MUFU.RCP R0, |R5| ;  /* 0x4000000500007308 */ /* 0x000ea20000001000 */
[C---:B------:R-:W-:Y:S02]  /*3330*/  FSETP.GT.AND P0, PT, |R5|.reuse, 1, PT ;  /* 0x3f8000000500780b */ /* 0x040fe40003f04200 */
[----:B------:R-:W-:Y:S02]  /*3340*/  MOV R4, 0x3b2090aa ;  /* 0x3b2090aa00047802 */ /* 0x000fe40000000f00 */
[----:B------:R-:W-:-:S09]  /*3350*/  FSETP.GTU.AND P1, PT, |R5|, +INF , PT ;  /* 0x7f8000000500780b */ /* 0x000fd20003f2c200 */
[----:B------:R-:W-:Y:S02]  /*3360*/  @P0 MOV R7, 0x3fd774eb ;  /* 0x3fd774eb00070802 */ /* 0x000fe40000000f00 */
[----:B--2---:R-:W-:Y:S02]  /*3370*/  FSEL R0, R0, |R5|, P0 ;  /* 0x4000000500007208 */ /* 0x004fe40000000000 */
[----:B------:R-:W-:-:S03]  /*3380*/  LOP3.LUT R5, R5, 0x80000000, RZ, 0xc0, !PT ;  /* 0x8000000005057812 */ /* 0x000fc600078ec0ff */
[----:B------:R-:W-:-:S04]  /*3390*/  FMUL R3, R0, R0 ;  /* 0x0000000000037220 */ /* 0x000fc80000400000 */
[----:B------:R-:W-:-:S04]  /*33a0*/  FFMA R4, R3, R4, -0.014396979473531246185 ;  /* 0xbc6be14f03047423 */ /* 0x000fc80000000004 */
[----:B------:R-:W-:-:S04]  /*33b0*/  FFMA R4, R3, R4, 0.039849750697612762451 ;  /* 0x3d23397e03047423 */ /* 0x000fc80000000004 */
[----:B------:R-:W-:-:S04]  /*33c0*/  FFMA R4, R3, R4, -0.072529748082160949707 ;  /* 0xbd948a7a03047423 */ /* 0x000fc80000000004 */
[----:B------:R-:W-:-:S04]  /*33d0*/  FFMA R4, R3, R4, 0.10518480092287063599 ;  /* 0x3dd76b2103047423 */ /* 0x000fc80000000004 */
[----:B------:R-:W-:-:S04]  /*33e0*/  FFMA R4, R3, R4, -0.14171802997589111328 ;  /* 0xbe111e8803047423 */ /* 0x000fc80000000004 */
[----:B------:R-:W-:-:S04]  /*33f0*/  FFMA R4, R3, R4, 0.19988775253295898438 ;  /* 0x3e4caf6003047423 */ /* 0x000fc80000000004 */
[----:B------:R-:W-:-:S04]  /*3400*/  FFMA R4, R3, R4, -0.33332940936088562012 ;  /* 0xbeaaaa2703047423 */ /* 0x000fc80000000004 */
[----:B------:R-:W-:-:S04]  /*3410*/  FMUL R3, R3, R4 ;  /* 0x0000000403037220 */ /* 0x000fc80000400000 */
[----:B------:R-:W-:-:S04]  /*3420*/  FFMA R4, R0, R3, R0 ;  /* 0x0000000300047223 */ /* 0x000fc80000000000 */
[----:B------:R-:W-:-:S05]  /*3430*/  @P0 FFMA R4, R7, 0.93318945169448852539, -R4 ;  /* 0x3f6ee58107040823 */ /* 0x000fca0000000804 */
[----:B------:R-:W-:Y:S01]  /*3440*/  @!P1 LOP3.LUT R4, R5, R4, RZ, 0xfc, !PT ;  /* 0x0000000405049212 */ /* 0x000fe200078efcff */
[----:B------:R-:W-:Y:S05]  /*3450*/  BRA `(.L_x_2238) ;  /* 0x0000057000007947 */ /* 0x000fea0003800000 */
.L_x_2317:
[----:B------:R-:W-:Y:S02]  /*3460*/  FSETP.NEU.AND P0, PT, R5, RZ, PT ;  /* 0x000000ff0500720b */ /* 0x000fe40003f0d000 */
[----:B------:R-:W-:-:S11]  /*3470*/  MOV R4, 0xce6e6b28 ;  /* 0xce6e6b2800047802 */ /* 0x000fd60000000f00 */
[----:B------:R-:W-:Y:S05]  /*3480*/  @!P0 BRA `(.L_x_2238) ;  /* 0x0000054000008947 */ /* 0x000fea0003800000 */
[C---:B------:R-:W-:Y:S01]  /*3490*/  FMUL R0, |R5|.reuse, 8388608 ;  /* 0x4b00000005007820 */ /* 0x040fe20000400200 */
[----:B------:R-:W-:-:S04]  /*34a0*/  FSETP.GEU.AND P1, PT, |R5|, 1.175494350822287508e-38, PT ;  /* 0x008000000500780b */ /* 0x000fc80003f2e200 */
[----:B------:R-:W-:Y:S02]  /*34b0*/  FSEL R6, R0, |R5|, !P1 ;  /* 0x4000000500067208 */ /* 0x000fe40004800000 */
        /* <DEDUP_REMOVED lines=25> */
.L_x_2267:
        /* <DEDUP_REMOVED lines=8> */
.L_x_2320:
[----:B------:R-:W-:Y:S05]  /*36d0*/  BRX R6 -0x36e0                                                   (*"BRANCH_TARGETS .L_x_2321,.L_x_2322,.L_x_2238"*) ;  /* 0xffffc92006007949 */ /* 0x000fea000383ffff */
.L_x_2322:
[----:B------:R-:W-:Y:S01]  /*36e0*/  FADD R4, -R5, -RZ ;  /* 0x800000ff05047221 */ /* 0x000fe20000000100 */
[----:B------:R-:W-:Y:S05]  /*36f0*/  BRA `(.L_x_2238) ;  /* 0x000002d000007947 */ /* 0x000fea0003800000 */
.L_x_2321:
[----:B------:R-:W-:Y:S01]  /*3700*/  FADD R4, |R5|, -RZ ;  /* 0x800000ff05047221 */ /* 0x000fe20000000200 */
[----:B------:R-:W-:Y:S05]  /*3710*/  BRA `(.L_x_2238) ;  /* 0x000002b000007947 */ /* 0x000fea0003800000 */
.L_x_2271:
[----:B------:R-:W-:-:S13]  /*3720*/  ISETP.NE.AND P0, PT, R3, 0x1a, PT ;  /* 0x0000001a0300780c */ /* 0x000fda0003f05270 */
[----:B------:R-:W-:Y:S05]  /*3730*/  @!P0 BRA `(.L_x_2272) ;  /* 0x0000016000008947 */ /* 0x000fea0003800000 */
[----:B------:R-:W-:-:S13]  /*3740*/  ISETP.NE.AND P0, PT, R3, 0x1b, PT ;  /* 0x0000001b0300780c */ /* 0x000fda0003f05270 */
[----:B------:R-:W-:Y:S05]  /*3750*/  @P0 BRA `(.L_x_2238) ;  /* 0x0000027000000947 */ /* 0x000fea0003800000 */
[----:B------:R-:W-:Y:S01]  /*3760*/  FADD R4, |R5|, -RZ ;  /* 0x800000ff05047221 */ /* 0x000fe20000000200 */
[----:B------:R2:W3:Y:S01]  /*3770*/  MUFU.RSQ R0, |R5| ;  /* 0x4000000500007308 */ /* 0x0004e20000001400 */
[----:B------:R-:W-:Y:S03]  /*3780*/  BSSY B6, `(.L_x_2273) ;  /* 0x0000010000067945 */ /* 0x000fe60003800000 */
[----:B------:R-:W-:-:S04]  /*3790*/  IADD3 R3, R4, -0xd000000, RZ ;  /* 0xf300000004037810 */ /* 0x000fc80007ffe0ff */
[----:B------:R-:W-:-:S13]  /*37a0*/  ISETP.GT.U32.AND P0, PT, R3, 0x727fffff, PT ;  /* 0x727fffff0300780c */ /* 0x000fda0003f04070 */
[----:B------:R-:W-:Y:S05]  /*37b0*/  @!P0 BRA `(.L_x_2274) ;  /* 0x0000008000008947 */ /* 0x000fea0003800000 */
[----:B--23--:R-:W-:Y:S01]  /*37c0*/  IMAD.MOV.U32 R34, RZ, RZ, R20 ;  /* 0x000000ffff227224 */ /* 0x00cfe200078e0014 */
[----:B------:R-:W-:Y:S01]  /*37d0*/  MOV R20, 32@lo((apply_op + .L_x_2211@srel)) ;  /* 0x0000000000147802 */ /* 0x000fe20000000f00 */
[----:B------:R-:W-:Y:S01]  /*37e0*/  IMAD.MOV.U32 R35, RZ, RZ, R21 ;  /* 0x000000ffff237224 */ /* 0x000fe200078e0015 */
[----:B------:R-:W-:-:S04]  /*37f0*/  MOV R21, 32@hi((apply_op + .L_x_2211@srel)) ;  /* 0x0000000000157802 */ /* 0x000fc80000000f00 */
[----:B01----:R-:W-:Y:S05]  /*3800*/  CALL.ABS.NOINC `(__cuda_sm20_sqrt_rn_f32_slowpath) ;  /* 0x0000000000007943 */ /* 0x003fea0003c00000 */
.L_x_2211:
[----:B------:R-:W-:Y:S02]  /*3810*/  MOV R20, R34 ;  /* 0x0000002200147202 */ /* 0x000fe40000000f00 */
[----:B------:R-:W-:Y:S01]  /*3820*/  MOV R21, R35 ;  /* 0x0000002300157202 */ /* 0x000fe20000000f00 */
[----:B------:R-:W-:Y:S05]  /*3830*/  BRA `(.L_x_2275) ;  /* 0x0000004000007947 */ /* 0x000fea0003800000 */
.L_x_2274:
[C---:B--23--:R-:W-:Y:S01]  /*3840*/  FMUL.FTZ R4, R0.reuse, |R5| ;  /* 0x4000000500047220 */ /* 0x04cfe20000410000 */
[----:B------:R-:W-:-:S03]  /*3850*/  FMUL.FTZ R0, R0, 0.5 ;  /* 0x3f00000000007820 */ /* 0x000fc60000410000 */
[----:B------:R-:W-:-:S04]  /*3860*/  FFMA R5, -R4, R4, |R5| ;  /* 0x0000000404057223 */ /* 0x000fc80000000505 */
[----:B------:R-:W-:Y:S02]  /*3870*/  FFMA R4, R5, R0, R4 ;  /* 0x0000000005047223 */ /* 0x000fe40000000004 */
.L_x_2275:
[----:B------:R-:W-:Y:S05]  /*3880*/  BSYNC B6 ;  /* 0x0000000000067941 */ /* 0x000fea0003800000 */
.L_x_2273:
[----:B------:R-:W-:Y:S05]  /*3890*/  BRA `(.L_x_2238) ;  /* 0x0000013000007947 */ /* 0x000fea0003800000 */
.L_x_2272:
[----:B------:R-:W-:Y:S01]  /*38a0*/  IADD3 R3, R5, -0xd000000, RZ ;  /* 0xf300000005037810 */ /* 0x000fe20007ffe0ff */
[----:B------:R2:W3:Y:S01]  /*38b0*/  MUFU.RSQ R0, R5 ;  /* 0x0000000500007308 */ /* 0x0004e20000001400 */
[----:B------:R-:W-:Y:S02]  /*38c0*/  BSSY B6, `(.L_x_2238) ;  /* 0x0000010000067945 */ /* 0x000fe40003800000 */
[----:B------:R-:W-:-:S13]  /*38d0*/  ISETP.GT.U32.AND P0, PT, R3, 0x727fffff, PT ;  /* 0x727fffff0300780c */ /* 0x000fda0003f04070 */
[----:B------:R-:W-:Y:S05]  /*38e0*/  @!P0 BRA `(.L_x_2276) ;  /* 0x0000009000008947 */ /* 0x000fea0003800000 */
[----:B--23--:R-:W-:Y:S01]  /*38f0*/  MOV R34, R20 ;  /* 0x0000001400227202 */ /* 0x00cfe20000000f00 */
[----:B------:R-:W-:Y:S01]  /*3900*/  IMAD.MOV.U32 R35, RZ, RZ, R21 ;  /* 0x000000ffff237224 */ /* 0x000fe200078e0015 */
[----:B------:R-:W-:Y:S01]  /*3910*/  MOV R20, 32@lo((apply_op + .L_x_2212@srel)) ;  /* 0x0000000000147802 */ /* 0x000fe20000000f00 */
[----:B------:R-:W-:Y:S01]  /*3920*/  IMAD.MOV.U32 R4, RZ, RZ, R5 ;  /* 0x000000ffff047224 */ /* 0x000fe200078e0005 */
[----:B------:R-:W-:-:S05]  /*3930*/  MOV R21, 32@hi((apply_op + .L_x_2212@srel)) ;  /* 0x0000000000157802 */ /* 0x000fca0000000f00 */
[----:B01----:R-:W-:Y:S05]  /*3940*/  CALL.ABS.NOINC `(__cuda_sm20_sqrt_rn_f32_slowpath) ;  /* 0x0000000000007943 */ /* 0x003fea0003c00000 */
.L_x_2212:
[----:B------:R-:W-:Y:S02]  /*3950*/  MOV R20, R34 ;  /* 0x0000002200147202 */ /* 0x000fe40000000f00 */
[----:B------:R-:W-:Y:S01]  /*3960*/  MOV R21, R35 ;  /* 0x0000002300157202 */ /* 0x000fe20000000f00 */
[----:B------:R-:W-:Y:S05]  /*3970*/  BRA `(.L_x_2277) ;  /* 0x0000004000007947 */ /* 0x000fea0003800000 */
.L_x_2276:
[C---:B--23--:R-:W-:Y:S01]  /*3980*/  FMUL.FTZ R4, R0.reuse, R5 ;  /* 0x0000000500047220 */ /* 0x04cfe20000410000 */
[----:B------:R-:W-:-:S03]  /*3990*/  FMUL.FTZ R0, R0, 0.5 ;  /* 0x3f00000000007820 */ /* 0x000fc60000410000 */
[----:B------:R-:W-:-:S04]  /*39a0*/  FFMA R5, -R4, R4, R5 ;  /* 0x0000000404057223 */ /* 0x000fc80000000105 */
[----:B------:R-:W-:Y:S02]  /*39b0*/  FFMA R4, R5, R0, R4 ;  /* 0x0000000005047223 */ /* 0x000fe40000000004 */
.L_x_2277:
[----:B------:R-:W-:Y:S05]  /*39c0*/  BSYNC B6 ;  /* 0x0000000000067941 */ /* 0x000fea0003800000 */
.L_x_2238:
[----:B------:R-:W-:Y:S05]  /*39d0*/  BSYNC B7 ;  /* 0x0000000000077941 */ /* 0x000fea0003800000 */
.L_x_2234:
[----:B-1----:R1:W-:Y:S01]  /*39e0*/  BMOV.32 B6, R33 ;  /* 0x0000002106007356 */ /* 0x0023e20000000000 */
[----:B0-----:R1:W-:Y:S01]  /*39f0*/  BMOV.32 B7, R32 ;  /* 0x0000002007007356 */ /* 0x0013e20000000000 */
[----:B------:R-:W-:Y:S01]  /*3a00*/  IADD3 R1, R1, 0x20, RZ ;  /* 0x0000002001017810 */ /* 0x000fe20007ffe0ff */
[----:B-12---:R-:W-:Y:S06]  /*3a10*/  RET.ABS.NODEC R20 0x0 ;  /* 0x0000000014007950 */ /* 0x006fec0003e00000 */
.L_x_2278:
        /* <DEDUP_REMOVED lines=14> */
.L_x_2328:


//--------------------- .nv.global.init           --------------------------
	.section	.nv.global.init,"aw",@progbits
	.align	4
.nv.global.init:
	.type		__cudart_i2opi_f,@object
	.size		__cudart_i2opi_f,(.L_0 - __cudart_i2opi_f)
__cudart_i2opi_f:
        /*0000*/ 	.byte	0x41, 0x90, 0x43, 0x3c, 0x99, 0x95, 0x62, 0xdb, 0xc0, 0xdd, 0x34, 0xf5, 0xd1, 0x57, 0x27, 0xfc
        /*0010*/ 	.byte	0x29, 0x15, 0x44, 0x4e, 0x6e, 0x83, 0xf9, 0xa2
.L_0:
